def matmul_kernel(
    a_ptr,
    b_ptr,
    c_ptr,
    M,
    N,
    K,
    stride_am,
    stride_ak,
    stride_bk,
    stride_bn,
    stride_cm,
    stride_cn,
    BLOCK_M: tl.constexpr,
    BLOCK_N: tl.constexpr,
    BLOCK_K: tl.constexpr,
    GROUP_M: tl.constexpr,
):
    pid = tl.program_id(axis=0)
    num_pid_m = tl.cdiv(M, BLOCK_M)
    num_pid_n = tl.cdiv(N, BLOCK_N)
    num_pid_in_group = GROUP_M * num_pid_n
    group_id = pid // num_pid_in_group
    first_pid_m = group_id * GROUP_M
    group_size_m = min(num_pid_m - first_pid_m, GROUP_M)
    pid_m = first_pid_m + ((pid % num_pid_in_group) % group_size_m)
    pid_n = (pid % num_pid_in_group) // group_size_m

    offs_am = (pid_m * BLOCK_M + tl.arange(0, BLOCK_M)) % M
    offs_bn = (pid_n * BLOCK_N + tl.arange(0, BLOCK_N)) % N
    offs_k = tl.arange(0, BLOCK_K)
    a_ptrs = a_ptr + offs_am[:, None] * stride_am + offs_k[None, :] * stride_ak
    b_ptrs = b_ptr + offs_k[:, None] * stride_bk + offs_bn[None, :] * stride_bn

    acc = tl.zeros((BLOCK_M, BLOCK_N), dtype=tl.float32)
    for kk in range(0, tl.cdiv(K, BLOCK_K)):
        a = tl.load(a_ptrs, mask=offs_k[None, :] < K - kk * BLOCK_K, other=0.0)
        b = tl.load(b_ptrs, mask=offs_k[:, None] < K - kk * BLOCK_K, other=0.0)
        acc = tl.dot(a, b, acc)
        a_ptrs += BLOCK_K * stride_ak
        b_ptrs += BLOCK_K * stride_bk

    c = acc.to(c_ptr.dtype.element_ty)
    offs_cm = pid_m * BLOCK_M + tl.arange(0, BLOCK_M)
    offs_cn = pid_n * BLOCK_N + tl.arange(0, BLOCK_N)
    c_ptrs = c_ptr + offs_cm[:, None] * stride_cm + offs_cn[None, :] * stride_cn
    mask = (offs_cm[:, None] < M) & (offs_cn[None, :] < N)
    tl.store(c_ptrs, c, mask=mask)

# config = {"BLOCK_K": 128, "BLOCK_M": 16, "BLOCK_N": 128, "GROUP_M": 8, "arch": "sm_80", "dtype": "fp16", "num_ctas": 1, "num_stages": 3, "num_warps": 4}
# arch = sm_80


// ===== COMPILED SASS (sm_80) =====

	.target	sm_80

	.elftype	@"ET_EXEC"


//--------------------- .note.nv.tkinfo           --------------------------
	.section	.note.nv.tkinfo,"",@"SHT_NOTE"
	.sectionflags	@"SHF_NOTE_NV_TKINFO"
	.tkinfo
        /*0018*/ 	.word	0x00000002
        /*0030*/ 	.string	""
        /*0030*/ 	.string	"ptxas"
        /*0030*/ 	.string	"Cuda compilation tools, release 13.0, V13.0.88"
        /*0030*/ 	.string	"Build cuda_13.0.r13.0/compiler.36424714_0"
        /*0030*/ 	.string	"-v  -suppress-debug-info  -lineinfo  -arch sm_80 "



//--------------------- .note.nv.cuinfo           --------------------------
	.section	.note.nv.cuinfo,"",@"SHT_NOTE"
	.sectionflags	@"SHF_NOTE_NV_CUINFO"
        /*0018*/ 	.short	0x0002
        /*001a*/ 	.short	0x0050
        /*001c*/ 	.short	0x0082
	.zero		2


//--------------------- .nv.info                  --------------------------
	.section	.nv.info,"",@"SHT_CUDA_INFO"
	.align	4


	//----- nvinfo : EIATTR_REGCOUNT
	.align		4
        /*0000*/ 	.byte	0x04, 0x2f
        /*0002*/ 	.short	(.L_1 - .L_0)
	.align		4
.L_0:
        /*0004*/ 	.word	index@(matmul_kernel)
        /*0008*/ 	.word	0x000000ff


	//----- nvinfo : EIATTR_FRAME_SIZE
	.align		4
.L_1:
        /*000c*/ 	.byte	0x04, 0x11
        /*000e*/ 	.short	(.L_3 - .L_2)
	.align		4
.L_2:
        /*0010*/ 	.word	index@(matmul_kernel)
        /*0014*/ 	.word	0x000001b8


	//----- nvinfo : EIATTR_MIN_STACK_SIZE
	.align		4
.L_3:
        /*0018*/ 	.byte	0x04, 0x12
        /*001a*/ 	.short	(.L_5 - .L_4)
	.align		4
.L_4:
        /*001c*/ 	.word	index@(matmul_kernel)
        /*0020*/ 	.word	0x000001b8
.L_5:


//--------------------- .nv.info.matmul_kernel    --------------------------
	.section	.nv.info.matmul_kernel,"",@"SHT_CUDA_INFO"
	.sectionflags	@""
	.align	4


	//----- nvinfo : EIATTR_CUDA_API_VERSION
	.align		4
        /*0000*/ 	.byte	0x04, 0x37
        /*0002*/ 	.short	(.L_7 - .L_6)
.L_6:
        /*0004*/ 	.word	0x00000082


	//----- nvinfo : EIATTR_SW2861232_WAR
	.align		4
.L_7:
        /*0008*/ 	.byte	0x01, 0x35
	.zero		2


	//----- nvinfo : EIATTR_PARAM_CBANK
	.align		4
        /*000c*/ 	.byte	0x04, 0x0a
        /*000e*/ 	.short	(.L_9 - .L_8)
	.align		4
.L_8:
        /*0010*/ 	.word	index@(.nv.constant0.matmul_kernel)
        /*0014*/ 	.short	0x0160
        /*0016*/ 	.short	0x0050


	//----- nvinfo : EIATTR_CBANK_PARAM_SIZE
	.align		4
.L_9:
        /*0018*/ 	.byte	0x03, 0x19
        /*001a*/ 	.short	0x0050


	//----- nvinfo : EIATTR_KPARAM_INFO
	.align		4
        /*001c*/ 	.byte	0x04, 0x17
        /*001e*/ 	.short	(.L_11 - .L_10)
.L_10:
        /*0020*/ 	.word	0x00000000
        /*0024*/ 	.short	0x000d
        /*0026*/ 	.short	0x0048
        /*0028*/ 	.byte	0x00, 0xf4, 0x21, 0x00


	//----- nvinfo : EIATTR_KPARAM_INFO
	.align		4
.L_11:
        /*002c*/ 	.byte	0x04, 0x17
        /*002e*/ 	.short	(.L_13 - .L_12)
.L_12:
        /*0030*/ 	.word	0x00000000
        /*0034*/ 	.short	0x000c
        /*0036*/ 	.short	0x0040
        /*0038*/ 	.byte	0x00, 0xf4, 0x21, 0x00


	//----- nvinfo : EIATTR_KPARAM_INFO
	.align		4
.L_13:
        /*003c*/ 	.byte	0x04, 0x17
        /*003e*/ 	.short	(.L_15 - .L_14)
.L_14:
        /*0040*/ 	.word	0x00000000
        /*0044*/ 	.short	0x000b
        /*0046*/ 	.short	0x0038
        /*0048*/ 	.byte	0x00, 0xf0, 0x11, 0x00


	//----- nvinfo : EIATTR_KPARAM_INFO
	.align		4
.L_15:
        /*004c*/ 	.byte	0x04, 0x17
        /*004e*/ 	.short	(.L_17 - .L_16)
.L_16:
        /*0050*/ 	.word	0x00000000
        /*0054*/ 	.short	0x000a
        /*0056*/ 	.short	0x0034
        /*0058*/ 	.byte	0x00, 0xf0, 0x11, 0x00


	//----- nvinfo : EIATTR_KPARAM_INFO
	.align		4
.L_17:
        /*005c*/ 	.byte	0x04, 0x17
        /*005e*/ 	.short	(.L_19 - .L_18)
.L_18:
        /*0060*/ 	.word	0x00000000
        /*0064*/ 	.short	0x0009
        /*0066*/ 	.short	0x0030
        /*0068*/ 	.byte	0x00, 0xf0, 0x11, 0x00


	//----- nvinfo : EIATTR_KPARAM_INFO
	.align		4
.L_19:
        /*006c*/ 	.byte	0x04, 0x17
        /*006e*/ 	.short	(.L_21 - .L_20)
.L_20:
        /*0070*/ 	.word	0x00000000
        /*0074*/ 	.short	0x0008
        /*0076*/ 	.short	0x002c
        /*0078*/ 	.byte	0x00, 0xf0, 0x11, 0x00


	//----- nvinfo : EIATTR_KPARAM_INFO
	.align		4
.L_21:
        /*007c*/ 	.byte	0x04, 0x17
        /*007e*/ 	.short	(.L_23 - .L_22)
.L_22:
        /*0080*/ 	.word	0x00000000
        /*0084*/ 	.short	0x0007
        /*0086*/ 	.short	0x0028
        /*0088*/ 	.byte	0x00, 0xf0, 0x11, 0x00


	//----- nvinfo : EIATTR_KPARAM_INFO
	.align		4
.L_23:
        /*008c*/ 	.byte	0x04, 0x17
        /*008e*/ 	.short	(.L_25 - .L_24)
.L_24:
        /*0090*/ 	.word	0x00000000
        /*0094*/ 	.short	0x0006
        /*0096*/ 	.short	0x0024
        /*0098*/ 	.byte	0x00, 0xf0, 0x11, 0x00


	//----- nvinfo : EIATTR_KPARAM_INFO
	.align		4
.L_25:
        /*009c*/ 	.byte	0x04, 0x17
        /*009e*/ 	.short	(.L_27 - .L_26)
.L_26:
        /*00a0*/ 	.word	0x00000000
        /*00a4*/ 	.short	0x0005
        /*00a6*/ 	.short	0x0020
        /*00a8*/ 	.byte	0x00, 0xf0, 0x11, 0x00


	//----- nvinfo : EIATTR_KPARAM_INFO
	.align		4
.L_27:
        /*00ac*/ 	.byte	0x04, 0x17
        /*00ae*/ 	.short	(.L_29 - .L_28)
.L_28:
        /*00b0*/ 	.word	0x00000000
        /*00b4*/ 	.short	0x0004
        /*00b6*/ 	.short	0x001c
        /*00b8*/ 	.byte	0x00, 0xf0, 0x11, 0x00


	//----- nvinfo : EIATTR_KPARAM_INFO
	.align		4
.L_29:
        /*00bc*/ 	.byte	0x04, 0x17
        /*00be*/ 	.short	(.L_31 - .L_30)
.L_30:
        /*00c0*/ 	.word	0x00000000
        /*00c4*/ 	.short	0x0003
        /*00c6*/ 	.short	0x0018
        /*00c8*/ 	.byte	0x00, 0xf0, 0x11, 0x00


	//----- nvinfo : EIATTR_KPARAM_INFO
	.align		4
.L_31:
        /*00cc*/ 	.byte	0x04, 0x17
        /*00ce*/ 	.short	(.L_33 - .L_32)
.L_32:
        /*00d0*/ 	.word	0x00000000
        /*00d4*/ 	.short	0x0002
        /*00d6*/ 	.short	0x0010
        /*00d8*/ 	.byte	0x00, 0xf4, 0x21, 0x00


	//----- nvinfo : EIATTR_KPARAM_INFO
	.align		4
.L_33:
        /*00dc*/ 	.byte	0x04, 0x17
        /*00de*/ 	.short	(.L_35 - .L_34)
.L_34:
        /*00e0*/ 	.word	0x00000000
        /*00e4*/ 	.short	0x0001
        /*00e6*/ 	.short	0x0008
        /*00e8*/ 	.byte	0x00, 0xf4, 0x21, 0x00


	//----- nvinfo : EIATTR_KPARAM_INFO
	.align		4
.L_35:
        /*00ec*/ 	.byte	0x04, 0x17
        /*00ee*/ 	.short	(.L_37 - .L_36)
.L_36:
        /*00f0*/ 	.word	0x00000000
        /*00f4*/ 	.short	0x0000
        /*00f6*/ 	.short	0x0000
        /*00f8*/ 	.byte	0x00, 0xf4, 0x21, 0x00


	//----- nvinfo : EIATTR_MAXREG_COUNT
	.align		4
.L_37:
        /*00fc*/ 	.byte	0x03, 0x1b
        /*00fe*/ 	.short	0x00ff


	//----- nvinfo : EIATTR_NUM_BARRIERS
	.align		4
        /*0100*/ 	.byte	0x02, 0x4c
        /*0102*/ 	.byte	0x01
	.zero		1


	//----- nvinfo : EIATTR_ANNOTATIONS
	.align		4
        /*0104*/ 	.byte	0x04, 0x55
        /*0106*/ 	.short	(.L_39 - .L_38)


	//   ....[0]....
.L_38:
        /*0108*/ 	.word	0x00000001
        /*010c*/ 	.byte	0x40, 0x05, 0x00, 0x00, 0x01, 0x00, 0x00, 0x00, 0x80, 0x06, 0x00, 0x00, 0x01, 0x00, 0x00, 0x00
        /* <DEDUP_REMOVED lines=138> */
        /*09bc*/ 	.byte	0x40, 0xf7, 0x00, 0x00, 0x01, 0x00, 0x00, 0x00, 0x50, 0xf7, 0x00, 0x00


	//----- nvinfo : EIATTR_MERCURY_ISA_VERSION
	.align		4
.L_39:
        /*09c8*/ 	.byte	0x03, 0x5f
        /*09ca*/ 	.short	0x0000


	//----- nvinfo : EIATTR_EXIT_INSTR_OFFSETS
	.align		4
        /*09cc*/ 	.byte	0x04, 0x1c
        /*09ce*/ 	.short	(.L_41 - .L_40)


	//   ....[0]....
.L_40:
        /*09d0*/ 	.word	0x0000ffd0


	//   ....[1]....
        /*09d4*/ 	.word	0x00010000


	//----- nvinfo : EIATTR_REQNTID
	.align		4
.L_41:
        /*09d8*/ 	.byte	0x04, 0x10
        /*09da*/ 	.short	(.L_43 - .L_42)
.L_42:
        /*09dc*/ 	.word	0x00000080
        /*09e0*/ 	.word	0x00000001
        /*09e4*/ 	.word	0x00000001
.L_43:


//--------------------- .nv.callgraph             --------------------------
	.section	.nv.callgraph,"",@"SHT_CUDA_CALLGRAPH"
	.align	4
	.sectionentsize	8
	.align		4
        /*0000*/ 	.word	0x00000000
	.align		4
        /*0004*/ 	.word	0xffffffff
	.align		4
        /*0008*/ 	.word	0x00000000
	.align		4
        /*000c*/ 	.word	0xfffffffe
	.align		4
        /*0010*/ 	.word	0x00000000
	.align		4
        /*0014*/ 	.word	0xfffffffd
	.align		4
        /*0018*/ 	.word	0x00000000
	.align		4
        /*001c*/ 	.word	0xfffffffc


//--------------------- .nv.rel.action            --------------------------
	.section	.nv.rel.action,"",@"SHT_CUDA_RELOCINFO"
	.align	8
	.sectionentsize	8
        /*0000*/ 	.byte	0x73, 0x00, 0x00, 0x00, 0x00, 0x00, 0x00, 0x00, 0x00, 0x00, 0x00, 0x11, 0x25, 0x00, 0x05, 0x36


//--------------------- .nv.constant0.matmul_kernel --------------------------
	.section	.nv.constant0.matmul_kernel,"a",@progbits
	.sectionflags	@""
	.align	4
.nv.constant0.matmul_kernel:
	.zero		432


//--------------------- .text.matmul_kernel       --------------------------
	.section	.text.matmul_kernel,"ax",@progbits
	.sectioninfo	@"SHI_REGISTERS=255"
	.align	128
        .global         matmul_kernel
        .type           matmul_kernel,@function
        .size           matmul_kernel,(.L_x_5 - matmul_kernel)
        .other          matmul_kernel,@"STO_CUDA_ENTRY STV_DEFAULT"
matmul_kernel:
.text.matmul_kernel:
[----:B------:R-:W-:-:S03]  /*0000*/  IMAD.MOV.U32 R1, RZ, RZ, c[0x0][0x28] ;  /* 0x00000a00ff017624 */ /* 0x000fc600078e00ff */
[----:B------:R-:W-:Y:S01]  /*0010*/  IMAD.MOV.U32 R0, RZ, RZ, c[0x0][0x17c] ;  /* 0x00005f00ff007624 */ /* 0x000fe200078e00ff */
[----:B------:R-:W0:Y:S01]  /*0020*/  S2R R5, SR_CTAID.X ;  /* 0x0000000000057919 */ /* 0x000e220000002500 */
[----:B------:R-:W-:Y:S01]  /*0030*/  IADD3 R1, R1, -0x1b8, RZ ;  /* 0xfffffe4801017810 */ /* 0x000fe20007ffe0ff */
[----:B------:R-:W-:Y:S01]  /*0040*/  IMAD.MOV.U32 R46, RZ, RZ, c[0x0][0x180] ;  /* 0x00006000ff2e7624 */ /* 0x000fe200078e00ff */
[----:B------:R-:W-:Y:S01]  /*0050*/  ULDC UR4, c[0x0][0x180] ;  /* 0x0000600000047ab9 */ /* 0x000fe20000000800 */
[----:B------:R-:W-:Y:S01]  /*0060*/  IADD3 R0, R0, 0x7f, RZ ;  /* 0x0000007f00007810 */ /* 0x000fe20007ffe0ff */
[----:B------:R-:W1:Y:S01]  /*0070*/  S2R R86, SR_TID.X ;  /* 0x0000000000567919 */ /* 0x000e620000002100 */
[----:B------:R-:W-:Y:S01]  /*0080*/  ULDC.64 UR6, c[0x0][0x118] ;  /* 0x0000460000067ab9 */ /* 0x000fe20000000a00 */
[----:B------:R-:W-:Y:S02]  /*0090*/  IADD3 R46, R46, 0x7f, RZ ;  /* 0x0000007f2e2e7810 */ /* 0x000fe40007ffe0ff */
[----:B------:R-:W-:-:S04]  /*00a0*/  SHF.R.S32.HI R3, RZ, 0x1f, R0 ;  /* 0x0000001fff037819 */ /* 0x000fc80000011400 */
[----:B------:R-:W-:-:S04]  /*00b0*/  LEA.HI R3, R3, R0, RZ, 0x7 ;  /* 0x0000000003037211 */ /* 0x000fc800078f38ff */
[----:B------:R-:W-:-:S05]  /*00c0*/  SHF.R.S32.HI R3, RZ, 0x7, R3 ;  /* 0x00000007ff037819 */ /* 0x000fca0000011403 */
[----:B------:R-:W-:Y:S01]  /*00d0*/  IMAD.SHL.U32 R4, R3, 0x8, RZ ;  /* 0x0000000803047824 */ /* 0x000fe200078e00ff */
[----:B0-----:R-:W-:-:S04]  /*00e0*/  IABS R8, R5 ;  /* 0x0000000500087213 */ /* 0x001fc80000000000 */
[-C--:B------:R-:W-:Y:S02]  /*00f0*/  IABS R7, R4.reuse ;  /* 0x0000000400077213 */ /* 0x080fe40000000000 */
[----:B------:R-:W-:Y:S02]  /*0100*/  IABS R10, R4 ;  /* 0x00000004000a7213 */ /* 0x000fe40000000000 */
[----:B------:R-:W0:Y:S08]  /*0110*/  I2F.RP R0, R7 ;  /* 0x0000000700007306 */ /* 0x000e300000209400 */
[----:B0-----:R-:W0:Y:S02]  /*0120*/  MUFU.RCP R0, R0 ;  /* 0x0000000000007308 */ /* 0x001e240000001000 */
[----:B0-----:R-:W-:Y:S01]  /*0130*/  IADD3 R2, R0, 0xffffffe, RZ ;  /* 0x0ffffffe00027810 */ /* 0x001fe20007ffe0ff */
[----:B------:R-:W-:-:S05]  /*0140*/  IMAD.MOV R0, RZ, RZ, -R10 ;  /* 0x000000ffff007224 */ /* 0x000fca00078e0a0a */
[----:B------:R0:W2:Y:S02]  /*0150*/  F2I.FTZ.U32.TRUNC.NTZ R3, R2 ;  /* 0x0000000200037305 */ /* 0x0000a4000021f000 */
[----:B0-----:R-:W-:Y:S02]  /*0160*/  IMAD.MOV.U32 R2, RZ, RZ, RZ ;  /* 0x000000ffff027224 */ /* 0x001fe400078e00ff */
[----:B--2---:R-:W-:-:S04]  /*0170*/  IMAD.MOV R6, RZ, RZ, -R3 ;  /* 0x000000ffff067224 */ /* 0x004fc800078e0a03 */
[----:B------:R-:W-:Y:S02]  /*0180*/  IMAD R9, R6, R7, RZ ;  /* 0x0000000706097224 */ /* 0x000fe400078e02ff */
[----:B------:R-:W-:Y:S02]  /*0190*/  IMAD.MOV.U32 R6, RZ, RZ, R8 ;  /* 0x000000ffff067224 */ /* 0x000fe400078e0008 */
[----:B------:R-:W-:-:S06]  /*01a0*/  IMAD.HI.U32 R3, R3, R9, R2 ;  /* 0x0000000903037227 */ /* 0x000fcc00078e0002 */
[----:B------:R-:W-:-:S04]  /*01b0*/  IMAD.HI.U32 R3, R3, R6, RZ ;  /* 0x0000000603037227 */ /* 0x000fc800078e00ff */
[----:B------:R-:W-:-:S05]  /*01c0*/  IMAD R0, R3, R0, R6 ;  /* 0x0000000003007224 */ /* 0x000fca00078e0206 */
[----:B------:R-:W-:-:S13]  /*01d0*/  ISETP.GT.U32.AND P1, PT, R7, R0, PT ;  /* 0x000000000700720c */ /* 0x000fda0003f24070 */
[----:B------:R-:W-:Y:S01]  /*01e0*/  @!P1 IMAD.IADD R0, R0, 0x1, -R7 ;  /* 0x0000000100009824 */ /* 0x000fe200078e0a07 */
[----:B------:R-:W-:Y:S02]  /*01f0*/  @!P1 IADD3 R3, R3, 0x1, RZ ;  /* 0x0000000103039810 */ /* 0x000fe40007ffe0ff */
[----:B------:R-:W-:Y:S02]  /*0200*/  ISETP.NE.AND P1, PT, R4, RZ, PT ;  /* 0x000000ff0400720c */ /* 0x000fe40003f25270 */
[----:B------:R-:W-:Y:S02]  /*0210*/  ISETP.GE.U32.AND P0, PT, R0, R7, PT ;  /* 0x000000070000720c */ /* 0x000fe40003f06070 */
[----:B------:R-:W-:-:S04]  /*0220*/  LOP3.LUT R0, R5, R4, RZ, 0x3c, !PT ;  /* 0x0000000405007212 */ /* 0x000fc800078e3cff */
[----:B------:R-:W-:Y:S01]  /*0230*/  ISETP.GE.AND P2, PT, R0, RZ, PT ;  /* 0x000000ff0000720c */ /* 0x000fe20003f46270 */
[----:B------:R-:W-:-:S05]  /*0240*/  IMAD.MOV.U32 R0, RZ, RZ, c[0x0][0x178] ;  /* 0x00005e00ff007624 */ /* 0x000fca00078e00ff */
[----:B------:R-:W-:Y:S02]  /*0250*/  IADD3 R0, R0, 0xf, RZ ;  /* 0x0000000f00007810 */ /* 0x000fe40007ffe0ff */
[----:B------:R-:W-:-:S05]  /*0260*/  @P0 IADD3 R3, R3, 0x1, RZ ;  /* 0x0000000103030810 */ /* 0x000fca0007ffe0ff */
[----:B------:R-:W-:Y:S01]  /*0270*/  IMAD.MOV.U32 R2, RZ, RZ, R3 ;  /* 0x000000ffff027224 */ /* 0x000fe200078e0003 */
[----:B------:R-:W-:-:S03]  /*0280*/  SHF.R.S32.HI R3, RZ, 0x1f, R0 ;  /* 0x0000001fff037819 */ /* 0x000fc60000011400 */
[----:B------:R-:W-:Y:S01]  /*0290*/  @!P2 IMAD.MOV R2, RZ, RZ, -R2 ;  /* 0x000000ffff02a224 */ /* 0x000fe200078e0a02 */
[----:B------:R-:W-:Y:S02]  /*02a0*/  @!P1 LOP3.LUT R2, RZ, R4, RZ, 0x33, !PT ;  /* 0x00000004ff029212 */ /* 0x000fe400078e33ff */
[----:B------:R-:W-:Y:S02]  /*02b0*/  LEA.HI R3, R3, R0, RZ, 0x4 ;  /* 0x0000000003037211 */ /* 0x000fe400078f20ff */
[----:B------:R-:W-:Y:S01]  /*02c0*/  SHF.L.U32 R6, R2, 0x3, RZ ;  /* 0x0000000302067819 */ /* 0x000fe200000006ff */
[----:B------:R-:W-:-:S03]  /*02d0*/  IMAD.MOV R2, RZ, RZ, -R2 ;  /* 0x000000ffff027224 */ /* 0x000fc600078e0a02 */
[----:B------:R-:W-:Y:S01]  /*02e0*/  LEA.HI.SX32 R3, R3, -R6, 0x1c ;  /* 0x8000000603037211 */ /* 0x000fe200078fe2ff */
[----:B------:R-:W-:-:S03]  /*02f0*/  IMAD R4, R4, R2, R5 ;  /* 0x0000000204047224 */ /* 0x000fc600078e0205 */
[----:B------:R-:W-:Y:S02]  /*0300*/  IMNMX R11, R3, 0x8, PT ;  /* 0x00000008030b7817 */ /* 0x000fe40003800200 */
[----:B------:R-:W-:Y:S02]  /*0310*/  IABS R9, R4 ;  /* 0x0000000400097213 */ /* 0x000fe40000000000 */
[----:B------:R-:W-:-:S04]  /*0320*/  IABS R7, R11 ;  /* 0x0000000b00077213 */ /* 0x000fc80000000000 */
[----:B------:R-:W0:Y:S08]  /*0330*/  I2F.RP R0, R7 ;  /* 0x0000000700007306 */ /* 0x000e300000209400 */
[----:B0-----:R-:W0:Y:S02]  /*0340*/  MUFU.RCP R0, R0 ;  /* 0x0000000000007308 */ /* 0x001e240000001000 */
[----:B0-----:R-:W-:-:S06]  /*0350*/  IADD3 R3, R0, 0xffffffe, RZ ;  /* 0x0ffffffe00037810 */ /* 0x001fcc0007ffe0ff */
[----:B------:R-:W0:Y:S02]  /*0360*/  F2I.FTZ.U32.TRUNC.NTZ R3, R3 ;  /* 0x0000000300037305 */ /* 0x000e24000021f000 */
[----:B0-----:R-:W-:-:S04]  /*0370*/  IMAD.MOV R8, RZ, RZ, -R3 ;  /* 0x000000ffff087224 */ /* 0x001fc800078e0a03 */
[----:B------:R-:W-:Y:S01]  /*0380*/  IMAD.MOV.U32 R2, RZ, RZ, R8 ;  /* 0x000000ffff027224 */ /* 0x000fe200078e0008 */
[----:B------:R-:W-:-:S03]  /*0390*/  IABS R8, R11 ;  /* 0x0000000b00087213 */ /* 0x000fc60000000000 */
[----:B------:R-:W-:Y:S02]  /*03a0*/  IMAD R5, R2, R7, RZ ;  /* 0x0000000702057224 */ /* 0x000fe400078e02ff */
[----:B------:R-:W-:Y:S02]  /*03b0*/  IMAD.MOV.U32 R2, RZ, RZ, RZ ;  /* 0x000000ffff027224 */ /* 0x000fe400078e00ff */
[----:B------:R-:W-:Y:S02]  /*03c0*/  IMAD.MOV R0, RZ, RZ, -R8 ;  /* 0x000000ffff007224 */ /* 0x000fe400078e0a08 */
[----:B------:R-:W-:Y:S01]  /*03d0*/  IMAD.HI.U32 R2, R3, R5, R2 ;  /* 0x0000000503027227 */ /* 0x000fe200078e0002 */
[----:B-1----:R-:W-:-:S05]  /*03e0*/  LOP3.LUT R3, R86, 0xf, RZ, 0xc0, !PT ;  /* 0x0000000f56037812 */ /* 0x002fca00078ec0ff */
        /* <DEDUP_REMOVED lines=8> */
[----:B------:R-:W-:-:S07]  /*0470*/  ISETP.GE.AND P2, PT, R0, RZ, PT ;  /* 0x000000ff0000720c */ /* 0x000fce0003f46270 */
[----:B------:R-:W-:Y:S02]  /*0480*/  @P0 IADD3 R2, R2, 0x1, RZ ;  /* 0x0000000102020810 */ /* 0x000fe40007ffe0ff */
[----:B------:R-:W-:-:S04]  /*0490*/  ISETP.GT.AND P0, PT, R46, 0x7f, PT ;  /* 0x0000007f2e00780c */ /* 0x000fc80003f04270 */
[----:B------:R-:W-:Y:S01]  /*04a0*/  @!P2 IMAD.MOV R2, RZ, RZ, -R2 ;  /* 0x000000ffff02a224 */ /* 0x000fe200078e0a02 */
[----:B------:R-:W-:-:S05]  /*04b0*/  @!P1 LOP3.LUT R2, RZ, R11, RZ, 0x33, !PT ;  /* 0x0000000bff029212 */ /* 0x000fca00078e33ff */
[----:B------:R-:W-:-:S04]  /*04c0*/  IMAD.MOV R0, RZ, RZ, -R2 ;  /* 0x000000ffff007224 */ /* 0x000fc800078e0a02 */
[----:B------:R-:W-:Y:S01]  /*04d0*/  IMAD R0, R11, R0, R4 ;  /* 0x000000000b007224 */ /* 0x000fe200078e0204 */
[----:B------:R-:W-:-:S03]  /*04e0*/  SHF.R.U32.HI R4, RZ, 0x4, R86 ;  /* 0x00000004ff047819 */ /* 0x000fc60000011656 */
[----:B------:R-:W-:Y:S01]  /*04f0*/  IMAD.IADD R0, R6, 0x1, R0 ;  /* 0x0000000106007824 */ /* 0x000fe200078e0200 */
[----:B------:R-:W-:-:S03]  /*0500*/  SGXT.U32 R84, R4, 0x3 ;  /* 0x000000030454781a */ /* 0x000fc60000000000 */
[----:B------:R-:W-:Y:S01]  /*0510*/  IMAD R88, R0, 0x10, R3 ;  /* 0x0000001000587824 */ /* 0x000fe200078e0203 */
[C---:B------:R-:W-:Y:S02]  /*0520*/  LOP3.LUT R38, R84.reuse, 0x8, RZ, 0xfc, !PT ;  /* 0x0000000854267812 */ /* 0x040fe400078efcff */
[C---:B------:R-:W-:Y:S02]  /*0530*/  LOP3.LUT R50, R84.reuse, 0x10, RZ, 0xfc, !PT ;  /* 0x0000001054327812 */ /* 0x040fe400078efcff */
[----:B------:R0:W-:Y:S01]  /*0540*/  STL [R1+0xe0], R88 ;  /* 0x0000e05801007387 */ /* 0x0001e20000100800 */
[C---:B------:R-:W-:Y:S02]  /*0550*/  LOP3.LUT R58, R84.reuse, 0x18, RZ, 0xfc, !PT ;  /* 0x00000018543a7812 */ /* 0x040fe400078efcff */
[C---:B------:R-:W-:Y:S02]  /*0560*/  LOP3.LUT R60, R84.reuse, 0x20, RZ, 0xfc, !PT ;  /* 0x00000020543c7812 */ /* 0x040fe400078efcff */
[----:B------:R-:W-:-:S02]  /*0570*/  LOP3.LUT R62, R84, 0x28, RZ, 0xfc, !PT ;  /* 0x00000028543e7812 */ /* 0x000fc400078efcff */
[C---:B------:R-:W-:Y:S02]  /*0580*/  LOP3.LUT R64, R84.reuse, 0x30, RZ, 0xfc, !PT ;  /* 0x0000003054407812 */ /* 0x040fe400078efcff */
[C---:B------:R-:W-:Y:S02]  /*0590*/  LOP3.LUT R66, R84.reuse, 0x40, RZ, 0xfc, !PT ;  /* 0x0000004054427812 */ /* 0x040fe400078efcff */
[C---:B------:R-:W-:Y:S02]  /*05a0*/  LOP3.LUT R68, R84.reuse, 0x48, RZ, 0xfc, !PT ;  /* 0x0000004854447812 */ /* 0x040fe400078efcff */
[C---:B------:R-:W-:Y:S02]  /*05b0*/  LOP3.LUT R70, R84.reuse, 0x50, RZ, 0xfc, !PT ;  /* 0x0000005054467812 */ /* 0x040fe400078efcff */
[C---:B------:R-:W-:Y:S02]  /*05c0*/  LOP3.LUT R72, R84.reuse, 0x58, RZ, 0xfc, !PT ;  /* 0x0000005854487812 */ /* 0x040fe400078efcff */
[----:B------:R-:W-:-:S02]  /*05d0*/  LOP3.LUT R74, R84, 0x60, RZ, 0xfc, !PT ;  /* 0x00000060544a7812 */ /* 0x000fc400078efcff */
[C---:B------:R-:W-:Y:S02]  /*05e0*/  LOP3.LUT R80, R84.reuse, 0x68, RZ, 0xfc, !PT ;  /* 0x0000006854507812 */ /* 0x040fe400078efcff */
[----:B------:R-:W-:Y:S02]  /*05f0*/  LOP3.LUT R82, R84, 0x70, RZ, 0xfc, !PT ;  /* 0x0000007054527812 */ /* 0x000fe400078efcff */
[----:B------:R-:W-:Y:S01]  /*0600*/  SHF.L.U32 R0, R2, 0x7, RZ ;  /* 0x0000000702007819 */ /* 0x000fe200000006ff */
[----:B------:R-:W-:Y:S05]  /*0610*/  @P0 BRA `(.L_x_0) ;  /* 0x0000008000000947 */ /* 0x000fea0003800000 */
[----:B0-----:R-:W-:Y:S01]  /*0620*/  IMAD.SHL.U32 R6, R86, 0x20, RZ ;  /* 0x0000002056067824 */ /* 0x001fe200078e00ff */
[----:B------:R-:W-:Y:S01]  /*0630*/  CS2R R76, SRZ ;  /* 0x00000000004c7805 */ /* 0x000fe2000001ff00 */
[----:B------:R-:W-:Y:S01]  /*0640*/  CS2R R4, SRZ ;  /* 0x0000000000047805 */ /* 0x000fe2000001ff00 */
[----:B------:R-:W-:Y:S01]  /*0650*/  CS2R R78, SRZ ;  /* 0x00000000004e7805 */ /* 0x000fe2000001ff00 */
[----:B------:R-:W-:Y:S01]  /*0660*/  CS2R R2, SRZ ;  /* 0x0000000000027805 */ /* 0x000fe2000001ff00 */
[----:B------:R-:W-:-:S05]  /*0670*/  LOP3.LUT R6, R6, 0x60, RZ, 0xc0, !PT ;  /* 0x0000006006067812 */ /* 0x000fca00078ec0ff */
[----:B------:R0:W-:Y:S01]  /*0680*/  STL [R1+0xe4], R6 ;  /* 0x0000e40601007387 */ /* 0x0001e20000100800 */
[----:B------:R-:W-:Y:S05]  /*0690*/  BRA `(.L_x_1) ;  /* 0x0000f0a000007947 */ /* 0x000fea0003800000 */
.L_x_0:
[----:B0-----:R-:W-:Y:S02]  /*06a0*/  IABS R5, c[0x0][0x17c] ;  /* 0x00005f0000057a13 */ /* 0x001fe40000000000 */
[----:B------:R-:W-:Y:S02]  /*06b0*/  IABS R10, c[0x0][0x178] ;  /* 0x00005e00000a7a13 */ /* 0x000fe40000000000 */
[----:B------:R-:W0:Y:S01]  /*06c0*/  I2F.RP R4, R5 ;  /* 0x0000000500047306 */ /* 0x000e220000209400 */
[----:B------:R-:W-:Y:S02]  /*06d0*/  IABS R175, R0 ;  /* 0x0000000000af7213 */ /* 0x000fe40000000000 */
[C---:B------:R-:W-:Y:S02]  /*06e0*/  IADD3 R12, R0.reuse, 0x7e, RZ ;  /* 0x0000007e000c7810 */ /* 0x040fe40007ffe0ff */
[----:B------:R-:W-:-:S02]  /*06f0*/  IADD3 R14, R0, 0x7c, RZ ;  /* 0x0000007c000e7810 */ /* 0x000fc40007ffe0ff */
[----:B------:R-:W-:Y:S01]  /*0700*/  ISETP.GE.AND P5, PT, R0, RZ, PT ;  /* 0x000000ff0000720c */ /* 0x000fe20003fa6270 */
[----:B------:R-:W1:Y:S01]  /*0710*/  I2F.RP R8, R10 ;  /* 0x0000000a00087306 */ /* 0x000e620000209400 */
[----:B------:R-:W-:Y:S02]  /*0720*/  IABS R13, R14 ;  /* 0x0000000e000d7213 */ /* 0x000fe40000000000 */
[----:B------:R-:W-:Y:S02]  /*0730*/  ISETP.GE.AND P3, PT, R12, RZ, PT ;  /* 0x000000ff0c00720c */ /* 0x000fe40003f66270 */
[C---:B------:R-:W-:Y:S02]  /*0740*/  IADD3 R16, R0.reuse, 0x71, RZ ;  /* 0x0000007100107810 */ /* 0x040fe40007ffe0ff */
[----:B------:R-:W-:Y:S01]  /*0750*/  IADD3 R17, R0, 0x61, RZ ;  /* 0x0000006100117810 */ /* 0x000fe20007ffe0ff */
[----:B0-----:R-:W0:Y:S01]  /*0760*/  MUFU.RCP R4, R4 ;  /* 0x0000000400047308 */ /* 0x001e220000001000 */
[----:B------:R-:W-:-:S02]  /*0770*/  IABS R185, R16 ;  /* 0x0000001000b97213 */ /* 0x000fc40000000000 */
[----:B------:R-:W-:Y:S02]  /*0780*/  IABS R83, R17 ;  /* 0x0000001100537213 */ /* 0x000fe40000000000 */
[C---:B------:R-:W-:Y:S02]  /*0790*/  IADD3 R18, R0.reuse, 0xb, RZ ;  /* 0x0000000b00127810 */ /* 0x040fe40007ffe0ff */
[C---:B------:R-:W-:Y:S01]  /*07a0*/  IADD3 R20, R0.reuse, 0xa, RZ ;  /* 0x0000000a00147810 */ /* 0x040fe20007ffe0ff */
[----:B-1----:R-:W1:Y:S01]  /*07b0*/  MUFU.RCP R8, R8 ;  /* 0x0000000800087308 */ /* 0x002e620000001000 */
[----:B------:R-:W-:Y:S02]  /*07c0*/  IABS R29, R18 ;  /* 0x00000012001d7213 */ /* 0x000fe40000000000 */
[----:B------:R-:W-:Y:S02]  /*07d0*/  IABS R23, R20 ;  /* 0x0000001400177213 */ /* 0x000fe40000000000 */
[----:B------:R-:W-:-:S02]  /*07e0*/  IADD3 R22, R0, 0x9, RZ ;  /* 0x0000000900167810 */ /* 0x000fc40007ffe0ff */
[----:B------:R-:W-:Y:S02]  /*07f0*/  IADD3 R24, R0, 0x8, RZ ;  /* 0x0000000800187810 */ /* 0x000fe40007ffe0ff */
[----:B0-----:R-:W-:Y:S02]  /*0800*/  IADD3 R3, R4, 0xffffffe, RZ ;  /* 0x0ffffffe04037810 */ /* 0x001fe40007ffe0ff */
[----:B------:R-:W-:Y:S02]  /*0810*/  IABS R4, R88 ;  /* 0x0000005800047213 */ /* 0x000fe40000000000 */
[----:B------:R-:W-:Y:S02]  /*0820*/  IABS R169, R22 ;  /* 0x0000001600a97213 */ /* 0x000fe40000000000 */
[----:B------:R-:W0:Y:S01]  /*0830*/  F2I.FTZ.U32.TRUNC.NTZ R3, R3 ;  /* 0x0000000300037305 */ /* 0x000e22000021f000 */
[----:B-1----:R-:W-:Y:S02]  /*0840*/  IADD3 R6, R8, 0xffffffe, RZ ;  /* 0x0ffffffe08067810 */ /* 0x002fe40007ffe0ff */
[----:B------:R-:W-:-:S02]  /*0850*/  IADD3 R8, R0, 0x7f, RZ ;  /* 0x0000007f00087810 */ /* 0x000fc40007ffe0ff */
[----:B------:R-:W-:Y:S02]  /*0860*/  IABS R53, R24 ;  /* 0x0000001800357213 */ /* 0x000fe40000000000 */
[----:B------:R-:W-:Y:S01]  /*0870*/  IABS R47, R8 ;  /* 0x00000008002f7213 */ /* 0x000fe20000000000 */
[----:B------:R1:W2:Y:S01]  /*0880*/  F2I.FTZ.U32.TRUNC.NTZ R7, R6 ;  /* 0x0000000600077305 */ /* 0x0002a2000021f000 */
[C---:B------:R-:W-:Y:S02]  /*0890*/  IADD3 R26, R0.reuse, 0x7, RZ ;  /* 0x00000007001a7810 */ /* 0x040fe40007ffe0ff */
[C---:B------:R-:W-:Y:S02]  /*08a0*/  IADD3 R30, R0.reuse, 0x4, RZ ;  /* 0x00000004001e7810 */ /* 0x040fe40007ffe0ff */
[----:B------:R-:W-:Y:S02]  /*08b0*/  IABS R151, R26 ;  /* 0x0000001a00977213 */ /* 0x000fe40000000000 */
[C---:B------:R-:W-:Y:S01]  /*08c0*/  IADD3 R34, R0.reuse, 0x2, RZ ;  /* 0x0000000200227810 */ /* 0x040fe20007ffe0ff */
[----:B0-----:R-:W-:Y:S01]  /*08d0*/  IMAD.MOV R2, RZ, RZ, -R3 ;  /* 0x000000ffff027224 */ /* 0x001fe200078e0a03 */
[C---:B------:R-:W-:Y:S01]  /*08e0*/  IADD3 R28, R0.reuse, 0x5, RZ ;  /* 0x00000005001c7810 */ /* 0x040fe20007ffe0ff */
[----:B-1----:R-:W-:Y:S01]  /*08f0*/  IMAD.MOV.U32 R6, RZ, RZ, RZ ;  /* 0x000000ffff067224 */ /* 0x002fe200078e00ff */
[----:B------:R-:W-:Y:S01]  /*0900*/  IADD3 R32, R0, 0x3, RZ ;  /* 0x0000000300207810 */ /* 0x000fe20007ffe0ff */
[----:B------:R-:W-:Y:S01]  /*0910*/  IMAD R9, R2, R5, RZ ;  /* 0x0000000502097224 */ /* 0x000fe200078e02ff */
[----:B------:R-:W-:Y:S01]  /*0920*/  IABS R55, R28 ;  /* 0x0000001c00377213 */ /* 0x000fe20000000000 */
[----:B------:R-:W-:Y:S01]  /*0930*/  IMAD.MOV.U32 R2, RZ, RZ, RZ ;  /* 0x000000ffff027224 */ /* 0x000fe200078e00ff */
[----:B------:R-:W-:Y:S01]  /*0940*/  IABS R173, R32 ;  /* 0x0000002000ad7213 */ /* 0x000fe20000000000 */
[----:B--2---:R-:W-:Y:S01]  /*0950*/  IMAD.MOV R11, RZ, RZ, -R7 ;  /* 0x000000ffff0b7224 */ /* 0x004fe200078e0a07 */
[----:B------:R-:W-:Y:S01]  /*0960*/  LOP3.LUT R174, RZ, c[0x0][0x17c], RZ, 0x33, !PT ;  /* 0x00005f00ffae7a12 */ /* 0x000fe200078e33ff */
[----:B------:R-:W-:-:S04]  /*0970*/  IMAD.HI.U32 R2, R3, R9, R2 ;  /* 0x0000000903027227 */ /* 0x000fc800078e0002 */
[----:B------:R-:W-:Y:S02]  /*0980*/  IMAD R9, R11, R10, RZ ;  /* 0x0000000a0b097224 */ /* 0x000fe400078e02ff */
[----:B------:R-:W-:-:S04]  /*0990*/  IMAD.HI.U32 R3, R2, R175, RZ ;  /* 0x000000af02037227 */ /* 0x000fc800078e00ff */
[----:B------:R-:W-:Y:S02]  /*09a0*/  IMAD.MOV.U32 R11, RZ, RZ, R4 ;  /* 0x000000ffff0b7224 */ /* 0x000fe400078e0004 */
[----:B------:R-:W-:Y:S01]  /*09b0*/  IMAD.HI.U32 R6, R7, R9, R6 ;  /* 0x0000000907067227 */ /* 0x000fe200078e0006 */
[----:B------:R-:W-:Y:S02]  /*09c0*/  IABS R9, R12 ;  /* 0x0000000c00097213 */ /* 0x000fe40000000000 */
[----:B------:R-:W-:Y:S01]  /*09d0*/  IADD3 R12, R0, 0x76, RZ ;  /* 0x00000076000c7810 */ /* 0x000fe20007ffe0ff */
[----:B------:R-:W-:Y:S02]  /*09e0*/  IMAD.MOV R4, RZ, RZ, -R3 ;  /* 0x000000ffff047224 */ /* 0x000fe400078e0a03 */
[----:B------:R-:W-:Y:S01]  /*09f0*/  IMAD.HI.U32 R6, R6, R11, RZ ;  /* 0x0000000b06067227 */ /* 0x000fe200078e00ff */
[----:B------:R-:W-:-:S03]  /*0a00*/  IABS R25, R12 ;  /* 0x0000000c00197213 */ /* 0x000fc60000000000 */
[----:B------:R-:W-:Y:S02]  /*0a10*/  IMAD R175, R5, R4, R175 ;  /* 0x0000000405af7224 */ /* 0x000fe400078e02af */
[----:B------:R-:W-:-:S03]  /*0a20*/  IMAD.HI.U32 R3, R2, R47, RZ ;  /* 0x0000002f02037227 */ /* 0x000fc600078e00ff */
[C---:B------:R-:W-:Y:S01]  /*0a30*/  ISETP.GT.U32.AND P0, PT, R5.reuse, R175, PT ;  /* 0x000000af0500720c */ /* 0x040fe20003f04070 */
[----:B------:R-:W-:Y:S02]  /*0a40*/  IMAD.MOV R7, RZ, RZ, -R6 ;  /* 0x000000ffff077224 */ /* 0x000fe400078e0a06 */
[----:B------:R-:W-:Y:S02]  /*0a50*/  IMAD.MOV R6, RZ, RZ, -R3 ;  /* 0x000000ffff067224 */ /* 0x000fe400078e0a03 */
[----:B------:R-:W-:Y:S01]  /*0a60*/  IMAD R11, R10, R7, R11 ;  /* 0x000000070a0b7224 */ /* 0x000fe200078e020b */
[----:B------:R-:W-:Y:S01]  /*0a70*/  IADD3 R7, R0, 0x7d, RZ ;  /* 0x0000007d00077810 */ /* 0x000fe20007ffe0ff */
[----:B------:R-:W-:Y:S02]  /*0a80*/  IMAD R47, R5, R6, R47 ;  /* 0x00000006052f7224 */ /* 0x000fe400078e022f */
[----:B------:R-:W-:Y:S01]  /*0a90*/  IMAD.HI.U32 R4, R2, R9, RZ ;  /* 0x0000000902047227 */ /* 0x000fe200078e00ff */
[----:B------:R-:W-:-:S02]  /*0aa0*/  ISETP.GT.U32.AND P2, PT, R10, R11, PT ;  /* 0x0000000b0a00720c */ /* 0x000fc40003f44070 */
[----:B------:R-:W-:Y:S01]  /*0ab0*/  ISETP.GT.U32.AND P6, PT, R5, R47, PT ;  /* 0x0000002f0500720c */ /* 0x000fe20003fc4070 */
[----:B------:R-:W-:Y:S01]  /*0ac0*/  @!P0 IMAD.IADD R175, R175, 0x1, -R5 ;  /* 0x00000001afaf8824 */ /* 0x000fe200078e0a05 */
[----:B------:R-:W-:Y:S01]  /*0ad0*/  IABS R177, R7 ;  /* 0x0000000700b17213 */ /* 0x000fe20000000000 */
[----:B------:R-:W-:Y:S01]  /*0ae0*/  IMAD.MOV R4, RZ, RZ, -R4 ;  /* 0x000000ffff047224 */ /* 0x000fe200078e0a04 */
[----:B------:R-:W-:Y:S02]  /*0af0*/  ISETP.GE.AND P0, PT, R8, RZ, PT ;  /* 0x000000ff0800720c */ /* 0x000fe40003f06270 */
[C---:B------:R-:W-:Y:S01]  /*0b00*/  ISETP.GT.U32.AND P1, PT, R5.reuse, R175, PT ;  /* 0x000000af0500720c */ /* 0x040fe20003f24070 */
[----:B------:R-:W-:Y:S01]  /*0b10*/  IMAD R9, R5, R4, R9 ;  /* 0x0000000405097224 */ /* 0x000fe200078e0209 */
[----:B------:R-:W-:Y:S01]  /*0b20*/  IADD3 R8, R0, 0x79, RZ ;  /* 0x0000007900087810 */ /* 0x000fe20007ffe0ff */
[----:B------:R-:W-:Y:S02]  /*0b30*/  IMAD.HI.U32 R3, R2, R177, RZ ;  /* 0x000000b102037227 */ /* 0x000fe400078e00ff */
[----:B------:R-:W-:-:S02]  /*0b40*/  @!P2 IADD3 R11, R11, -R10, RZ ;  /* 0x8000000a0b0ba210 */ /* 0x000fc40007ffe0ff */
[----:B------:R-:W-:Y:S01]  /*0b50*/  ISETP.GT.U32.AND P4, PT, R5, R9, PT ;  /* 0x000000090500720c */ /* 0x000fe20003f84070 */
[----:B------:R-:W-:Y:S01]  /*0b60*/  @!P6 IMAD.IADD R47, R47, 0x1, -R5 ;  /* 0x000000012f2fe824 */ /* 0x000fe200078e0a05 */
[----:B------:R-:W-:Y:S01]  /*0b70*/  ISETP.GT.U32.AND P6, PT, R10, R11, PT ;  /* 0x0000000b0a00720c */ /* 0x000fe20003fc4070 */
[----:B------:R-:W-:Y:S01]  /*0b80*/  IMAD.MOV R6, RZ, RZ, -R3 ;  /* 0x000000ffff067224 */ /* 0x000fe200078e0a03 */
[----:B------:R-:W-:Y:S01]  /*0b90*/  ISETP.GE.AND P2, PT, R7, RZ, PT ;  /* 0x000000ff0700720c */ /* 0x000fe20003f46270 */
[----:B------:R-:W-:Y:S01]  /*0ba0*/  IMAD.HI.U32 R4, R2, R13, RZ ;  /* 0x0000000d02047227 */ /* 0x000fe200078e00ff */
[----:B------:R-:W-:Y:S02]  /*0bb0*/  IADD3 R7, R0, 0x7a, RZ ;  /* 0x0000007a00077810 */ /* 0x000fe40007ffe0ff */
[----:B------:R-:W-:Y:S01]  /*0bc0*/  IABS R19, R8 ;  /* 0x0000000800137213 */ /* 0x000fe20000000000 */
[----:B------:R-:W-:Y:S01]  /*0bd0*/  @!P1 IMAD.IADD R175, R175, 0x1, -R5 ;  /* 0x00000001afaf9824 */ /* 0x000fe200078e0a05 */
[----:B------:R-:W-:Y:S01]  /*0be0*/  IABS R179, R7 ;  /* 0x0000000700b37213 */ /* 0x000fe20000000000 */
[C---:B------:R-:W-:Y:S01]  /*0bf0*/  IMAD R177, R5.reuse, R6, R177 ;  /* 0x0000000605b17224 */ /* 0x040fe200078e02b1 */
[----:B------:R-:W-:Y:S01]  /*0c00*/  ISETP.GT.U32.AND P1, PT, R5, R47, PT ;  /* 0x0000002f0500720c */ /* 0x000fe20003f24070 */
[----:B------:R-:W-:-:S02]  /*0c10*/  IMAD.MOV R4, RZ, RZ, -R4 ;  /* 0x000000ffff047224 */ /* 0x000fc400078e0a04 */
[----:B------:R-:W-:Y:S01]  /*0c20*/  @!P5 IMAD.MOV R175, RZ, RZ, -R175 ;  /* 0x000000ffffafd224 */ /* 0x000fe200078e0aaf */
[C---:B------:R-:W-:Y:S01]  /*0c30*/  ISETP.GT.U32.AND P5, PT, R5.reuse, R177, PT ;  /* 0x000000b10500720c */ /* 0x040fe20003fa4070 */
[----:B------:R-:W-:Y:S01]  /*0c40*/  IMAD R13, R5, R4, R13 ;  /* 0x00000004050d7224 */ /* 0x000fe200078e020d */
[----:B------:R-:W-:Y:S01]  /*0c50*/  IADD3 R4, R0, 0x7b, RZ ;  /* 0x0000007b00047810 */ /* 0x000fe20007ffe0ff */
[--C-:B------:R-:W-:Y:S02]  /*0c60*/  @!P4 IMAD.IADD R9, R9, 0x1, -R5.reuse ;  /* 0x000000010909c824 */ /* 0x100fe400078e0a05 */
[----:B------:R-:W-:Y:S01]  /*0c70*/  @!P6 IMAD.IADD R11, R11, 0x1, -R10 ;  /* 0x000000010b0be824 */ /* 0x000fe200078e0a0a */
[C---:B------:R-:W-:Y:S02]  /*0c80*/  ISETP.GT.U32.AND P6, PT, R5.reuse, R13, PT ;  /* 0x0000000d0500720c */ /* 0x040fe40003fc4070 */
[----:B------:R-:W-:Y:S01]  /*0c90*/  ISETP.GT.U32.AND P4, PT, R5, R9, PT ;  /* 0x000000090500720c */ /* 0x000fe20003f84070 */
[----:B------:R-:W-:Y:S01]  /*0ca0*/  @!P1 IMAD.IADD R47, R47, 0x1, -R5 ;  /* 0x000000012f2f9824 */ /* 0x000fe200078e0a05 */
[----:B------:R-:W-:-:S02]  /*0cb0*/  IABS R15, R4 ;  /* 0x00000004000f7213 */ /* 0x000fc40000000000 */
[----:B------:R-:W-:Y:S01]  /*0cc0*/  IADD3 R10, R0, 0x77, RZ ;  /* 0x00000077000a7810 */ /* 0x000fe20007ffe0ff */
[----:B------:R-:W-:Y:S01]  /*0cd0*/  @!P5 IMAD.IADD R177, R177, 0x1, -R5 ;  /* 0x00000001b1b1d824 */ /* 0x000fe200078e0a05 */
[----:B------:R-:W-:Y:S01]  /*0ce0*/  ISETP.GE.AND P1, PT, R14, RZ, PT ;  /* 0x000000ff0e00720c */ /* 0x000fe20003f26270 */
[----:B------:R-:W-:Y:S01]  /*0cf0*/  IMAD.HI.U32 R3, R2, R15, RZ ;  /* 0x0000000f02037227 */ /* 0x000fe200078e00ff */
[----:B------:R-:W-:Y:S02]  /*0d00*/  IABS R181, R10 ;  /* 0x0000000a00b57213 */ /* 0x000fe40000000000 */
[----:B------:R-:W-:Y:S01]  /*0d10*/  ISETP.GT.U32.AND P5, PT, R5, R177, PT ;  /* 0x000000b10500720c */ /* 0x000fe20003fa4070 */
[----:B------:R-:W-:Y:S01]  /*0d20*/  IMAD.MOV R6, RZ, RZ, -R3 ;  /* 0x000000ffff067224 */ /* 0x000fe200078e0a03 */
[----:B------:R-:W-:Y:S01]  /*0d30*/  @!P6 IADD3 R13, R13, -R5, RZ ;  /* 0x800000050d0de210 */ /* 0x000fe20007ffe0ff */
[----:B------:R-:W-:Y:S01]  /*0d40*/  @!P4 IMAD.IADD R9, R9, 0x1, -R5 ;  /* 0x000000010909c824 */ /* 0x000fe200078e0a05 */
[----:B------:R-:W-:Y:S01]  /*0d50*/  ISETP.GE.AND P4, PT, R4, RZ, PT ;  /* 0x000000ff0400720c */ /* 0x000fe20003f86270 */
[----:B------:R-:W-:Y:S01]  /*0d60*/  IMAD.HI.U32 R4, R2, R179, RZ ;  /* 0x000000b302047227 */ /* 0x000fe200078e00ff */
[----:B------:R-:W-:-:S02]  /*0d70*/  ISETP.GT.U32.AND P6, PT, R5, R13, PT ;  /* 0x0000000d0500720c */ /* 0x000fc40003fc4070 */
[----:B------:R-:W-:Y:S01]  /*0d80*/  IADD3 R14, R0, 0x75, RZ ;  /* 0x00000075000e7810 */ /* 0x000fe20007ffe0ff */
[----:B------:R-:W-:Y:S02]  /*0d90*/  IMAD.MOV R4, RZ, RZ, -R4 ;  /* 0x000000ffff047224 */ /* 0x000fe400078e0a04 */
[C---:B------:R-:W-:Y:S01]  /*0da0*/  IMAD R15, R5.reuse, R6, R15 ;  /* 0x00000006050f7224 */ /* 0x040fe200078e020f */
[----:B------:R-:W-:Y:S01]  /*0db0*/  IABS R27, R14 ;  /* 0x0000000e001b7213 */ /* 0x000fe20000000000 */
[----:B------:R-:W-:Y:S02]  /*0dc0*/  IMAD R179, R5, R4, R179 ;  /* 0x0000000405b37224 */ /* 0x000fe400078e02b3 */
[----:B------:R-:W-:Y:S01]  /*0dd0*/  @!P5 IMAD.IADD R177, R177, 0x1, -R5 ;  /* 0x00000001b1b1d824 */ /* 0x000fe200078e0a05 */
[----:B------:R-:W-:Y:S01]  /*0de0*/  ISETP.GT.U32.AND P5, PT, R5, R15, PT ;  /* 0x0000000f0500720c */ /* 0x000fe20003fa4070 */
[----:B------:R-:W-:Y:S01]  /*0df0*/  @!P0 IMAD.MOV R47, RZ, RZ, -R47 ;  /* 0x000000ffff2f8224 */ /* 0x000fe200078e0a2f */
[----:B------:R-:W-:Y:S01]  /*0e00*/  ISETP.GE.AND P0, PT, R7, RZ, PT ;  /* 0x000000ff0700720c */ /* 0x000fe20003f06270 */
[----:B------:R-:W-:Y:S01]  /*0e10*/  @!P6 IMAD.IADD R13, R13, 0x1, -R5 ;  /* 0x000000010d0de824 */ /* 0x000fe200078e0a05 */
[----:B------:R-:W-:Y:S01]  /*0e20*/  ISETP.GT.U32.AND P6, PT, R5, R179, PT ;  /* 0x000000b30500720c */ /* 0x000fe20003fc4070 */
[----:B------:R-:W-:Y:S01]  /*0e30*/  IMAD.HI.U32 R3, R2, R19, RZ ;  /* 0x0000001302037227 */ /* 0x000fe200078e00ff */
[----:B------:R-:W-:-:S02]  /*0e40*/  IADD3 R7, R0, 0x78, RZ ;  /* 0x0000007800077810 */ /* 0x000fc40007ffe0ff */
[----:B------:R-:W-:Y:S01]  /*0e50*/  @!P2 IADD3 R177, -R177, RZ, RZ ;  /* 0x000000ffb1b1a210 */ /* 0x000fe20007ffe1ff */
[----:B------:R-:W-:Y:S01]  /*0e60*/  IMAD.MOV R4, RZ, RZ, -R3 ;  /* 0x000000ffff047224 */ /* 0x000fe200078e0a03 */
[----:B------:R-:W-:Y:S01]  /*0e70*/  IABS R21, R7 ;  /* 0x0000000700157213 */ /* 0x000fe20000000000 */
[----:B------:R-:W-:Y:S01]  /*0e80*/  @!P1 IMAD.MOV R13, RZ, RZ, -R13 ;  /* 0x000000ffff0d9224 */ /* 0x000fe200078e0a0d */
[----:B------:R-:W-:Y:S01]  /*0e90*/  ISETP.GE.AND P1, PT, R7, RZ, PT ;  /* 0x000000ff0700720c */ /* 0x000fe20003f26270 */
[----:B------:R-:W-:Y:S01]  /*0ea0*/  @!P5 IMAD.IADD R15, R15, 0x1, -R5 ;  /* 0x000000010f0fd824 */ /* 0x000fe200078e0a05 */
[----:B------:R-:W-:Y:S01]  /*0eb0*/  IADD3 R7, R0, 0x74, RZ ;  /* 0x0000007400077810 */ /* 0x000fe20007ffe0ff */
[----:B------:R-:W-:-:S03]  /*0ec0*/  IMAD.HI.U32 R3, R2, R21, RZ ;  /* 0x0000001502037227 */ /* 0x000fc600078e00ff */
[----:B------:R-:W-:Y:S01]  /*0ed0*/  IABS R183, R7 ;  /* 0x0000000700b77213 */ /* 0x000fe20000000000 */
[----:B------:R-:W-:Y:S01]  /*0ee0*/  @!P6 IMAD.IADD R179, R179, 0x1, -R5 ;  /* 0x00000001b3b3e824 */ /* 0x000fe200078e0a05 */
[C---:B------:R-:W-:Y:S01]  /*0ef0*/  ISETP.GT.U32.AND P6, PT, R5.reuse, R15, PT ;  /* 0x0000000f0500720c */ /* 0x040fe20003fc4070 */
[----:B------:R-:W-:Y:S02]  /*0f00*/  IMAD.MOV R6, RZ, RZ, -R3 ;  /* 0x000000ffff067224 */ /* 0x000fe400078e0a03 */
[C---:B------:R-:W-:Y:S01]  /*0f10*/  IMAD R19, R5.reuse, R4, R19 ;  /* 0x0000000405137224 */ /* 0x040fe200078e0213 */
[C---:B------:R-:W-:Y:S01]  /*0f20*/  ISETP.GT.U32.AND P2, PT, R5.reuse, R179, PT ;  /* 0x000000b30500720c */ /* 0x040fe20003f44070 */
[C---:B------:R-:W-:Y:S02]  /*0f30*/  IMAD R21, R5.reuse, R6, R21 ;  /* 0x0000000605157224 */ /* 0x040fe400078e0215 */
[----:B------:R-:W-:Y:S01]  /*0f40*/  IMAD.HI.U32 R4, R2, R181, RZ ;  /* 0x000000b502047227 */ /* 0x000fe200078e00ff */
[----:B------:R-:W-:-:S03]  /*0f50*/  ISETP.GT.U32.AND P5, PT, R5, R19, PT ;  /* 0x000000130500720c */ /* 0x000fc60003fa4070 */
[----:B------:R-:W-:-:S04]  /*0f60*/  IMAD.HI.U32 R3, R2, R25, RZ ;  /* 0x0000001902037227 */ /* 0x000fc800078e00ff */
[----:B------:R-:W-:Y:S01]  /*0f70*/  @!P6 IMAD.IADD R15, R15, 0x1, -R5 ;  /* 0x000000010f0fe824 */ /* 0x000fe200078e0a05 */
[C---:B------:R-:W-:Y:S01]  /*0f80*/  ISETP.GT.U32.AND P6, PT, R5.reuse, R21, PT ;  /* 0x000000150500720c */ /* 0x040fe20003fc4070 */
[----:B------:R-:W-:Y:S02]  /*0f90*/  IMAD.MOV R4, RZ, RZ, -R4 ;  /* 0x000000ffff047224 */ /* 0x000fe400078e0a04 */
[----:B------:R-:W-:Y:S02]  /*0fa0*/  IMAD.MOV R6, RZ, RZ, -R3 ;  /* 0x000000ffff067224 */ /* 0x000fe400078e0a03 */
[C---:B------:R-:W-:Y:S02]  /*0fb0*/  IMAD R181, R5.reuse, R4, R181 ;  /* 0x0000000405b57224 */ /* 0x040fe400078e02b5 */
[C---:B------:R-:W-:Y:S02]  /*0fc0*/  IMAD R25, R5.reuse, R6, R25 ;  /* 0x0000000605197224 */ /* 0x040fe400078e0219 */
[----:B------:R-:W-:Y:S01]  /*0fd0*/  @!P4 IMAD.MOV R15, RZ, RZ, -R15 ;  /* 0x000000ffff0fc224 */ /* 0x000fe200078e0a0f */
[----:B------:R-:W-:Y:S01]  /*0fe0*/  ISETP.GT.U32.AND P4, PT, R5, R181, PT ;  /* 0x000000b50500720c */ /* 0x000fe20003f84070 */
[----:B------:R-:W-:-:S04]  /*0ff0*/  IMAD.HI.U32 R4, R2, R27, RZ ;  /* 0x0000001b02047227 */ /* 0x000fc800078e00ff */
[--C-:B------:R-:W-:Y:S01]  /*1000*/  @!P6 IMAD.IADD R21, R21, 0x1, -R5.reuse ;  /* 0x000000011515e824 */ /* 0x100fe200078e0a05 */
[----:B------:R-:W-:Y:S01]  /*1010*/  ISETP.GT.U32.AND P6, PT, R5, R25, PT ;  /* 0x000000190500720c */ /* 0x000fe20003fc4070 */
[----:B------:R-:W-:Y:S02]  /*1020*/  @!P5 IMAD.IADD R19, R19, 0x1, -R5 ;  /* 0x000000011313d824 */ /* 0x000fe400078e0a05 */
[----:B------:R-:W-:Y:S02]  /*1030*/  IMAD.MOV R4, RZ, RZ, -R4 ;  /* 0x000000ffff047224 */ /* 0x000fe400078e0a04 */
[----:B------:R-:W-:Y:S01]  /*1040*/  IMAD.HI.U32 R3, R2, R183, RZ ;  /* 0x000000b702037227 */ /* 0x000fe200078e00ff */
[----:B------:R-:W-:-:S03]  /*1050*/  ISETP.GT.U32.AND P5, PT, R5, R19, PT ;  /* 0x000000130500720c */ /* 0x000fc60003fa4070 */
[----:B------:R-:W-:Y:S01]  /*1060*/  @!P4 IMAD.IADD R181, R181, 0x1, -R5 ;  /* 0x00000001b5b5c824 */ /* 0x000fe200078e0a05 */
[C---:B------:R-:W-:Y:S01]  /*1070*/  ISETP.GT.U32.AND P4, PT, R5.reuse, R21, PT ;  /* 0x000000150500720c */ /* 0x040fe20003f84070 */
[----:B------:R-:W-:Y:S01]  /*1080*/  IMAD R27, R5, R4, R27 ;  /* 0x00000004051b7224 */ /* 0x000fe200078e021b */
[----:B------:R-:W-:Y:S01]  /*1090*/  IADD3 R4, -R3, RZ, RZ ;  /* 0x000000ff03047210 */ /* 0x000fe20007ffe1ff */
[--C-:B------:R-:W-:Y:S02]  /*10a0*/  @!P6 IMAD.IADD R25, R25, 0x1, -R5.reuse ;  /* 0x000000011919e824 */ /* 0x100fe400078e0a05 */
[----:B------:R-:W-:Y:S01]  /*10b0*/  @!P2 IMAD.IADD R179, R179, 0x1, -R5 ;  /* 0x00000001b3b3a824 */ /* 0x000fe200078e0a05 */
[----:B------:R-:W-:Y:S01]  /*10c0*/  ISETP.GE.AND P2, PT, R10, RZ, PT ;  /* 0x000000ff0a00720c */ /* 0x000fe20003f46270 */
[C---:B------:R-:W-:Y:S01]  /*10d0*/  IMAD R183, R5.reuse, R4, R183 ;  /* 0x0000000405b77224 */ /* 0x040fe200078e02b7 */
[----:B------:R-:W-:Y:S01]  /*10e0*/  ISETP.GT.U32.AND P6, PT, R5, R25, PT ;  /* 0x000000190500720c */ /* 0x000fe20003fc4070 */
[----:B------:R-:W-:Y:S01]  /*10f0*/  @!P5 IMAD.IADD R19, R19, 0x1, -R5 ;  /* 0x000000011313d824 */ /* 0x000fe200078e0a05 */
[----:B------:R-:W-:Y:S01]  /*1100*/  ISETP.GE.AND P5, PT, R12, RZ, PT ;  /* 0x000000ff0c00720c */ /* 0x000fe20003fa6270 */
[----:B------:R-:W-:Y:S01]  /*1110*/  @!P0 IMAD.MOV R179, RZ, RZ, -R179 ;  /* 0x000000ffffb38224 */ /* 0x000fe200078e0ab3 */
[C---:B------:R-:W-:Y:S01]  /*1120*/  IADD3 R10, R0.reuse, 0x73, RZ ;  /* 0x00000073000a7810 */ /* 0x040fe20007ffe0ff */
[----:B------:R-:W-:Y:S01]  /*1130*/  @!P4 IMAD.IADD R21, R21, 0x1, -R5 ;  /* 0x000000011515c824 */ /* 0x000fe200078e0a05 */
[C---:B------:R-:W-:Y:S01]  /*1140*/  ISETP.GT.U32.AND P4, PT, R5.reuse, R27, PT ;  /* 0x0000001b0500720c */ /* 0x040fe20003f84070 */
[----:B------:R-:W-:Y:S01]  /*1150*/  @!P3 IMAD.MOV R9, RZ, RZ, -R9 ;  /* 0x000000ffff09b224 */ /* 0x000fe200078e0a09 */
[----:B------:R-:W-:Y:S01]  /*1160*/  IADD3 R12, R0, 0x72, RZ ;  /* 0x00000072000c7810 */ /* 0x000fe20007ffe0ff */
[----:B------:R-:W-:Y:S01]  /*1170*/  IMAD.HI.U32 R6, R2, R185, RZ ;  /* 0x000000b902067227 */ /* 0x000fe200078e00ff */
[----:B------:R-:W-:-:S02]  /*1180*/  ISETP.GT.U32.AND P0, PT, R5, R181, PT ;  /* 0x000000b50500720c */ /* 0x000fc40003f04070 */
[----:B------:R-:W-:Y:S01]  /*1190*/  IABS R31, R10 ;  /* 0x0000000a001f7213 */ /* 0x000fe20000000000 */
[--C-:B------:R-:W-:Y:S01]  /*11a0*/  @!P6 IMAD.IADD R25, R25, 0x1, -R5.reuse ;  /* 0x000000011919e824 */ /* 0x100fe200078e0a05 */
[----:B------:R-:W-:Y:S01]  /*11b0*/  ISETP.GT.U32.AND P6, PT, R5, R183, PT ;  /* 0x000000b70500720c */ /* 0x000fe20003fc4070 */
[----:B------:R-:W-:Y:S01]  /*11c0*/  IMAD.MOV R6, RZ, RZ, -R6 ;  /* 0x000000ffff067224 */ /* 0x000fe200078e0a06 */
[----:B------:R-:W-:Y:S01]  /*11d0*/  IABS R33, R12 ;  /* 0x0000000c00217213 */ /* 0x000fe20000000000 */
[----:B------:R-:W-:Y:S01]  /*11e0*/  IMAD.HI.U32 R3, R2, R31, RZ ;  /* 0x0000001f02037227 */ /* 0x000fe200078e00ff */
[----:B------:R-:W-:Y:S02]  /*11f0*/  ISETP.GE.AND P3, PT, R8, RZ, PT ;  /* 0x000000ff0800720c */ /* 0x000fe40003f66270 */
[----:B------:R-:W-:Y:S01]  /*1200*/  @!P5 IADD3 R25, -R25, RZ, RZ ;  /* 0x000000ff1919d210 */ /* 0x000fe20007ffe1ff */
[----:B------:R-:W-:Y:S01]  /*1210*/  @!P4 IMAD.IADD R27, R27, 0x1, -R5 ;  /* 0x000000011b1bc824 */ /* 0x000fe200078e0a05 */
[----:B------:R-:W-:Y:S01]  /*1220*/  ISETP.GE.AND P4, PT, R7, RZ, PT ;  /* 0x000000ff0700720c */ /* 0x000fe20003f86270 */
[----:B------:R-:W-:Y:S01]  /*1230*/  IMAD.HI.U32 R4, R2, R33, RZ ;  /* 0x0000002102047227 */ /* 0x000fe200078e00ff */
[----:B------:R-:W-:-:S02]  /*1240*/  IADD3 R7, R0, 0x70, RZ ;  /* 0x0000007000077810 */ /* 0x000fc40007ffe0ff */
[----:B------:R-:W-:Y:S01]  /*1250*/  ISETP.GE.AND P5, PT, R10, RZ, PT ;  /* 0x000000ff0a00720c */ /* 0x000fe20003fa6270 */
[----:B------:R-:W-:Y:S01]  /*1260*/  @!P6 IMAD.IADD R183, R183, 0x1, -R5 ;  /* 0x00000001b7b7e824 */ /* 0x000fe200078e0a05 */
[----:B------:R-:W-:Y:S01]  /*1270*/  ISETP.GT.U32.AND P6, PT, R5, R27, PT ;  /* 0x0000001b0500720c */ /* 0x000fe20003fc4070 */
[----:B------:R-:W-:Y:S01]  /*1280*/  IMAD.MOV R8, RZ, RZ, -R3 ;  /* 0x000000ffff087224 */ /* 0x000fe200078e0a03 */
[----:B------:R-:W-:Y:S01]  /*1290*/  IABS R39, R7 ;  /* 0x0000000700277213 */ /* 0x000fe20000000000 */
[----:B------:R-:W-:Y:S01]  /*12a0*/  IMAD.MOV R4, RZ, RZ, -R4 ;  /* 0x000000ffff047224 */ /* 0x000fe200078e0a04 */
[----:B------:R-:W-:Y:S01]  /*12b0*/  IADD3 R10, R0, 0x6d, RZ ;  /* 0x0000006d000a7810 */ /* 0x000fe20007ffe0ff */
[----:B------:R-:W-:Y:S01]  /*12c0*/  @!P0 IMAD.IADD R181, R181, 0x1, -R5 ;  /* 0x00000001b5b58824 */ /* 0x000fe200078e0a05 */
[----:B------:R-:W-:Y:S01]  /*12d0*/  ISETP.GE.AND P0, PT, R14, RZ, PT ;  /* 0x000000ff0e00720c */ /* 0x000fe20003f06270 */
[C---:B------:R-:W-:Y:S01]  /*12e0*/  IMAD R31, R5.reuse, R8, R31 ;  /* 0x00000008051f7224 */ /* 0x040fe200078e021f */
[C---:B------:R-:W-:Y:S01]  /*12f0*/  IADD3 R8, R0.reuse, 0x6e, RZ ;  /* 0x0000006e00087810 */ /* 0x040fe20007ffe0ff */
[C---:B------:R-:W-:Y:S01]  /*1300*/  IMAD R33, R5.reuse, R4, R33 ;  /* 0x0000000405217224 */ /* 0x040fe200078e0221 */
[----:B------:R-:W-:Y:S01]  /*1310*/  IABS R45, R10 ;  /* 0x0000000a002d7213 */ /* 0x000fe20000000000 */
[C---:B------:R-:W-:Y:S01]  /*1320*/  IMAD R185, R5.reuse, R6, R185 ;  /* 0x0000000605b97224 */ /* 0x040fe200078e02b9 */
[----:B------:R-:W-:Y:S01]  /*1330*/  IADD3 R6, R0, 0x6f, RZ ;  /* 0x0000006f00067810 */ /* 0x000fe20007ffe0ff */
[----:B------:R-:W-:Y:S01]  /*1340*/  @!P3 IMAD.MOV R19, RZ, RZ, -R19 ;  /* 0x000000ffff13b224 */ /* 0x000fe200078e0a13 */
[C---:B------:R-:W-:Y:S01]  /*1350*/  ISETP.GT.U32.AND P3, PT, R5.reuse, R31, PT ;  /* 0x0000001f0500720c */ /* 0x040fe20003f64070 */
[----:B------:R-:W-:Y:S01]  /*1360*/  @!P2 IMAD.MOV R181, RZ, RZ, -R181 ;  /* 0x000000ffffb5a224 */ /* 0x000fe200078e0ab5 */
[C---:B------:R-:W-:Y:S01]  /*1370*/  ISETP.GT.U32.AND P2, PT, R5.reuse, R33, PT ;  /* 0x000000210500720c */ /* 0x040fe20003f44070 */
[----:B------:R-:W-:Y:S01]  /*1380*/  @!P1 IMAD.MOV R21, RZ, RZ, -R21 ;  /* 0x000000ffff159224 */ /* 0x000fe200078e0a15 */
[----:B------:R-:W-:Y:S01]  /*1390*/  ISETP.GT.U32.AND P1, PT, R5, R183, PT ;  /* 0x000000b70500720c */ /* 0x000fe20003f24070 */
[----:B------:R-:W-:Y:S01]  /*13a0*/  @!P6 IMAD.IADD R27, R27, 0x1, -R5 ;  /* 0x000000011b1be824 */ /* 0x000fe200078e0a05 */
[----:B------:R-:W-:Y:S01]  /*13b0*/  ISETP.GT.U32.AND P6, PT, R5, R185, PT ;  /* 0x000000b90500720c */ /* 0x000fe20003fc4070 */
[----:B------:R-:W-:Y:S01]  /*13c0*/  IMAD.HI.U32 R3, R2, R39, RZ ;  /* 0x0000002702037227 */ /* 0x000fe200078e00ff */
[----:B------:R-:W-:-:S02]  /*13d0*/  IABS R37, R6 ;  /* 0x0000000600257213 */ /* 0x000fc40000000000 */
[----:B------:R-:W-:Y:S01]  /*13e0*/  IABS R187, R8 ;  /* 0x0000000800bb7213 */ /* 0x000fe20000000000 */
[----:B------:R-:W-:Y:S01]  /*13f0*/  IMAD.MOV R4, RZ, RZ, -R3 ;  /* 0x000000ffff047224 */ /* 0x000fe200078e0a03 */
[----:B------:R-:W-:Y:S01]  /*1400*/  IADD3 R14, R0, 0x66, RZ ;  /* 0x00000066000e7810 */ /* 0x000fe20007ffe0ff */
[--C-:B------:R-:W-:Y:S01]  /*1410*/  @!P3 IMAD.IADD R31, R31, 0x1, -R5.reuse ;  /* 0x000000011f1fb824 */ /* 0x100fe200078e0a05 */
[----:B------:R-:W-:Y:S01]  /*1420*/  ISETP.GE.AND P3, PT, R16, RZ, PT ;  /* 0x000000ff1000720c */ /* 0x000fe20003f66270 */
[--C-:B------:R-:W-:Y:S01]  /*1430*/  @!P2 IMAD.IADD R33, R33, 0x1, -R5.reuse ;  /* 0x000000012121a824 */ /* 0x100fe200078e0a05 */
[----:B------:R-:W-:Y:S01]  /*1440*/  IADD3 R16, R0, 0x65, RZ ;  /* 0x0000006500107810 */ /* 0x000fe20007ffe0ff */
[----:B------:R-:W-:Y:S01]  /*1450*/  @!P1 IMAD.IADD R183, R183, 0x1, -R5 ;  /* 0x00000001b7b79824 */ /* 0x000fe200078e0a05 */
[C---:B------:R-:W-:Y:S01]  /*1460*/  ISETP.GT.U32.AND P2, PT, R5.reuse, R31, PT ;  /* 0x0000001f0500720c */ /* 0x040fe20003f44070 */
[----:B------:R-:W-:Y:S01]  /*1470*/  IMAD R39, R5, R4, R39 ;  /* 0x0000000405277224 */ /* 0x000fe200078e0227 */
[----:B------:R-:W-:Y:S01]  /*1480*/  ISETP.GE.AND P1, PT, R12, RZ, PT ;  /* 0x000000ff0c00720c */ /* 0x000fe20003f26270 */
[----:B------:R-:W-:Y:S01]  /*1490*/  @!P6 IMAD.IADD R185, R185, 0x1, -R5 ;  /* 0x00000001b9b9e824 */ /* 0x000fe200078e0a05 */
[C---:B------:R-:W-:Y:S01]  /*14a0*/  ISETP.GT.U32.AND P6, PT, R5.reuse, R33, PT ;  /* 0x000000210500720c */ /* 0x040fe20003fc4070 */
[----:B------:R-:W-:Y:S01]  /*14b0*/  @!P4 IMAD.MOV R183, RZ, RZ, -R183 ;  /* 0x000000ffffb7c224 */ /* 0x000fe200078e0ab7 */
[----:B------:R-:W-:Y:S01]  /*14c0*/  ISETP.GT.U32.AND P4, PT, R5, R39, PT ;  /* 0x000000270500720c */ /* 0x000fe20003f84070 */
[----:B------:R-:W-:Y:S01]  /*14d0*/  IMAD.HI.U32 R3, R2, R37, RZ ;  /* 0x0000002502037227 */ /* 0x000fe200078e00ff */
[----:B------:R-:W-:-:S02]  /*14e0*/  IADD3 R12, R0, 0x67, RZ ;  /* 0x00000067000c7810 */ /* 0x000fc40007ffe0ff */
[----:B------:R-:W-:Y:S01]  /*14f0*/  IABS R193, R16 ;  /* 0x0000001000c17213 */ /* 0x000fe20000000000 */
[----:B------:R-:W-:Y:S01]  /*1500*/  IMAD.MOV R4, RZ, RZ, -R3 ;  /* 0x000000ffff047224 */ /* 0x000fe200078e0a03 */
[----:B------:R-:W-:Y:S01]  /*1510*/  IABS R75, R12 ;  /* 0x0000000c004b7213 */ /* 0x000fe20000000000 */
[----:B------:R-:W-:Y:S01]  /*1520*/  @!P0 IMAD.MOV R27, RZ, RZ, -R27 ;  /* 0x000000ffff1b8224 */ /* 0x000fe200078e0a1b */
[C---:B------:R-:W-:Y:S01]  /*1530*/  ISETP.GT.U32.AND P0, PT, R5.reuse, R185, PT ;  /* 0x000000b90500720c */ /* 0x040fe20003f04070 */
[----:B------:R-:W-:Y:S01]  /*1540*/  IMAD R37, R5, R4, R37 ;  /* 0x0000000405257224 */ /* 0x000fe200078e0225 */
[----:B------:R-:W-:Y:S01]  /*1550*/  IABS R77, R14 ;  /* 0x0000000e004d7213 */ /* 0x000fe20000000000 */
[--C-:B------:R-:W-:Y:S01]  /*1560*/  @!P2 IMAD.IADD R31, R31, 0x1, -R5.reuse ;  /* 0x000000011f1fa824 */ /* 0x100fe200078e0a05 */
[----:B------:R-:W-:Y:S01]  /*1570*/  ISETP.GE.AND P2, PT, R7, RZ, PT ;  /* 0x000000ff0700720c */ /* 0x000fe20003f46270 */
[--C-:B------:R-:W-:Y:S01]  /*1580*/  @!P6 IMAD.IADD R33, R33, 0x1, -R5.reuse ;  /* 0x000000012121e824 */ /* 0x100fe200078e0a05 */
[----:B------:R-:W-:Y:S01]  /*1590*/  ISETP.GT.U32.AND P6, PT, R5, R37, PT ;  /* 0x000000250500720c */ /* 0x000fe20003fc4070 */
[----:B------:R-:W-:Y:S01]  /*15a0*/  @!P4 IMAD.IADD R39, R39, 0x1, -R5 ;  /* 0x000000012727c824 */ /* 0x000fe200078e0a05 */
[----:B------:R-:W-:Y:S01]  /*15b0*/  IADD3 R7, R0, 0x6c, RZ ;  /* 0x0000006c00077810 */ /* 0x000fe20007ffe0ff */
[----:B------:R-:W-:Y:S01]  /*15c0*/  @!P5 IMAD.MOV R31, RZ, RZ, -R31 ;  /* 0x000000ffff1fd224 */ /* 0x000fe200078e0a1f */
[----:B------:R-:W-:Y:S01]  /*15d0*/  ISETP.GE.AND P4, PT, R8, RZ, PT ;  /* 0x000000ff0800720c */ /* 0x000fe20003f86270 */
[----:B------:R-:W-:Y:S01]  /*15e0*/  IMAD.HI.U32 R3, R2, R187, RZ ;  /* 0x000000bb02037227 */ /* 0x000fe200078e00ff */
[----:B------:R-:W-:-:S02]  /*15f0*/  IABS R69, R7 ;  /* 0x0000000700457213 */ /* 0x000fc40000000000 */
[----:B------:R-:W-:Y:S01]  /*1600*/  ISETP.GT.U32.AND P5, PT, R5, R39, PT ;  /* 0x000000270500720c */ /* 0x000fe20003fa4070 */
[----:B------:R-:W-:Y:S01]  /*1610*/  IMAD.HI.U32 R4, R2, R45, RZ ;  /* 0x0000002d02047227 */ /* 0x000fe200078e00ff */
[----:B------:R-:W-:Y:S02]  /*1620*/  @!P0 IADD3 R185, R185, -R5, RZ ;  /* 0x80000005b9b98210 */ /* 0x000fe40007ffe0ff */
[----:B------:R-:W-:Y:S01]  /*1630*/  ISETP.GE.AND P0, PT, R6, RZ, PT ;  /* 0x000000ff0600720c */ /* 0x000fe20003f06270 */
[----:B------:R-:W-:Y:S02]  /*1640*/  IMAD.MOV R6, RZ, RZ, -R3 ;  /* 0x000000ffff067224 */ /* 0x000fe400078e0a03 */
[----:B------:R-:W-:Y:S02]  /*1650*/  IMAD.MOV R4, RZ, RZ, -R4 ;  /* 0x000000ffff047224 */ /* 0x000fe400078e0a04 */
[----:B------:R-:W-:-:S04]  /*1660*/  IMAD.HI.U32 R3, R2, R69, RZ ;  /* 0x0000004502037227 */ /* 0x000fc800078e00ff */
[----:B------:R-:W-:Y:S02]  /*1670*/  @!P6 IMAD.IADD R37, R37, 0x1, -R5 ;  /* 0x000000012525e824 */ /* 0x000fe400078e0a05 */
[C---:B------:R-:W-:Y:S02]  /*1680*/  IMAD R45, R5.reuse, R4, R45 ;  /* 0x00000004052d7224 */ /* 0x040fe400078e022d */
[----:B------:R-:W-:Y:S01]  /*1690*/  IMAD.MOV R4, RZ, RZ, -R3 ;  /* 0x000000ffff047224 */ /* 0x000fe200078e0a03 */
[----:B------:R-:W-:Y:S01]  /*16a0*/  ISETP.GT.U32.AND P6, PT, R5, R37, PT ;  /* 0x000000250500720c */ /* 0x000fe20003fc4070 */
[----:B------:R-:W-:Y:S01]  /*16b0*/  @!P5 IMAD.IADD R39, R39, 0x1, -R5 ;  /* 0x000000012727d824 */ /* 0x000fe200078e0a05 */
[C---:B------:R-:W-:Y:S01]  /*16c0*/  ISETP.GT.U32.AND P5, PT, R5.reuse, R45, PT ;  /* 0x0000002d0500720c */ /* 0x040fe20003fa4070 */
[----:B------:R-:W-:Y:S01]  /*16d0*/  IMAD R69, R5, R4, R69 ;  /* 0x0000000405457224 */ /* 0x000fe200078e0245 */
[----:B------:R-:W-:Y:S01]  /*16e0*/  IADD3 R3, R0, 0x6b, RZ ;  /* 0x0000006b00037810 */ /* 0x000fe20007ffe0ff */
[----:B------:R-:W-:-:S02]  /*16f0*/  @!P2 IMAD.MOV R39, RZ, RZ, -R39 ;  /* 0x000000ffff27a224 */ /* 0x000fc400078e0a27 */
[C---:B------:R-:W-:Y:S01]  /*1700*/  IMAD R187, R5.reuse, R6, R187 ;  /* 0x0000000605bb7224 */ /* 0x040fe200078e02bb */
[C---:B------:R-:W-:Y:S01]  /*1710*/  ISETP.GT.U32.AND P2, PT, R5.reuse, R69, PT ;  /* 0x000000450500720c */ /* 0x040fe20003f44070 */
[----:B------:R-:W-:Y:S01]  /*1720*/  @!P1 IMAD.MOV R33, RZ, RZ, -R33 ;  /* 0x000000ffff219224 */ /* 0x000fe200078e0a21 */
[----:B------:R-:W-:Y:S01]  /*1730*/  IABS R189, R3 ;  /* 0x0000000300bd7213 */ /* 0x000fe20000000000 */
[----:B------:R-:W-:Y:S01]  /*1740*/  @!P3 IMAD.MOV R185, RZ, RZ, -R185 ;  /* 0x000000ffffb9b224 */ /* 0x000fe200078e0ab9 */
[----:B------:R-:W-:Y:S01]  /*1750*/  ISETP.GT.U32.AND P1, PT, R5, R187, PT ;  /* 0x000000bb0500720c */ /* 0x000fe20003f24070 */
[----:B------:R-:W-:Y:S01]  /*1760*/  @!P6 IMAD.IADD R37, R37, 0x1, -R5 ;  /* 0x000000012525e824 */ /* 0x000fe200078e0a05 */
[----:B------:R-:W-:Y:S02]  /*1770*/  ISETP.GE.AND P6, PT, R7, RZ, PT ;  /* 0x000000ff0700720c */ /* 0x000fe40003fc6270 */
[----:B------:R-:W-:Y:S01]  /*1780*/  IADD3 R7, R0, 0x6a, RZ ;  /* 0x0000006a00077810 */ /* 0x000fe20007ffe0ff */
[----:B------:R-:W-:Y:S01]  /*1790*/  @!P0 IMAD.MOV R37, RZ, RZ, -R37 ;  /* 0x000000ffff258224 */ /* 0x000fe200078e0a25 */
[----:B------:R-:W-:-:S02]  /*17a0*/  @!P5 IADD3 R45, R45, -R5, RZ ;  /* 0x800000052d2dd210 */ /* 0x000fc40007ffe0ff */
[----:B------:R-:W-:Y:S01]  /*17b0*/  IABS R71, R7 ;  /* 0x0000000700477213 */ /* 0x000fe20000000000 */
[--C-:B------:R-:W-:Y:S01]  /*17c0*/  @!P2 IMAD.IADD R69, R69, 0x1, -R5.reuse ;  /* 0x000000014545a824 */ /* 0x100fe200078e0a05 */
[----:B------:R-:W-:Y:S02]  /*17d0*/  ISETP.GE.AND P3, PT, R10, RZ, PT ;  /* 0x000000ff0a00720c */ /* 0x000fe40003f66270 */
[----:B------:R-:W-:Y:S01]  /*17e0*/  IADD3 R10, R0, 0x69, RZ ;  /* 0x00000069000a7810 */ /* 0x000fe20007ffe0ff */
[C---:B------:R-:W-:Y:S01]  /*17f0*/  IMAD.HI.U32 R4, R2.reuse, R71, RZ ;  /* 0x0000004702047227 */ /* 0x040fe200078e00ff */
[C---:B------:R-:W-:Y:S02]  /*1800*/  ISETP.GT.U32.AND P2, PT, R5.reuse, R69, PT ;  /* 0x000000450500720c */ /* 0x040fe40003f44070 */
[----:B------:R-:W-:Y:S01]  /*1810*/  ISETP.GT.U32.AND P5, PT, R5, R45, PT ;  /* 0x0000002d0500720c */ /* 0x000fe20003fa4070 */
[----:B------:R-:W-:Y:S01]  /*1820*/  @!P1 IMAD.IADD R187, R187, 0x1, -R5 ;  /* 0x00000001bbbb9824 */ /* 0x000fe200078e0a05 */
[----:B------:R-:W-:Y:S01]  /*1830*/  ISETP.GE.AND P0, PT, R3, RZ, PT ;  /* 0x000000ff0300720c */ /* 0x000fe20003f06270 */
[----:B------:R-:W-:Y:S01]  /*1840*/  IMAD.MOV R4, RZ, RZ, -R4 ;  /* 0x000000ffff047224 */ /* 0x000fe200078e0a04 */
[----:B------:R-:W-:Y:S01]  /*1850*/  IABS R73, R10 ;  /* 0x0000000a00497213 */ /* 0x000fe20000000000 */
[----:B------:R-:W-:Y:S01]  /*1860*/  IMAD.HI.U32 R3, R2, R189, RZ ;  /* 0x000000bd02037227 */ /* 0x000fe200078e00ff */
[----:B------:R-:W-:-:S03]  /*1870*/  ISETP.GT.U32.AND P1, PT, R5, R187, PT ;  /* 0x000000bb0500720c */ /* 0x000fc60003f24070 */
[----:B------:R-:W-:Y:S02]  /*1880*/  IMAD R71, R5, R4, R71 ;  /* 0x0000000405477224 */ /* 0x000fe400078e0247 */
[----:B------:R-:W-:Y:S02]  /*1890*/  @!P2 IMAD.IADD R69, R69, 0x1, -R5 ;  /* 0x000000014545a824 */ /* 0x000fe400078e0a05 */
[----:B------:R-:W-:Y:S01]  /*18a0*/  IMAD.MOV R8, RZ, RZ, -R3 ;  /* 0x000000ffff087224 */ /* 0x000fe200078e0a03 */
[----:B------:R-:W-:Y:S01]  /*18b0*/  ISETP.GT.U32.AND P2, PT, R5, R71, PT ;  /* 0x000000470500720c */ /* 0x000fe20003f44070 */
[----:B------:R-:W-:Y:S01]  /*18c0*/  IMAD.HI.U32 R6, R2, R73, RZ ;  /* 0x0000004902067227 */ /* 0x000fe200078e00ff */
[----:B------:R-:W-:-:S03]  /*18d0*/  IADD3 R3, R0, 0x68, RZ ;  /* 0x0000006800037810 */ /* 0x000fc60007ffe0ff */
[----:B------:R-:W-:Y:S01]  /*18e0*/  @!P1 IMAD.IADD R187, R187, 0x1, -R5 ;  /* 0x00000001bbbb9824 */ /* 0x000fe200078e0a05 */
[----:B------:R-:W-:Y:S01]  /*18f0*/  IABS R191, R3 ;  /* 0x0000000300bf7213 */ /* 0x000fe20000000000 */
[----:B------:R-:W-:Y:S01]  /*1900*/  IMAD R189, R5, R8, R189 ;  /* 0x0000000805bd7224 */ /* 0x000fe200078e02bd */
[----:B------:R-:W-:Y:S01]  /*1910*/  ISETP.GE.AND P1, PT, R7, RZ, PT ;  /* 0x000000ff0700720c */ /* 0x000fe20003f26270 */
[----:B------:R-:W-:Y:S02]  /*1920*/  IMAD.MOV R6, RZ, RZ, -R6 ;  /* 0x000000ffff067224 */ /* 0x000fe400078e0a06 */
[----:B------:R-:W-:Y:S01]  /*1930*/  @!P5 IMAD.IADD R45, R45, 0x1, -R5 ;  /* 0x000000012d2dd824 */ /* 0x000fe200078e0a05 */
[----:B------:R-:W-:Y:S01]  /*1940*/  ISETP.GE.AND P5, PT, R10, RZ, PT ;  /* 0x000000ff0a00720c */ /* 0x000fe20003fa6270 */
[----:B------:R-:W-:Y:S01]  /*1950*/  @!P4 IMAD.MOV R187, RZ, RZ, -R187 ;  /* 0x000000ffffbbc224 */ /* 0x000fe200078e0abb */
[----:B------:R-:W-:Y:S01]  /*1960*/  ISETP.GT.U32.AND P4, PT, R5, R189, PT ;  /* 0x000000bd0500720c */ /* 0x000fe20003f84070 */
[----:B------:R-:W-:-:S02]  /*1970*/  @!P2 IMAD.IADD R71, R71, 0x1, -R5 ;  /* 0x000000014747a824 */ /* 0x000fc400078e0a05 */
[----:B------:R-:W-:Y:S02]  /*1980*/  IMAD R73, R5, R6, R73 ;  /* 0x0000000605497224 */ /* 0x000fe400078e0249 */
[----:B------:R-:W-:Y:S01]  /*1990*/  @!P3 IMAD.MOV R45, RZ, RZ, -R45 ;  /* 0x000000ffff2db224 */ /* 0x000fe200078e0a2d */
[----:B------:R-:W-:Y:S01]  /*19a0*/  ISETP.GE.AND P3, PT, R3, RZ, PT ;  /* 0x000000ff0300720c */ /* 0x000fe20003f66270 */
[----:B------:R-:W-:Y:S01]  /*19b0*/  IMAD.HI.U32 R3, R2, R191, RZ ;  /* 0x000000bf02037227 */ /* 0x000fe200078e00ff */
[----:B------:R-:W-:-:S03]  /*19c0*/  ISETP.GT.U32.AND P2, PT, R5, R71, PT ;  /* 0x000000470500720c */ /* 0x000fc60003f44070 */
[----:B------:R-:W-:Y:S01]  /*19d0*/  @!P6 IMAD.MOV R69, RZ, RZ, -R69 ;  /* 0x000000ffff45e224 */ /* 0x000fe200078e0a45 */
[----:B------:R-:W-:Y:S01]  /*19e0*/  ISETP.GT.U32.AND P6, PT, R5, R73, PT ;  /* 0x000000490500720c */ /* 0x000fe20003fc4070 */
[----:B------:R-:W-:Y:S01]  /*19f0*/  IMAD.HI.U32 R4, R2, R75, RZ ;  /* 0x0000004b02047227 */ /* 0x000fe200078e00ff */
[----:B------:R-:W-:-:S03]  /*1a00*/  @!P4 IADD3 R189, R189, -R5, RZ ;  /* 0x80000005bdbdc210 */ /* 0x000fc60007ffe0ff */
[----:B------:R-:W-:Y:S01]  /*1a10*/  IMAD.MOV R8, RZ, RZ, -R3 ;  /* 0x000000ffff087224 */ /* 0x000fe200078e0a03 */
[C---:B------:R-:W-:Y:S01]  /*1a20*/  ISETP.GT.U32.AND P4, PT, R5.reuse, R189, PT ;  /* 0x000000bd0500720c */ /* 0x040fe20003f84070 */
[----:B------:R-:W-:Y:S02]  /*1a30*/  IMAD.MOV R4, RZ, RZ, -R4 ;  /* 0x000000ffff047224 */ /* 0x000fe400078e0a04 */
[C---:B------:R-:W-:Y:S02]  /*1a40*/  IMAD R191, R5.reuse, R8, R191 ;  /* 0x0000000805bf7224 */ /* 0x040fe400078e02bf */
[----:B------:R-:W-:Y:S02]  /*1a50*/  IMAD R75, R5, R4, R75 ;  /* 0x00000004054b7224 */ /* 0x000fe400078e024b */
[--C-:B------:R-:W-:Y:S01]  /*1a60*/  @!P2 IMAD.IADD R71, R71, 0x1, -R5.reuse ;  /* 0x000000014747a824 */ /* 0x100fe200078e0a05 */
[----:B------:R-:W-:Y:S01]  /*1a70*/  ISETP.GT.U32.AND P2, PT, R5, R191, PT ;  /* 0x000000bf0500720c */ /* 0x000fe20003f44070 */
[----:B------:R-:W-:Y:S01]  /*1a80*/  @!P6 IMAD.IADD R73, R73, 0x1, -R5 ;  /* 0x000000014949e824 */ /* 0x000fe200078e0a05 */
[----:B------:R-:W-:Y:S01]  /*1a90*/  ISETP.GT.U32.AND P6, PT, R5, R75, PT ;  /* 0x0000004b0500720c */ /* 0x000fe20003fc4070 */
[----:B------:R-:W-:-:S04]  /*1aa0*/  IMAD.HI.U32 R7, R2, R193, RZ ;  /* 0x000000c102077227 */ /* 0x000fc800078e00ff */
[----:B------:R-:W-:Y:S01]  /*1ab0*/  IMAD.MOV R10, RZ, RZ, -R7 ;  /* 0x000000ffff0a7224 */ /* 0x000fe200078e0a07 */
[----:B------:R-:W-:Y:S01]  /*1ac0*/  IADD3 R7, R0, 0x64, RZ ;  /* 0x0000006400077810 */ /* 0x000fe20007ffe0ff */
[----:B------:R-:W-:Y:S01]  /*1ad0*/  @!P4 IMAD.IADD R189, R189, 0x1, -R5 ;  /* 0x00000001bdbdc824 */ /* 0x000fe200078e0a05 */
[----:B------:R-:W-:Y:S01]  /*1ae0*/  ISETP.GE.AND P4, PT, R12, RZ, PT ;  /* 0x000000ff0c00720c */ /* 0x000fe20003f86270 */
[----:B------:R-:W-:Y:S01]  /*1af0*/  IMAD R193, R5, R10, R193 ;  /* 0x0000000a05c17224 */ /* 0x000fe200078e02c1 */
[----:B------:R-:W-:Y:S01]  /*1b00*/  IADD3 R10, R0, 0x63, RZ ;  /* 0x00000063000a7810 */ /* 0x000fe20007ffe0ff */
[--C-:B------:R-:W-:Y:S01]  /*1b10*/  @!P2 IMAD.IADD R191, R191, 0x1, -R5.reuse ;  /* 0x00000001bfbfa824 */ /* 0x100fe200078e0a05 */
[----:B------:R-:W-:Y:S01]  /*1b20*/  IABS R79, R7 ;  /* 0x00000007004f7213 */ /* 0x000fe20000000000 */
[C---:B------:R-:W-:Y:S01]  /*1b30*/  IMAD.HI.U32 R6, R2.reuse, R77, RZ ;  /* 0x0000004d02067227 */ /* 0x040fe200078e00ff */
[----:B------:R-:W-:Y:S02]  /*1b40*/  ISETP.GT.U32.AND P2, PT, R5, R73, PT ;  /* 0x000000490500720c */ /* 0x000fe40003f44070 */
[----:B------:R-:W-:Y:S01]  /*1b50*/  @!P0 IADD3 R189, -R189, RZ, RZ ;  /* 0x000000ffbdbd8210 */ /* 0x000fe20007ffe1ff */
[----:B------:R-:W-:Y:S01]  /*1b60*/  @!P6 IMAD.IADD R75, R75, 0x1, -R5 ;  /* 0x000000014b4be824 */ /* 0x000fe200078e0a05 */
[----:B------:R-:W-:Y:S01]  /*1b70*/  IABS R81, R10 ;  /* 0x0000000a00517213 */ /* 0x000fe20000000000 */
[----:B------:R-:W-:Y:S01]  /*1b80*/  IMAD.MOV R6, RZ, RZ, -R6 ;  /* 0x000000ffff067224 */ /* 0x000fe200078e0a06 */
[C---:B------:R-:W-:Y:S01]  /*1b90*/  ISETP.GT.U32.AND P0, PT, R5.reuse, R191, PT ;  /* 0x000000bf0500720c */ /* 0x040fe20003f04070 */
[----:B------:R-:W-:Y:S01]  /*1ba0*/  IMAD.HI.U32 R3, R2, R79, RZ ;  /* 0x0000004f02037227 */ /* 0x000fe200078e00ff */
[----:B------:R-:W-:-:S02]  /*1bb0*/  ISETP.GT.U32.AND P6, PT, R5, R75, PT ;  /* 0x0000004b0500720c */ /* 0x000fc40003fc4070 */
[----:B------:R-:W-:Y:S01]  /*1bc0*/  IADD3 R12, R0, 0x62, RZ ;  /* 0x00000062000c7810 */ /* 0x000fe20007ffe0ff */
[----:B------:R-:W-:Y:S02]  /*1bd0*/  IMAD R77, R5, R6, R77 ;  /* 0x00000006054d7224 */ /* 0x000fe400078e024d */
[----:B------:R-:W-:Y:S01]  /*1be0*/  IMAD.HI.U32 R4, R2, R81, RZ ;  /* 0x0000005102047227 */ /* 0x000fe200078e00ff */
[----:B------:R-:W-:-:S03]  /*1bf0*/  IABS R195, R12 ;  /* 0x0000000c00c37213 */ /* 0x000fc60000000000 */
[----:B------:R-:W-:Y:S02]  /*1c00*/  IMAD.MOV R6, RZ, RZ, -R3 ;  /* 0x000000ffff067224 */ /* 0x000fe400078e0a03 */
[----:B------:R-:W-:Y:S02]  /*1c10*/  IMAD.MOV R8, RZ, RZ, -R4 ;  /* 0x000000ffff087224 */ /* 0x000fe400078e0a04 */
[----:B------:R-:W-:Y:S01]  /*1c20*/  @!P1 IMAD.MOV R71, RZ, RZ, -R71 ;  /* 0x000000ffff479224 */ /* 0x000fe200078e0a47 */
[----:B------:R-:W-:Y:S01]  /*1c30*/  ISETP.GT.U32.AND P1, PT, R5, R77, PT ;  /* 0x0000004d0500720c */ /* 0x000fe20003f24070 */
[----:B------:R-:W-:Y:S01]  /*1c40*/  @!P2 IMAD.IADD R73, R73, 0x1, -R5 ;  /* 0x000000014949a824 */ /* 0x000fe200078e0a05 */
[C---:B------:R-:W-:Y:S01]  /*1c50*/  ISETP.GT.U32.AND P2, PT, R5.reuse, R193, PT ;  /* 0x000000c10500720c */ /* 0x040fe20003f44070 */
[C---:B------:R-:W-:Y:S02]  /*1c60*/  IMAD R79, R5.reuse, R6, R79 ;  /* 0x00000006054f7224 */ /* 0x040fe400078e024f */
[----:B------:R-:W-:Y:S01]  /*1c70*/  IMAD R81, R5, R8, R81 ;  /* 0x0000000805517224 */ /* 0x000fe200078e0251 */
[----:B------:R-:W-:Y:S01]  /*1c80*/  IADD3 R8, R0, 0x60, RZ ;  /* 0x0000006000087810 */ /* 0x000fe20007ffe0ff */
[--C-:B------:R-:W-:Y:S01]  /*1c90*/  @!P0 IMAD.IADD R191, R191, 0x1, -R5.reuse ;  /* 0x00000001bfbf8824 */ /* 0x100fe200078e0a05 */
[----:B------:R-:W-:Y:S01]  /*1ca0*/  ISETP.GT.U32.AND P0, PT, R5, R79, PT ;  /* 0x0000004f0500720c */ /* 0x000fe20003f04070 */
[----:B------:R-:W-:Y:S01]  /*1cb0*/  @!P6 IMAD.IADD R75, R75, 0x1, -R5 ;  /* 0x000000014b4be824 */ /* 0x000fe200078e0a05 */
[----:B------:R-:W-:Y:S01]  /*1cc0*/  ISETP.GT.U32.AND P6, PT, R5, R81, PT ;  /* 0x000000510500720c */ /* 0x000fe20003fc4070 */
[----:B------:R-:W-:Y:S01]  /*1cd0*/  @!P5 IMAD.MOV R73, RZ, RZ, -R73 ;  /* 0x000000ffff49d224 */ /* 0x000fe200078e0a49 */
[----:B------:R-:W-:Y:S01]  /*1ce0*/  IABS R85, R8 ;  /* 0x0000000800557213 */ /* 0x000fe20000000000 */
[--C-:B------:R-:W-:Y:S01]  /*1cf0*/  @!P1 IMAD.IADD R77, R77, 0x1, -R5.reuse ;  /* 0x000000014d4d9824 */ /* 0x100fe200078e0a05 */
[----:B------:R-:W-:Y:S01]  /*1d00*/  ISETP.GE.AND P1, PT, R14, RZ, PT ;  /* 0x000000ff0e00720c */ /* 0x000fe20003f26270 */
[----:B------:R-:W-:Y:S01]  /*1d10*/  @!P2 IMAD.IADD R193, R193, 0x1, -R5 ;  /* 0x00000001c1c1a824 */ /* 0x000fe200078e0a05 */
[----:B------:R-:W-:Y:S01]  /*1d20*/  IADD3 R14, R0, 0x5f, RZ ;  /* 0x0000005f000e7810 */ /* 0x000fe20007ffe0ff */
[----:B------:R-:W-:Y:S01]  /*1d30*/  IMAD.HI.U32 R4, R2, R83, RZ ;  /* 0x0000005302047227 */ /* 0x000fe200078e00ff */
[----:B------:R-:W-:-:S02]  /*1d40*/  ISETP.GE.AND P2, PT, R16, RZ, PT ;  /* 0x000000ff1000720c */ /* 0x000fc40003f46270 */
[----:B------:R-:W-:Y:S01]  /*1d50*/  ISETP.GT.U32.AND P5, PT, R5, R193, PT ;  /* 0x000000c10500720c */ /* 0x000fe20003fa4070 */
[----:B------:R-:W-:Y:S01]  /*1d60*/  @!P0 IMAD.IADD R79, R79, 0x1, -R5 ;  /* 0x000000014f4f8824 */ /* 0x000fe200078e0a05 */
[----:B------:R-:W-:Y:S01]  /*1d70*/  ISETP.GT.U32.AND P0, PT, R5, R77, PT ;  /* 0x0000004d0500720c */ /* 0x000fe20003f04070 */
[----:B------:R-:W-:Y:S01]  /*1d80*/  IMAD.MOV R4, RZ, RZ, -R4 ;  /* 0x000000ffff047224 */ /* 0x000fe200078e0a04 */
[----:B------:R-:W-:Y:S01]  /*1d90*/  @!P6 IADD3 R81, R81, -R5, RZ ;  /* 0x800000055151e210 */ /* 0x000fe20007ffe0ff */
[----:B------:R-:W-:Y:S01]  /*1da0*/  IMAD.HI.U32 R3, R2, R195, RZ ;  /* 0x000000c302037227 */ /* 0x000fe200078e00ff */
[C---:B------:R-:W-:Y:S02]  /*1db0*/  ISETP.GT.U32.AND P6, PT, R5.reuse, R79, PT ;  /* 0x0000004f0500720c */ /* 0x040fe40003fc4070 */
[----:B------:R-:W-:Y:S01]  /*1dc0*/  IABS R197, R14 ;  /* 0x0000000e00c57213 */ /* 0x000fe20000000000 */
[C---:B------:R-:W-:Y:S01]  /*1dd0*/  IMAD R83, R5.reuse, R4, R83 ;  /* 0x0000000405537224 */ /* 0x040fe200078e0253 */
[C---:B------:R-:W-:Y:S01]  /*1de0*/  IADD3 R16, R0.reuse, 0x37, RZ ;  /* 0x0000003700107810 */ /* 0x040fe20007ffe0ff */
[----:B------:R-:W-:Y:S01]  /*1df0*/  @!P3 IMAD.MOV R191, RZ, RZ, -R191 ;  /* 0x000000ffffbfb224 */ /* 0x000fe200078e0abf */
[----:B------:R-:W-:Y:S01]  /*1e00*/  ISETP.GT.U32.AND P3, PT, R5, R81, PT ;  /* 0x000000510500720c */ /* 0x000fe20003f64070 */
[--C-:B------:R-:W-:Y:S01]  /*1e10*/  @!P5 IMAD.IADD R193, R193, 0x1, -R5.reuse ;  /* 0x00000001c1c1d824 */ /* 0x100fe200078e0a05 */
[----:B------:R-:W-:Y:S01]  /*1e20*/  ISETP.GT.U32.AND P5, PT, R5, R83, PT ;  /* 0x000000530500720c */ /* 0x000fe20003fa4070 */
[----:B------:R-:W-:Y:S01]  /*1e30*/  @!P0 IMAD.IADD R77, R77, 0x1, -R5 ;  /* 0x000000014d4d8824 */ /* 0x000fe200078e0a05 */
[----:B------:R-:W-:Y:S01]  /*1e40*/  ISETP.GE.AND P0, PT, R7, RZ, PT ;  /* 0x000000ff0700720c */ /* 0x000fe20003f06270 */
[----:B------:R-:W-:Y:S01]  /*1e50*/  IMAD.MOV R6, RZ, RZ, -R3 ;  /* 0x000000ffff067224 */ /* 0x000fe200078e0a03 */
[----:B------:R-:W-:Y:S01]  /*1e60*/  IADD3 R7, R0, 0x59, RZ ;  /* 0x0000005900077810 */ /* 0x000fe20007ffe0ff */
[----:B------:R-:W-:Y:S01]  /*1e70*/  IMAD.HI.U32 R3, R2, R85, RZ ;  /* 0x0000005502037227 */ /* 0x000fe200078e00ff */
[----:B------:R-:W-:-:S02]  /*1e80*/  @!P1 IADD3 R77, -R77, RZ, RZ ;  /* 0x000000ff4d4d9210 */ /* 0x000fc40007ffe1ff */
[----:B------:R-:W-:Y:S01]  /*1e90*/  IABS R201, R7 ;  /* 0x0000000700c97213 */ /* 0x000fe20000000000 */
[----:B------:R-:W-:Y:S01]  /*1ea0*/  @!P6 IMAD.IADD R79, R79, 0x1, -R5 ;  /* 0x000000014f4fe824 */ /* 0x000fe200078e0a05 */
[----:B------:R-:W-:Y:S01]  /*1eb0*/  ISETP.GE.AND P6, PT, R10, RZ, PT ;  /* 0x000000ff0a00720c */ /* 0x000fe20003fc6270 */
[----:B------:R-:W-:Y:S01]  /*1ec0*/  IMAD R195, R5, R6, R195 ;  /* 0x0000000605c37224 */ /* 0x000fe200078e02c3 */
[----:B------:R-:W-:Y:S01]  /*1ed0*/  IADD3 R10, R0, 0x57, RZ ;  /* 0x00000057000a7810 */ /* 0x000fe20007ffe0ff */
[----:B------:R-:W-:Y:S01]  /*1ee0*/  IMAD.HI.U32 R4, R2, R197, RZ ;  /* 0x000000c502047227 */ /* 0x000fe200078e00ff */
[----:B------:R-:W-:Y:S02]  /*1ef0*/  IABS R219, R16 ;  /* 0x0000001000db7213 */ /* 0x000fe40000000000 */
[----:B------:R-:W-:Y:S01]  /*1f00*/  IABS R97, R10 ;  /* 0x0000000a00617213 */ /* 0x000fe20000000000 */
[----:B------:R-:W-:Y:S01]  /*1f10*/  IMAD.MOV R6, RZ, RZ, -R3 ;  /* 0x000000ffff067224 */ /* 0x000fe200078e0a03 */
[----:B------:R-:W-:Y:S01]  /*1f20*/  IADD3 R3, R0, 0x5e, RZ ;  /* 0x0000005e00037810 */ /* 0x000fe20007ffe0ff */
[----:B------:R-:W-:-:S02]  /*1f30*/  IMAD.MOV R4, RZ, RZ, -R4 ;  /* 0x000000ffff047224 */ /* 0x000fc400078e0a04 */
[C---:B------:R-:W-:Y:S01]  /*1f40*/  IMAD R85, R5.reuse, R6, R85 ;  /* 0x0000000605557224 */ /* 0x040fe200078e0255 */
[----:B------:R-:W-:Y:S01]  /*1f50*/  IABS R87, R3 ;  /* 0x0000000300577213 */ /* 0x000fe20000000000 */
[----:B------:R-:W-:Y:S01]  /*1f60*/  @!P4 IMAD.MOV R75, RZ, RZ, -R75 ;  /* 0x000000ffff4bc224 */ /* 0x000fe200078e0a4b */
[----:B------:R-:W-:Y:S01]  /*1f70*/  ISETP.GT.U32.AND P4, PT, R5, R195, PT ;  /* 0x000000c30500720c */ /* 0x000fe20003f84070 */
[--C-:B------:R-:W-:Y:S01]  /*1f80*/  @!P3 IMAD.IADD R81, R81, 0x1, -R5.reuse ;  /* 0x000000015151b824 */ /* 0x100fe200078e0a05 */
[----:B------:R-:W-:Y:S01]  /*1f90*/  ISETP.GE.AND P3, PT, R12, RZ, PT ;  /* 0x000000ff0c00720c */ /* 0x000fe20003f66270 */
[----:B------:R-:W-:Y:S01]  /*1fa0*/  @!P5 IMAD.IADD R83, R83, 0x1, -R5 ;  /* 0x000000015353d824 */ /* 0x000fe200078e0a05 */
[----:B------:R-:W-:Y:S01]  /*1fb0*/  ISETP.GE.AND P5, PT, R8, RZ, PT ;  /* 0x000000ff0800720c */ /* 0x000fe20003fa6270 */
        /* <DEDUP_REMOVED lines=9> */
[----:B------:R-:W-:-:S02]  /*2050*/  IABS R89, R4 ;  /* 0x0000000400597213 */ /* 0x000fc40000000000 */
[----:B------:R-:W-:Y:S02]  /*2060*/  ISETP.GE.AND P4, PT, R17, RZ, PT ;  /* 0x000000ff1100720c */ /* 0x000fe40003f86270 */
[----:B------:R-:W-:Y:S02]  /*2070*/  ISETP.GT.U32.AND P1, PT, R5, R195, PT ;  /* 0x000000c30500720c */ /* 0x000fe40003f24070 */
[----:B------:R-:W-:Y:S01]  /*2080*/  IADD3 R6, R0, 0x5c, RZ ;  /* 0x0000005c00067810 */ /* 0x000fe20007ffe0ff */
[--C-:B------:R-:W-:Y:S01]  /*2090*/  @!P0 IMAD.IADD R85, R85, 0x1, -R5.reuse ;  /* 0x0000000155558824 */ /* 0x100fe200078e0a05 */
[----:B------:R-:W-:Y:S01]  /*20a0*/  ISETP.GE.AND P0, PT, R4, RZ, PT ;  /* 0x000000ff0400720c */ /* 0x000fe20003f06270 */
[--C-:B------:R-:W-:Y:S01]  /*20b0*/  @!P2 IMAD.IADD R83, R83, 0x1, -R5.reuse ;  /* 0x000000015353a824 */ /* 0x100fe200078e0a05 */
[----:B------:R-:W-:Y:S01]  /*20c0*/  ISETP.GE.AND P2, PT, R3, RZ, PT ;  /* 0x000000ff0300720c */ /* 0x000fe20003f46270 */
[----:B------:R-:W-:Y:S01]  /*20d0*/  @!P6 IMAD.IADD R197, R197, 0x1, -R5 ;  /* 0x00000001c5c5e824 */ /* 0x000fe200078e0a05 */
[----:B------:R-:W-:Y:S01]  /*20e0*/  ISETP.GT.U32.AND P6, PT, R5, R85, PT ;  /* 0x000000550500720c */ /* 0x000fe20003fc4070 */
[----:B------:R-:W-:Y:S01]  /*20f0*/  IMAD.HI.U32 R3, R2, R87, RZ ;  /* 0x0000005702037227 */ /* 0x000fe200078e00ff */
[----:B------:R-:W-:-:S02]  /*2100*/  IABS R199, R6 ;  /* 0x0000000600c77213 */ /* 0x000fc40000000000 */
[C---:B------:R-:W-:Y:S01]  /*2110*/  IADD3 R12, R0.reuse, 0x56, RZ ;  /* 0x00000056000c7810 */ /* 0x040fe20007ffe0ff */
[----:B------:R-:W-:Y:S01]  /*2120*/  IMAD.MOV R8, RZ, RZ, -R3 ;  /* 0x000000ffff087224 */ /* 0x000fe200078e0a03 */
[----:B------:R-:W-:Y:S01]  /*2130*/  IADD3 R3, R0, 0x5b, RZ ;  /* 0x0000005b00037810 */ /* 0x000fe20007ffe0ff */
[----:B------:R-:W-:Y:S01]  /*2140*/  IMAD.HI.U32 R4, R2, R89, RZ ;  /* 0x0000005902047227 */ /* 0x000fe200078e00ff */
[----:B------:R-:W-:Y:S02]  /*2150*/  IABS R203, R12 ;  /* 0x0000000c00cb7213 */ /* 0x000fe40000000000 */
[----:B------:R-:W-:Y:S01]  /*2160*/  IABS R91, R3 ;  /* 0x00000003005b7213 */ /* 0x000fe20000000000 */
[----:B------:R-:W-:Y:S01]  /*2170*/  IMAD R87, R5, R8, R87 ;  /* 0x0000000805577224 */ /* 0x000fe200078e0257 */
[----:B------:R-:W-:Y:S01]  /*2180*/  IADD3 R8, R0, 0x58, RZ ;  /* 0x0000005800087810 */ /* 0x000fe20007ffe0ff */
[----:B------:R-:W-:Y:S01]  /*2190*/  @!P1 IMAD.IADD R195, R195, 0x1, -R5 ;  /* 0x00000001c3c39824 */ /* 0x000fe200078e0a05 */
[----:B------:R-:W-:Y:S01]  /*21a0*/  @!P6 IADD3 R85, R85, -R5, RZ ;  /* 0x800000055555e210 */ /* 0x000fe20007ffe0ff */
[----:B------:R-:W-:Y:S01]  /*21b0*/  IMAD.MOV R4, RZ, RZ, -R4 ;  /* 0x000000ffff047224 */ /* 0x000fe200078e0a04 */
[C---:B------:R-:W-:Y:S01]  /*21c0*/  ISETP.GT.U32.AND P6, PT, R5.reuse, R87, PT ;  /* 0x000000570500720c */ /* 0x040fe20003fc4070 */
[----:B------:R-:W-:Y:S01]  /*21d0*/  @!P3 IMAD.MOV R195, RZ, RZ, -R195 ;  /* 0x000000ffffc3b224 */ /* 0x000fe200078e0ac3 */
[C---:B------:R-:W-:Y:S01]  /*21e0*/  ISETP.GT.U32.AND P3, PT, R5.reuse, R197, PT ;  /* 0x000000c50500720c */ /* 0x040fe20003f64070 */
[C---:B------:R-:W-:Y:S01]  /*21f0*/  IMAD R89, R5.reuse, R4, R89 ;  /* 0x0000000405597224 */ /* 0x040fe200078e0259 */
[----:B------:R-:W-:Y:S01]  /*2200*/  ISETP.GE.AND P1, PT, R14, RZ, PT ;  /* 0x000000ff0e00720c */ /* 0x000fe20003f26270 */
[----:B------:R-:W-:Y:S01]  /*2210*/  @!P5 IMAD.MOV R85, RZ, RZ, -R85 ;  /* 0x000000ffff55d224 */ /* 0x000fe200078e0a55 */
[----:B------:R-:W-:Y:S01]  /*2220*/  IADD3 R4, R0, 0x5a, RZ ;  /* 0x0000005a00047810 */ /* 0x000fe20007ffe0ff */
[----:B------:R-:W-:Y:S01]  /*2230*/  @!P4 IMAD.MOV R83, RZ, RZ, -R83 ;  /* 0x000000ffff53c224 */ /* 0x000fe200078e0a53 */
[----:B------:R-:W-:-:S02]  /*2240*/  ISETP.GT.U32.AND P5, PT, R5, R89, PT ;  /* 0x000000590500720c */ /* 0x000fc40003fa4070 */
[----:B------:R-:W-:Y:S02]  /*2250*/  ISETP.GE.AND P4, PT, R6, RZ, PT ;  /* 0x000000ff0600720c */ /* 0x000fe40003f86270 */
[----:B------:R-:W-:Y:S01]  /*2260*/  IABS R93, R4 ;  /* 0x00000004005d7213 */ /* 0x000fe20000000000 */
[--C-:B------:R-:W-:Y:S01]  /*2270*/  @!P6 IMAD.IADD R87, R87, 0x1, -R5.reuse ;  /* 0x000000015757e824 */ /* 0x100fe200078e0a05 */
[----:B------:R-:W-:Y:S01]  /*2280*/  IABS R95, R8 ;  /* 0x00000008005f7213 */ /* 0x000fe20000000000 */
[----:B------:R-:W-:Y:S01]  /*2290*/  @!P3 IMAD.IADD R197, R197, 0x1, -R5 ;  /* 0x00000001c5c5b824 */ /* 0x000fe200078e0a05 */
[----:B------:R-:W-:Y:S01]  /*22a0*/  ISETP.GE.AND P3, PT, R3, RZ, PT ;  /* 0x000000ff0300720c */ /* 0x000fe20003f66270 */
[----:B------:R-:W-:Y:S01]  /*22b0*/  IMAD.HI.U32 R3, R2, R199, RZ ;  /* 0x000000c702037227 */ /* 0x000fe200078e00ff */
[----:B------:R-:W-:Y:S02]  /*22c0*/  ISETP.GT.U32.AND P6, PT, R5, R87, PT ;  /* 0x000000570500720c */ /* 0x000fe40003fc4070 */
[C---:B------:R-:W-:Y:S01]  /*22d0*/  IADD3 R14, R0.reuse, 0x55, RZ ;  /* 0x00000055000e7810 */ /* 0x040fe20007ffe0ff */
[----:B------:R-:W-:Y:S01]  /*22e0*/  IMAD.MOV R6, RZ, RZ, -R3 ;  /* 0x000000ffff067224 */ /* 0x000fe200078e0a03 */
[----:B------:R-:W-:Y:S01]  /*22f0*/  IADD3 R17, R0, 0x35, RZ ;  /* 0x0000003500117810 */ /* 0x000fe20007ffe0ff */
[----:B------:R-:W-:Y:S01]  /*2300*/  @!P5 IMAD.IADD R89, R89, 0x1, -R5 ;  /* 0x000000015959d824 */ /* 0x000fe200078e0a05 */
[----:B------:R-:W-:Y:S01]  /*2310*/  IABS R101, R14 ;  /* 0x0000000e00657213 */ /* 0x000fe20000000000 */
[----:B------:R-:W-:Y:S01]  /*2320*/  IMAD.HI.U32 R3, R2, R91, RZ ;  /* 0x0000005b02037227 */ /* 0x000fe200078e00ff */
[----:B------:R-:W-:-:S02]  /*2330*/  IABS R223, R17 ;  /* 0x0000001100df7213 */ /* 0x000fc40000000000 */
[C---:B------:R-:W-:Y:S01]  /*2340*/  ISETP.GT.U32.AND P5, PT, R5.reuse, R89, PT ;  /* 0x000000590500720c */ /* 0x040fe20003fa4070 */
[----:B------:R-:W-:Y:S01]  /*2350*/  @!P1 IMAD.MOV R197, RZ, RZ, -R197 ;  /* 0x000000ffffc59224 */ /* 0x000fe200078e0ac5 */
[----:B------:R-:W-:Y:S01]  /*2360*/  ISETP.GE.AND P1, PT, R4, RZ, PT ;  /* 0x000000ff0400720c */ /* 0x000fe20003f26270 */
[----:B------:R-:W-:Y:S02]  /*2370*/  IMAD R199, R5, R6, R199 ;  /* 0x0000000605c77224 */ /* 0x000fe400078e02c7 */
[----:B------:R-:W-:Y:S02]  /*2380*/  IMAD.MOV R4, RZ, RZ, -R3 ;  /* 0x000000ffff047224 */ /* 0x000fe400078e0a03 */
[----:B------:R-:W-:-:S04]  /*2390*/  IMAD.HI.U32 R3, R2, R93, RZ ;  /* 0x0000005d02037227 */ /* 0x000fc800078e00ff */
[----:B------:R-:W-:Y:S01]  /*23a0*/  @!P6 IMAD.IADD R87, R87, 0x1, -R5 ;  /* 0x000000015757e824 */ /* 0x000fe200078e0a05 */
[C---:B------:R-:W-:Y:S01]  /*23b0*/  ISETP.GT.U32.AND P6, PT, R5.reuse, R199, PT ;  /* 0x000000c70500720c */ /* 0x040fe20003fc4070 */
[----:B------:R-:W-:Y:S01]  /*23c0*/  IMAD R91, R5, R4, R91 ;  /* 0x00000004055b7224 */ /* 0x000fe200078e025b */
[----:B------:R-:W-:Y:S01]  /*23d0*/  @!P5 IADD3 R89, R89, -R5, RZ ;  /* 0x800000055959d210 */ /* 0x000fe20007ffe0ff */
[----:B------:R-:W-:-:S04]  /*23e0*/  IMAD.HI.U32 R4, R2, R201, RZ ;  /* 0x000000c902047227 */ /* 0x000fc800078e00ff */
[----:B------:R-:W-:Y:S02]  /*23f0*/  IMAD.MOV R6, RZ, RZ, -R3 ;  /* 0x000000ffff067224 */ /* 0x000fe400078e0a03 */
[----:B------:R-:W-:Y:S02]  /*2400*/  IMAD.MOV R4, RZ, RZ, -R4 ;  /* 0x000000ffff047224 */ /* 0x000fe400078e0a04 */
[C---:B------:R-:W-:Y:S02]  /*2410*/  IMAD R93, R5.reuse, R6, R93 ;  /* 0x00000006055d7224 */ /* 0x040fe400078e025d */
[----:B------:R-:W-:Y:S02]  /*2420*/  IMAD R201, R5, R4, R201 ;  /* 0x0000000405c97224 */ /* 0x000fe400078e02c9 */
[----:B------:R-:W-:Y:S01]  /*2430*/  @!P6 IMAD.IADD R199, R199, 0x1, -R5 ;  /* 0x00000001c7c7e824 */ /* 0x000fe200078e0a05 */
[C---:B------:R-:W-:Y:S01]  /*2440*/  ISETP.GT.U32.AND P5, PT, R5.reuse, R93, PT ;  /* 0x0000005d0500720c */ /* 0x040fe20003fa4070 */
[----:B------:R-:W-:Y:S01]  /*2450*/  @!P2 IMAD.MOV R87, RZ, RZ, -R87 ;  /* 0x000000ffff57a224 */ /* 0x000fe200078e0a57 */
[C---:B------:R-:W-:Y:S01]  /*2460*/  ISETP.GT.U32.AND P6, PT, R5.reuse, R201, PT ;  /* 0x000000c90500720c */ /* 0x040fe20003fc4070 */
[----:B------:R-:W-:Y:S01]  /*2470*/  IMAD.HI.U32 R3, R2, R95, RZ ;  /* 0x0000005f02037227 */ /* 0x000fe200078e00ff */
[----:B------:R-:W-:-:S03]  /*2480*/  ISETP.GT.U32.AND P2, PT, R5, R91, PT ;  /* 0x0000005b0500720c */ /* 0x000fc60003f44070 */
[----:B------:R-:W-:Y:S02]  /*2490*/  IMAD.MOV R4, RZ, RZ, -R3 ;  /* 0x000000ffff047224 */ /* 0x000fe400078e0a03 */
[----:B------:R-:W-:-:S04]  /*24a0*/  IMAD.HI.U32 R3, R2, R97, RZ ;  /* 0x0000006102037227 */ /* 0x000fc800078e00ff */
[--C-:B------:R-:W-:Y:S02]  /*24b0*/  @!P5 IMAD.IADD R93, R93, 0x1, -R5.reuse ;  /* 0x000000015d5dd824 */ /* 0x100fe400078e0a05 */
[----:B------:R-:W-:Y:S02]  /*24c0*/  @!P6 IMAD.IADD R201, R201, 0x1, -R5 ;  /* 0x00000001c9c9e824 */ /* 0x000fe400078e0a05 */
[C---:B------:R-:W-:Y:S01]  /*24d0*/  IMAD R95, R5.reuse, R4, R95 ;  /* 0x00000004055f7224 */ /* 0x040fe200078e025f */
[----:B------:R-:W-:Y:S01]  /*24e0*/  ISETP.GT.U32.AND P6, PT, R5, R93, PT ;  /* 0x0000005d0500720c */ /* 0x000fe20003fc4070 */
[----:B------:R-:W-:Y:S01]  /*24f0*/  @!P2 IMAD.IADD R91, R91, 0x1, -R5 ;  /* 0x000000015b5ba824 */ /* 0x000fe200078e0a05 */
[C---:B------:R-:W-:Y:S01]  /*2500*/  ISETP.GT.U32.AND P2, PT, R5.reuse, R199, PT ;  /* 0x000000c70500720c */ /* 0x040fe20003f44070 */
[----:B------:R-:W-:Y:S02]  /*2510*/  IMAD.MOV R4, RZ, RZ, -R3 ;  /* 0x000000ffff047224 */ /* 0x000fe400078e0a03 */
[----:B------:R-:W-:Y:S01]  /*2520*/  IMAD.HI.U32 R3, R2, R203, RZ ;  /* 0x000000cb02037227 */ /* 0x000fe200078e00ff */
[----:B------:R-:W-:-:S03]  /*2530*/  ISETP.GT.U32.AND P5, PT, R5, R91, PT ;  /* 0x0000005b0500720c */ /* 0x000fc60003fa4070 */
[----:B------:R-:W-:Y:S01]  /*2540*/  IMAD R97, R5, R4, R97 ;  /* 0x0000000405617224 */ /* 0x000fe200078e0261 */
[----:B------:R-:W-:Y:S01]  /*2550*/  IADD3 R6, -R3, RZ, RZ ;  /* 0x000000ff03067210 */ /* 0x000fe20007ffe1ff */
[----:B------:R-:W-:-:S04]  /*2560*/  IMAD.HI.U32 R4, R2, R101, RZ ;  /* 0x0000006502047227 */ /* 0x000fc800078e00ff */
[--C-:B------:R-:W-:Y:S01]  /*2570*/  @!P6 IMAD.IADD R93, R93, 0x1, -R5.reuse ;  /* 0x000000015d5de824 */ /* 0x100fe200078e0a05 */
[----:B------:R-:W-:Y:S01]  /*2580*/  ISETP.GT.U32.AND P6, PT, R5, R97, PT ;  /* 0x000000610500720c */ /* 0x000fe20003fc4070 */
[----:B------:R-:W-:Y:S02]  /*2590*/  IMAD.MOV R4, RZ, RZ, -R4 ;  /* 0x000000ffff047224 */ /* 0x000fe400078e0a04 */
[----:B------:R-:W-:Y:S01]  /*25a0*/  @!P5 IMAD.IADD R91, R91, 0x1, -R5 ;  /* 0x000000015b5bd824 */ /* 0x000fe200078e0a05 */
[----:B------:R-:W-:Y:S01]  /*25b0*/  ISETP.GE.AND P5, PT, R7, RZ, PT ;  /* 0x000000ff0700720c */ /* 0x000fe20003fa6270 */
[----:B------:R-:W-:Y:S01]  /*25c0*/  IMAD R101, R5, R4, R101 ;  /* 0x0000000405657224 */ /* 0x000fe200078e0265 */
[----:B------:R-:W-:Y:S01]  /*25d0*/  IADD3 R7, R0, 0x54, RZ ;  /* 0x0000005400077810 */ /* 0x000fe20007ffe0ff */
[----:B------:R-:W-:Y:S02]  /*25e0*/  @!P3 IMAD.MOV R91, RZ, RZ, -R91 ;  /* 0x000000ffff5bb224 */ /* 0x000fe400078e0a5b */
[----:B------:R-:W-:Y:S01]  /*25f0*/  @!P0 IMAD.MOV R89, RZ, RZ, -R89 ;  /* 0x000000ffff598224 */ /* 0x000fe200078e0a59 */
[----:B------:R-:W-:Y:S01]  /*2600*/  IABS R99, R7 ;  /* 0x0000000700637213 */ /* 0x000fe20000000000 */
[--C-:B------:R-:W-:Y:S01]  /*2610*/  @!P2 IMAD.IADD R199, R199, 0x1, -R5.reuse ;  /* 0x00000001c7c7a824 */ /* 0x100fe200078e0a05 */
[----:B------:R-:W-:Y:S01]  /*2620*/  ISETP.GT.U32.AND P0, PT, R5, R201, PT ;  /* 0x000000c90500720c */ /* 0x000fe20003f04070 */
[----:B------:R-:W-:Y:S01]  /*2630*/  @!P6 IMAD.IADD R97, R97, 0x1, -R5 ;  /* 0x000000016161e824 */ /* 0x000fe200078e0a05 */
[----:B------:R-:W-:Y:S01]  /*2640*/  ISETP.GT.U32.AND P2, PT, R5, R95, PT ;  /* 0x0000005f0500720c */ /* 0x000fe20003f44070 */
[----:B------:R-:W-:-:S03]  /*2650*/  IMAD.HI.U32 R3, R2, R99, RZ ;  /* 0x0000006302037227 */ /* 0x000fc600078e00ff */
[C---:B------:R-:W-:Y:S01]  /*2660*/  ISETP.GT.U32.AND P3, PT, R5.reuse, R97, PT ;  /* 0x000000610500720c */ /* 0x040fe20003f64070 */
[----:B------:R-:W-:Y:S02]  /*2670*/  IMAD.MOV R4, RZ, RZ, -R3 ;  /* 0x000000ffff047224 */ /* 0x000fe400078e0a03 */
[C---:B------:R-:W-:Y:S01]  /*2680*/  IMAD R203, R5.reuse, R6, R203 ;  /* 0x0000000605cb7224 */ /* 0x040fe200078e02cb */
[----:B------:R-:W-:Y:S01]  /*2690*/  IADD3 R6, R0, 0x53, RZ ;  /* 0x0000005300067810 */ /* 0x000fe20007ffe0ff */
[----:B------:R-:W-:Y:S02]  /*26a0*/  IMAD R99, R5, R4, R99 ;  /* 0x0000000405637224 */ /* 0x000fe400078e0263 */
[--C-:B------:R-:W-:Y:S01]  /*26b0*/  @!P0 IMAD.IADD R201, R201, 0x1, -R5.reuse ;  /* 0x00000001c9c98824 */ /* 0x100fe200078e0a05 */
[----:B------:R-:W-:Y:S01]  /*26c0*/  ISETP.GE.AND P0, PT, R8, RZ, PT ;  /* 0x000000ff0800720c */ /* 0x000fe20003f06270 */
[----:B------:R-:W-:Y:S01]  /*26d0*/  @!P2 IMAD.IADD R95, R95, 0x1, -R5 ;  /* 0x000000015f5fa824 */ /* 0x000fe200078e0a05 */
[----:B------:R-:W-:Y:S01]  /*26e0*/  IABS R205, R6 ;  /* 0x0000000600cd7213 */ /* 0x000fe20000000000 */
[----:B------:R-:W-:Y:S01]  /*26f0*/  @!P4 IMAD.MOV R199, RZ, RZ, -R199 ;  /* 0x000000ffffc7c224 */ /* 0x000fe200078e0ac7 */
[----:B------:R-:W-:Y:S01]  /*2700*/  IADD3 R8, R0, 0x52, RZ ;  /* 0x0000005200087810 */ /* 0x000fe20007ffe0ff */
[----:B------:R-:W-:Y:S01]  /*2710*/  @!P3 IMAD.IADD R97, R97, 0x1, -R5 ;  /* 0x000000016161b824 */ /* 0x000fe200078e0a05 */
[C---:B------:R-:W-:Y:S01]  /*2720*/  ISETP.GT.U32.AND P3, PT, R5.reuse, R99, PT ;  /* 0x000000630500720c */ /* 0x040fe20003f64070 */
[----:B------:R-:W-:Y:S01]  /*2730*/  IMAD.HI.U32 R3, R2, R205, RZ ;  /* 0x000000cd02037227 */ /* 0x000fe200078e00ff */
[----:B------:R-:W-:-:S02]  /*2740*/  ISETP.GT.U32.AND P4, PT, R5, R95, PT ;  /* 0x0000005f0500720c */ /* 0x000fc40003f84070 */
[C---:B------:R-:W-:Y:S01]  /*2750*/  ISETP.GT.U32.AND P6, PT, R5.reuse, R203, PT ;  /* 0x000000cb0500720c */ /* 0x040fe20003fc4070 */
[----:B------:R-:W-:Y:S01]  /*2760*/  @!P5 IMAD.MOV R201, RZ, RZ, -R201 ;  /* 0x000000ffffc9d224 */ /* 0x000fe200078e0ac9 */
[----:B------:R-:W-:Y:S01]  /*2770*/  IABS R103, R8 ;  /* 0x0000000800677213 */ /* 0x000fe20000000000 */
[----:B------:R-:W-:Y:S01]  /*2780*/  IMAD.MOV R4, RZ, RZ, -R3 ;  /* 0x000000ffff047224 */ /* 0x000fe200078e0a03 */
[----:B------:R-:W-:Y:S01]  /*2790*/  ISETP.GT.U32.AND P5, PT, R5, R101, PT ;  /* 0x000000650500720c */ /* 0x000fe20003fa4070 */
[----:B------:R-:W-:Y:S01]  /*27a0*/  @!P1 IMAD.MOV R93, RZ, RZ, -R93 ;  /* 0x000000ffff5d9224 */ /* 0x000fe200078e0a5d */
[----:B------:R-:W-:Y:S01]  /*27b0*/  ISETP.GE.AND P2, PT, R10, RZ, PT ;  /* 0x000000ff0a00720c */ /* 0x000fe20003f46270 */
[----:B------:R-:W-:Y:S01]  /*27c0*/  IMAD.HI.U32 R3, R2, R103, RZ ;  /* 0x0000006702037227 */ /* 0x000fe200078e00ff */
[----:B------:R-:W-:Y:S02]  /*27d0*/  ISETP.GE.AND P1, PT, R12, RZ, PT ;  /* 0x000000ff0c00720c */ /* 0x000fe40003f26270 */
[C---:B------:R-:W-:Y:S01]  /*27e0*/  IADD3 R10, R0.reuse, 0x50, RZ ;  /* 0x00000050000a7810 */ /* 0x040fe20007ffe0ff */
[----:B------:R-:W-:Y:S01]  /*27f0*/  @!P3 IMAD.IADD R99, R99, 0x1, -R5 ;  /* 0x000000016363b824 */ /* 0x000fe200078e0a05 */
[----:B------:R-:W-:Y:S01]  /*2800*/  IADD3 R12, R0, 0x4f, RZ ;  /* 0x0000004f000c7810 */ /* 0x000fe20007ffe0ff */
[C---:B------:R-:W-:Y:S01]  /*2810*/  IMAD R205, R5.reuse, R4, R205 ;  /* 0x0000000405cd7224 */ /* 0x040fe200078e02cd */
[----:B------:R-:W-:Y:S01]  /*2820*/  IABS R107, R10 ;  /* 0x0000000a006b7213 */ /* 0x000fe20000000000 */
[----:B------:R-:W-:Y:S01]  /*2830*/  IMAD.MOV R4, RZ, RZ, -R3 ;  /* 0x000000ffff047224 */ /* 0x000fe200078e0a03 */
[----:B------:R-:W-:Y:S01]  /*2840*/  ISETP.GT.U32.AND P3, PT, R5, R99, PT ;  /* 0x000000630500720c */ /* 0x000fe20003f64070 */
[--C-:B------:R-:W-:Y:S01]  /*2850*/  @!P4 IMAD.IADD R95, R95, 0x1, -R5.reuse ;  /* 0x000000015f5fc824 */ /* 0x100fe200078e0a05 */
[----:B------:R-:W-:Y:S01]  /*2860*/  @!P5 IADD3 R101, R101, -R5, RZ ;  /* 0x800000056565d210 */ /* 0x000fe20007ffe0ff */
[----:B------:R-:W-:Y:S01]  /*2870*/  @!P6 IMAD.IADD R203, R203, 0x1, -R5 ;  /* 0x00000001cbcbe824 */ /* 0x000fe200078e0a05 */
[----:B------:R-:W-:Y:S01]  /*2880*/  ISETP.GE.AND P6, PT, R7, RZ, PT ;  /* 0x000000ff0700720c */ /* 0x000fe20003fc6270 */
[C---:B------:R-:W-:Y:S01]  /*2890*/  IMAD R103, R5.reuse, R4, R103 ;  /* 0x0000000405677224 */ /* 0x040fe200078e0267 */
[C---:B------:R-:W-:Y:S01]  /*28a0*/  ISETP.GT.U32.AND P5, PT, R5.reuse, R101, PT ;  /* 0x000000650500720c */ /* 0x040fe20003fa4070 */
[----:B------:R-:W-:Y:S01]  /*28b0*/  @!P0 IMAD.MOV R95, RZ, RZ, -R95 ;  /* 0x000000ffff5f8224 */ /* 0x000fe200078e0a5f */
[----:B------:R-:W-:Y:S01]  /*28c0*/  ISETP.GT.U32.AND P0, PT, R5, R203, PT ;  /* 0x000000cb0500720c */ /* 0x000fe20003f04070 */
[----:B------:R-:W-:Y:S01]  /*28d0*/  IMAD.HI.U32 R4, R2, R107, RZ ;  /* 0x0000006b02047227 */ /* 0x000fe200078e00ff */
[----:B------:R-:W-:-:S02]  /*28e0*/  IADD3 R7, R0, 0x51, RZ ;  /* 0x0000005100077810 */ /* 0x000fc40007ffe0ff */
[----:B------:R-:W-:Y:S01]  /*28f0*/  IABS R109, R12 ;  /* 0x0000000c006d7213 */ /* 0x000fe20000000000 */
[----:B------:R-:W-:Y:S01]  /*2900*/  @!P3 IMAD.IADD R99, R99, 0x1, -R5 ;  /* 0x000000016363b824 */ /* 0x000fe200078e0a05 */
[----:B------:R-:W-:Y:S01]  /*2910*/  ISETP.GT.U32.AND P3, PT, R5, R103, PT ;  /* 0x000000670500720c */ /* 0x000fe20003f64070 */
[----:B------:R-:W-:Y:S01]  /*2920*/  IMAD.MOV R4, RZ, RZ, -R4 ;  /* 0x000000ffff047224 */ /* 0x000fe200078e0a04 */
[----:B------:R-:W-:Y:S01]  /*2930*/  IABS R105, R7 ;  /* 0x0000000700697213 */ /* 0x000fe20000000000 */
[----:B------:R-:W-:Y:S01]  /*2940*/  @!P6 IMAD.MOV R99, RZ, RZ, -R99 ;  /* 0x000000ffff63e224 */ /* 0x000fe200078e0a63 */
[----:B------:R-:W-:Y:S01]  /*2950*/  @!P2 IADD3 R97, -R97, RZ, RZ ;  /* 0x000000ff6161a210 */ /* 0x000fe20007ffe1ff */
[--C-:B------:R-:W-:Y:S01]  /*2960*/  @!P5 IMAD.IADD R101, R101, 0x1, -R5.reuse ;  /* 0x000000016565d824 */ /* 0x100fe200078e0a05 */
[----:B------:R-:W-:Y:S01]  /*2970*/  ISETP.GE.AND P5, PT, R6, RZ, PT ;  /* 0x000000ff0600720c */ /* 0x000fe20003fa6270 */
[----:B------:R-:W-:Y:S01]  /*2980*/  @!P0 IMAD.IADD R203, R203, 0x1, -R5 ;  /* 0x00000001cbcb8824 */ /* 0x000fe200078e0a05 */
[----:B------:R-:W-:Y:S01]  /*2990*/  ISETP.GT.U32.AND P0, PT, R5, R205, PT ;  /* 0x000000cd0500720c */ /* 0x000fe20003f04070 */
[----:B------:R-:W-:Y:S01]  /*29a0*/  IMAD.HI.U32 R3, R2, R105, RZ ;  /* 0x0000006902037227 */ /* 0x000fe200078e00ff */
[----:B------:R-:W-:-:S02]  /*29b0*/  ISETP.GE.AND P4, PT, R14, RZ, PT ;  /* 0x000000ff0e00720c */ /* 0x000fc40003f86270 */
[----:B------:R-:W-:Y:S01]  /*29c0*/  IADD3 R14, R0, 0x38, RZ ;  /* 0x00000038000e7810 */ /* 0x000fe20007ffe0ff */
[----:B------:R-:W-:Y:S02]  /*29d0*/  @!P3 IMAD.IADD R103, R103, 0x1, -R5 ;  /* 0x000000016767b824 */ /* 0x000fe400078e0a05 */
[----:B------:R-:W-:Y:S01]  /*29e0*/  @!P1 IMAD.MOV R203, RZ, RZ, -R203 ;  /* 0x000000ffffcb9224 */ /* 0x000fe200078e0acb */
[----:B------:R-:W-:Y:S01]  /*29f0*/  IABS R217, R14 ;  /* 0x0000000e00d97213 */ /* 0x000fe20000000000 */
[----:B------:R-:W-:Y:S01]  /*2a00*/  IMAD.MOV R6, RZ, RZ, -R3 ;  /* 0x000000ffff067224 */ /* 0x000fe200078e0a03 */
[----:B------:R-:W-:Y:S01]  /*2a10*/  ISETP.GT.U32.AND P1, PT, R5, R103, PT ;  /* 0x000000670500720c */ /* 0x000fe20003f24070 */
[----:B------:R-:W-:-:S04]  /*2a20*/  IMAD.HI.U32 R3, R2, R109, RZ ;  /* 0x0000006d02037227 */ /* 0x000fc800078e00ff */
[----:B------:R-:W-:Y:S02]  /*2a30*/  IMAD R107, R5, R4, R107 ;  /* 0x00000004056b7224 */ /* 0x000fe400078e026b */
[----:B------:R-:W-:Y:S02]  /*2a40*/  IMAD.MOV R4, RZ, RZ, -R3 ;  /* 0x000000ffff047224 */ /* 0x000fe400078e0a03 */
[----:B------:R-:W-:Y:S01]  /*2a50*/  @!P0 IMAD.IADD R205, R205, 0x1, -R5 ;  /* 0x00000001cdcd8824 */ /* 0x000fe200078e0a05 */
[----:B------:R-:W-:Y:S01]  /*2a60*/  ISETP.GE.AND P0, PT, R8, RZ, PT ;  /* 0x000000ff0800720c */ /* 0x000fe20003f06270 */
[----:B------:R-:W-:Y:S01]  /*2a70*/  IMAD R109, R5, R4, R109 ;  /* 0x00000004056d7224 */ /* 0x000fe200078e026d */
[----:B------:R-:W-:Y:S01]  /*2a80*/  IADD3 R8, R0, 0x4e, RZ ;  /* 0x0000004e00087810 */ /* 0x000fe20007ffe0ff */
[----:B------:R-:W-:Y:S01]  /*2a90*/  @!P1 IMAD.IADD R103, R103, 0x1, -R5 ;  /* 0x0000000167679824 */ /* 0x000fe200078e0a05 */
[C---:B------:R-:W-:Y:S01]  /*2aa0*/  ISETP.GT.U32.AND P3, PT, R5.reuse, R205, PT ;  /* 0x000000cd0500720c */ /* 0x040fe20003f64070 */
[C---:B------:R-:W-:Y:S01]  /*2ab0*/  IMAD R105, R5.reuse, R6, R105 ;  /* 0x0000000605697224 */ /* 0x040fe200078e0269 */
[----:B------:R-:W-:Y:S01]  /*2ac0*/  ISETP.GT.U32.AND P1, PT, R5, R109, PT ;  /* 0x0000006d0500720c */ /* 0x000fe20003f24070 */
[----:B------:R-:W-:Y:S01]  /*2ad0*/  @!P4 IMAD.MOV R101, RZ, RZ, -R101 ;  /* 0x000000ffff65c224 */ /* 0x000fe200078e0a65 */
[----:B------:R-:W-:-:S02]  /*2ae0*/  IABS R111, R8 ;  /* 0x00000008006f7213 */ /* 0x000fc40000000000 */
[C---:B------:R-:W-:Y:S02]  /*2af0*/  ISETP.GT.U32.AND P2, PT, R5.reuse, R105, PT ;  /* 0x000000690500720c */ /* 0x040fe40003f44070 */
[----:B------:R-:W-:Y:S01]  /*2b00*/  ISETP.GT.U32.AND P6, PT, R5, R107, PT ;  /* 0x0000006b0500720c */ /* 0x000fe20003fc4070 */
[----:B------:R-:W-:Y:S01]  /*2b10*/  IMAD.HI.U32 R3, R2, R111, RZ ;  /* 0x0000006f02037227 */ /* 0x000fe200078e00ff */
[C---:B------:R-:W-:Y:S02]  /*2b20*/  IADD3 R6, R0.reuse, 0x4d, RZ ;  /* 0x0000004d00067810 */ /* 0x040fe40007ffe0ff */
[----:B------:R-:W-:Y:S01]  /*2b30*/  ISETP.GE.AND P4, PT, R7, RZ, PT ;  /* 0x000000ff0700720c */ /* 0x000fe20003f86270 */
[----:B------:R-:W-:Y:S01]  /*2b40*/  IMAD.MOV R4, RZ, RZ, -R3 ;  /* 0x000000ffff047224 */ /* 0x000fe200078e0a03 */
[----:B------:R-:W-:Y:S01]  /*2b50*/  IABS R113, R6 ;  /* 0x0000000600717213 */ /* 0x000fe20000000000 */
[--C-:B------:R-:W-:Y:S01]  /*2b60*/  @!P1 IMAD.IADD R109, R109, 0x1, -R5.reuse ;  /* 0x000000016d6d9824 */ /* 0x100fe200078e0a05 */
[----:B------:R-:W-:Y:S01]  /*2b70*/  IADD3 R7, R0, 0x4c, RZ ;  /* 0x0000004c00077810 */ /* 0x000fe20007ffe0ff */
[----:B------:R-:W-:Y:S01]  /*2b80*/  @!P3 IMAD.IADD R205, R205, 0x1, -R5 ;  /* 0x00000001cdcdb824 */ /* 0x000fe200078e0a05 */
[----:B------:R-:W-:Y:S01]  /*2b90*/  @!P0 IADD3 R103, -R103, RZ, RZ ;  /* 0x000000ff67678210 */ /* 0x000fe20007ffe1ff */
[----:B------:R-:W-:Y:S01]  /*2ba0*/  IMAD.HI.U32 R3, R2, R113, RZ ;  /* 0x0000007102037227 */ /* 0x000fe200078e00ff */
[----:B------:R-:W-:-:S02]  /*2bb0*/  ISETP.GT.U32.AND P1, PT, R5, R109, PT ;  /* 0x0000006d0500720c */ /* 0x000fc40003f24070 */
[----:B------:R-:W-:Y:S01]  /*2bc0*/  IABS R115, R7 ;  /* 0x0000000700737213 */ /* 0x000fe20000000000 */
[--C-:B------:R-:W-:Y:S01]  /*2bd0*/  @!P2 IMAD.IADD R105, R105, 0x1, -R5.reuse ;  /* 0x000000016969a824 */ /* 0x100fe200078e0a05 */
[----:B------:R-:W-:Y:S01]  /*2be0*/  ISETP.GE.AND P2, PT, R12, RZ, PT ;  /* 0x000000ff0c00720c */ /* 0x000fe20003f46270 */
[----:B------:R-:W-:Y:S01]  /*2bf0*/  @!P6 IMAD.IADD R107, R107, 0x1, -R5 ;  /* 0x000000016b6be824 */ /* 0x000fe200078e0a05 */
[----:B------:R-:W-:Y:S01]  /*2c00*/  ISETP.GE.AND P0, PT, R8, RZ, PT ;  /* 0x000000ff0800720c */ /* 0x000fe20003f06270 */
[C---:B------:R-:W-:Y:S01]  /*2c10*/  IMAD R111, R5.reuse, R4, R111 ;  /* 0x00000004056f7224 */ /* 0x040fe200078e026f */
[C---:B------:R-:W-:Y:S01]  /*2c20*/  ISETP.GT.U32.AND P6, PT, R5.reuse, R105, PT ;  /* 0x000000690500720c */ /* 0x040fe20003fc4070 */
[----:B------:R-:W-:Y:S01]  /*2c30*/  IMAD.MOV R4, RZ, RZ, -R3 ;  /* 0x000000ffff047224 */ /* 0x000fe200078e0a03 */
[----:B------:R-:W-:Y:S01]  /*2c40*/  ISETP.GE.AND P3, PT, R10, RZ, PT ;  /* 0x000000ff0a00720c */ /* 0x000fe20003f66270 */
[----:B------:R-:W-:Y:S01]  /*2c50*/  @!P5 IMAD.MOV R205, RZ, RZ, -R205 ;  /* 0x000000ffffcdd224 */ /* 0x000fe200078e0acd */
[C---:B------:R-:W-:Y:S01]  /*2c60*/  ISETP.GT.U32.AND P5, PT, R5.reuse, R107, PT ;  /* 0x0000006b0500720c */ /* 0x040fe20003fa4070 */
[----:B------:R-:W-:Y:S01]  /*2c70*/  IMAD R113, R5, R4, R113 ;  /* 0x0000000405717224 */ /* 0x000fe200078e0271 */
[C---:B------:R-:W-:Y:S01]  /*2c80*/  IADD3 R8, R0.reuse, 0x4a, RZ ;  /* 0x0000004a00087810 */ /* 0x040fe20007ffe0ff */
[----:B------:R-:W-:Y:S01]  /*2c90*/  @!P1 IMAD.IADD R109, R109, 0x1, -R5 ;  /* 0x000000016d6d9824 */ /* 0x000fe200078e0a05 */
[----:B------:R-:W-:Y:S01]  /*2ca0*/  IADD3 R10, R0, 0x43, RZ ;  /* 0x00000043000a7810 */ /* 0x000fe20007ffe0ff */
[----:B------:R-:W-:Y:S01]  /*2cb0*/  IMAD.HI.U32 R3, R2, R115, RZ ;  /* 0x0000007302037227 */ /* 0x000fe200078e00ff */
[----:B------:R-:W-:-:S02]  /*2cc0*/  ISETP.GT.U32.AND P1, PT, R5, R113, PT ;  /* 0x000000710500720c */ /* 0x000fc40003f24070 */
[----:B------:R-:W-:Y:S01]  /*2cd0*/  IABS R119, R8 ;  /* 0x0000000800777213 */ /* 0x000fe20000000000 */
[----:B------:R-:W-:Y:S01]  /*2ce0*/  @!P6 IMAD.IADD R105, R105, 0x1, -R5 ;  /* 0x000000016969e824 */ /* 0x000fe200078e0a05 */
[----:B------:R-:W-:Y:S01]  /*2cf0*/  ISETP.GT.U32.AND P6, PT, R5, R111, PT ;  /* 0x0000006f0500720c */ /* 0x000fe20003fc4070 */
[----:B------:R-:W-:Y:S01]  /*2d00*/  IMAD.MOV R4, RZ, RZ, -R3 ;  /* 0x000000ffff047224 */ /* 0x000fe200078e0a03 */
[----:B------:R-:W-:Y:S01]  /*2d10*/  IABS R133, R10 ;  /* 0x0000000a00857213 */ /* 0x000fe20000000000 */
[----:B------:R-:W-:Y:S01]  /*2d20*/  @!P5 IMAD.IADD R107, R107, 0x1, -R5 ;  /* 0x000000016b6bd824 */ /* 0x000fe200078e0a05 */
[----:B------:R-:W-:Y:S01]  /*2d30*/  ISETP.GE.AND P5, PT, R6, RZ, PT ;  /* 0x000000ff0600720c */ /* 0x000fe20003fa6270 */
[----:B------:R-:W-:Y:S01]  /*2d40*/  @!P2 IMAD.MOV R109, RZ, RZ, -R109 ;  /* 0x000000ffff6da224 */ /* 0x000fe200078e0a6d */
[C---:B------:R-:W-:Y:S01]  /*2d50*/  IADD3 R6, R0.reuse, 0x4b, RZ ;  /* 0x0000004b00067810 */ /* 0x040fe20007ffe0ff */
[----:B------:R-:W-:Y:S01]  /*2d60*/  IMAD R115, R5, R4, R115 ;  /* 0x0000000405737224 */ /* 0x000fe200078e0273 */
[----:B------:R-:W-:Y:S01]  /*2d70*/  IADD3 R12, R0, 0x39, RZ ;  /* 0x00000039000c7810 */ /* 0x000fe20007ffe0ff */
[----:B------:R-:W-:Y:S01]  /*2d80*/  @!P1 IMAD.IADD R113, R113, 0x1, -R5 ;  /* 0x0000000171719824 */ /* 0x000fe200078e0a05 */
[----:B------:R-:W-:Y:S01]  /*2d90*/  IABS R117, R6 ;  /* 0x0000000600757213 */ /* 0x000fe20000000000 */
[----:B------:R-:W-:Y:S01]  /*2da0*/  IMAD.HI.U32 R4, R2, R119, RZ ;  /* 0x0000007702047227 */ /* 0x000fe200078e00ff */
[----:B------:R-:W-:-:S02]  /*2db0*/  ISETP.GE.AND P2, PT, R6, RZ, PT ;  /* 0x000000ff0600720c */ /* 0x000fc40003f46270 */
[----:B------:R-:W-:Y:S01]  /*2dc0*/  ISETP.GT.U32.AND P1, PT, R5, R113, PT ;  /* 0x000000710500720c */ /* 0x000fe20003f24070 */
[----:B------:R-:W-:Y:S01]  /*2dd0*/  IMAD.HI.U32 R3, R2, R117, RZ ;  /* 0x0000007502037227 */ /* 0x000fe200078e00ff */
[----:B------:R-:W-:Y:S02]  /*2de0*/  IADD3 R4, -R4, RZ, RZ ;  /* 0x000000ff04047210 */ /* 0x000fe40007ffe1ff */
[----:B------:R-:W-:Y:S01]  /*2df0*/  IABS R215, R12 ;  /* 0x0000000c00d77213 */ /* 0x000fe20000000000 */
[----:B------:R-:W-:Y:S02]  /*2e00*/  @!P6 IMAD.IADD R111, R111, 0x1, -R5 ;  /* 0x000000016f6fe824 */ /* 0x000fe400078e0a05 */
[----:B------:R-:W-:Y:S02]  /*2e10*/  IMAD.MOV R6, RZ, RZ, -R3 ;  /* 0x000000ffff067224 */ /* 0x000fe400078e0a03 */
[----:B------:R-:W-:Y:S01]  /*2e20*/  @!P3 IMAD.MOV R107, RZ, RZ, -R107 ;  /* 0x000000ffff6bb224 */ /* 0x000fe200078e0a6b */
[C---:B------:R-:W-:Y:S01]  /*2e30*/  ISETP.GT.U32.AND P6, PT, R5.reuse, R111, PT ;  /* 0x0000006f0500720c */ /* 0x040fe20003fc4070 */
[C---:B------:R-:W-:Y:S01]  /*2e40*/  IMAD R117, R5.reuse, R6, R117 ;  /* 0x0000000605757224 */ /* 0x040fe200078e0275 */
[----:B------:R-:W-:Y:S01]  /*2e50*/  ISETP.GT.U32.AND P3, PT, R5, R115, PT ;  /* 0x000000730500720c */ /* 0x000fe20003f64070 */
[----:B------:R-:W-:-:S02]  /*2e60*/  @!P1 IMAD.IADD R113, R113, 0x1, -R5 ;  /* 0x0000000171719824 */ /* 0x000fc400078e0a05 */
[----:B------:R-:W-:Y:S01]  /*2e70*/  @!P4 IMAD.MOV R105, RZ, RZ, -R105 ;  /* 0x000000ffff69c224 */ /* 0x000fe200078e0a69 */
[C---:B------:R-:W-:Y:S01]  /*2e80*/  ISETP.GT.U32.AND P1, PT, R5.reuse, R117, PT ;  /* 0x000000750500720c */ /* 0x040fe20003f24070 */
[----:B------:R-:W-:Y:S01]  /*2e90*/  IMAD R119, R5, R4, R119 ;  /* 0x0000000405777224 */ /* 0x000fe200078e0277 */
[----:B------:R-:W-:Y:S01]  /*2ea0*/  ISETP.GE.AND P4, PT, R7, RZ, PT ;  /* 0x000000ff0700720c */ /* 0x000fe20003f86270 */
[----:B------:R-:W-:Y:S01]  /*2eb0*/  @!P5 IMAD.MOV R113, RZ, RZ, -R113 ;  /* 0x000000ffff71d224 */ /* 0x000fe200078e0a71 */
[C---:B------:R-:W-:Y:S02]  /*2ec0*/  IADD3 R7, R0.reuse, 0x49, RZ ;  /* 0x0000004900077810 */ /* 0x040fe40007ffe0ff */
[----:B------:R-:W-:Y:S01]  /*2ed0*/  IADD3 R4, R0, 0x48, RZ ;  /* 0x0000004800047810 */ /* 0x000fe20007ffe0ff */
[--C-:B------:R-:W-:Y:S01]  /*2ee0*/  @!P6 IMAD.IADD R111, R111, 0x1, -R5.reuse ;  /* 0x000000016f6fe824 */ /* 0x100fe200078e0a05 */
[----:B------:R-:W-:Y:S01]  /*2ef0*/  IABS R121, R7 ;  /* 0x0000000700797213 */ /* 0x000fe20000000000 */
[----:B------:R-:W-:Y:S01]  /*2f00*/  @!P3 IMAD.IADD R115, R115, 0x1, -R5 ;  /* 0x000000017373b824 */ /* 0x000fe200078e0a05 */
[----:B------:R-:W-:Y:S01]  /*2f10*/  IABS R123, R4 ;  /* 0x00000004007b7213 */ /* 0x000fe20000000000 */
[----:B------:R-:W-:Y:S01]  /*2f20*/  @!P0 IMAD.MOV R111, RZ, RZ, -R111 ;  /* 0x000000ffff6f8224 */ /* 0x000fe200078e0a6f */
[----:B------:R-:W-:Y:S01]  /*2f30*/  ISETP.GT.U32.AND P0, PT, R5, R119, PT ;  /* 0x000000770500720c */ /* 0x000fe20003f04070 */
[----:B------:R-:W-:Y:S01]  /*2f40*/  @!P1 IMAD.IADD R117, R117, 0x1, -R5 ;  /* 0x0000000175759824 */ /* 0x000fe200078e0a05 */
[----:B------:R-:W-:Y:S01]  /*2f50*/  ISETP.GT.U32.AND P3, PT, R5, R115, PT ;  /* 0x000000730500720c */ /* 0x000fe20003f64070 */
[----:B------:R-:W-:Y:S01]  /*2f60*/  IMAD.HI.U32 R3, R2, R121, RZ ;  /* 0x0000007902037227 */ /* 0x000fe200078e00ff */
[----:B------:R-:W-:-:S02]  /*2f70*/  ISETP.GE.AND P6, PT, R8, RZ, PT ;  /* 0x000000ff0800720c */ /* 0x000fc40003fc6270 */
[----:B------:R-:W-:Y:S01]  /*2f80*/  ISETP.GT.U32.AND P1, PT, R5, R117, PT ;  /* 0x000000750500720c */ /* 0x000fe20003f24070 */
[----:B------:R-:W-:Y:S01]  /*2f90*/  IMAD.MOV R6, RZ, RZ, -R3 ;  /* 0x000000ffff067224 */ /* 0x000fe200078e0a03 */
[----:B------:R-:W-:Y:S01]  /*2fa0*/  IADD3 R8, R0, 0x47, RZ ;  /* 0x0000004700087810 */ /* 0x000fe20007ffe0ff */
[----:B------:R-:W-:Y:S01]  /*2fb0*/  IMAD.HI.U32 R3, R2, R123, RZ ;  /* 0x0000007b02037227 */ /* 0x000fe200078e00ff */
[----:B------:R-:W-:Y:S02]  /*2fc0*/  ISETP.GE.AND P5, PT, R7, RZ, PT ;  /* 0x000000ff0700720c */ /* 0x000fe40003fa6270 */
[----:B------:R-:W-:Y:S01]  /*2fd0*/  IABS R125, R8 ;  /* 0x00000008007d7213 */ /* 0x000fe20000000000 */
[----:B------:R-:W-:Y:S01]  /*2fe0*/  @!P0 IMAD.IADD R119, R119, 0x1, -R5 ;  /* 0x0000000177778824 */ /* 0x000fe200078e0a05 */
[C---:B------:R-:W-:Y:S01]  /*2ff0*/  IADD3 R7, R0.reuse, 0x45, RZ ;  /* 0x0000004500077810 */ /* 0x040fe20007ffe0ff */
[C---:B------:R-:W-:Y:S02]  /*3000*/  IMAD R121, R5.reuse, R6, R121 ;  /* 0x0000000605797224 */ /* 0x040fe400078e0279 */
[----:B------:R-:W-:Y:S01]  /*3010*/  IMAD.MOV R6, RZ, RZ, -R3 ;  /* 0x000000ffff067224 */ /* 0x000fe200078e0a03 */
[----:B------:R-:W-:Y:S01]  /*3020*/  ISETP.GT.U32.AND P0, PT, R5, R119, PT ;  /* 0x000000770500720c */ /* 0x000fe20003f04070 */
[----:B------:R-:W-:Y:S01]  /*3030*/  @!P1 IMAD.IADD R117, R117, 0x1, -R5 ;  /* 0x0000000175759824 */ /* 0x000fe200078e0a05 */
[C---:B------:R-:W-:Y:S01]  /*3040*/  ISETP.GT.U32.AND P1, PT, R5.reuse, R121, PT ;  /* 0x000000790500720c */ /* 0x040fe20003f24070 */
[----:B------:R-:W-:Y:S01]  /*3050*/  IMAD R123, R5, R6, R123 ;  /* 0x00000006057b7224 */ /* 0x000fe200078e027b */
[----:B------:R-:W-:Y:S01]  /*3060*/  IADD3 R3, R0, 0x46, RZ ;  /* 0x0000004600037810 */ /* 0x000fe20007ffe0ff */
[----:B------:R-:W-:Y:S01]  /*3070*/  @!P3 IMAD.IADD R115, R115, 0x1, -R5 ;  /* 0x000000017373b824 */ /* 0x000fe200078e0a05 */
[----:B------:R-:W-:Y:S01]  /*3080*/  ISETP.GE.AND P3, PT, R4, RZ, PT ;  /* 0x000000ff0400720c */ /* 0x000fe20003f66270 */
[----:B------:R-:W-:Y:S01]  /*3090*/  IMAD.HI.U32 R4, R2, R125, RZ ;  /* 0x0000007d02047227 */ /* 0x000fe200078e00ff */
[----:B------:R-:W-:-:S02]  /*30a0*/  IABS R127, R3 ;  /* 0x00000003007f7213 */ /* 0x000fc40000000000 */
[----:B------:R-:W-:Y:S01]  /*30b0*/  IABS R129, R7 ;  /* 0x0000000700817213 */ /* 0x000fe20000000000 */
[----:B------:R-:W-:Y:S01]  /*30c0*/  @!P2 IMAD.MOV R117, RZ, RZ, -R117 ;  /* 0x000000ffff75a224 */ /* 0x000fe200078e0a75 */
[----:B------:R-:W-:Y:S01]  /*30d0*/  ISETP.GT.U32.AND P2, PT, R5, R123, PT ;  /* 0x0000007b0500720c */ /* 0x000fe20003f44070 */
[----:B------:R-:W-:Y:S01]  /*30e0*/  IMAD.MOV R4, RZ, RZ, -R4 ;  /* 0x000000ffff047224 */ /* 0x000fe200078e0a04 */
[----:B------:R-:W-:Y:S01]  /*30f0*/  @!P4 IADD3 R115, -R115, RZ, RZ ;  /* 0x000000ff7373c210 */ /* 0x000fe20007ffe1ff */
[----:B------:R-:W-:Y:S01]  /*3100*/  @!P0 IMAD.IADD R119, R119, 0x1, -R5 ;  /* 0x0000000177778824 */ /* 0x000fe200078e0a05 */
[----:B------:R-:W-:Y:S01]  /*3110*/  ISETP.GE.AND P0, PT, R3, RZ, PT ;  /* 0x000000ff0300720c */ /* 0x000fe20003f06270 */
[C---:B------:R-:W-:Y:S01]  /*3120*/  IMAD R125, R5.reuse, R4, R125 ;  /* 0x00000004057d7224 */ /* 0x040fe200078e027d */
[----:B------:R-:W-:Y:S01]  /*3130*/  ISETP.GE.AND P4, PT, R8, RZ, PT ;  /* 0x000000ff0800720c */ /* 0x000fe20003f86270 */
[----:B------:R-:W-:Y:S01]  /*3140*/  @!P6 IMAD.MOV R119, RZ, RZ, -R119 ;  /* 0x000000ffff77e224 */ /* 0x000fe200078e0a77 */
[----:B------:R-:W-:Y:S01]  /*3150*/  IADD3 R8, R0, 0x44, RZ ;  /* 0x0000004400087810 */ /* 0x000fe20007ffe0ff */
[----:B------:R-:W-:Y:S01]  /*3160*/  IMAD.HI.U32 R3, R2, R127, RZ ;  /* 0x0000007f02037227 */ /* 0x000fe200078e00ff */
[----:B------:R-:W-:-:S02]  /*3170*/  ISETP.GT.U32.AND P6, PT, R5, R125, PT ;  /* 0x0000007d0500720c */ /* 0x000fc40003fc4070 */
[----:B------:R-:W-:Y:S01]  /*3180*/  IABS R131, R8 ;  /* 0x0000000800837213 */ /* 0x000fe20000000000 */
[--C-:B------:R-:W-:Y:S02]  /*3190*/  @!P2 IMAD.IADD R123, R123, 0x1, -R5.reuse ;  /* 0x000000017b7ba824 */ /* 0x100fe400078e0a05 */
[----:B------:R-:W-:Y:S02]  /*31a0*/  @!P1 IMAD.IADD R121, R121, 0x1, -R5 ;  /* 0x0000000179799824 */ /* 0x000fe400078e0a05 */
[----:B------:R-:W-:Y:S01]  /*31b0*/  IMAD.MOV R6, RZ, RZ, -R3 ;  /* 0x000000ffff067224 */ /* 0x000fe200078e0a03 */
[C---:B------:R-:W-:Y:S01]  /*31c0*/  ISETP.GT.U32.AND P2, PT, R5.reuse, R123, PT ;  /* 0x0000007b0500720c */ /* 0x040fe20003f44070 */
[----:B------:R-:W-:Y:S01]  /*31d0*/  IMAD.HI.U32 R4, R2, R129, RZ ;  /* 0x0000008102047227 */ /* 0x000fe200078e00ff */
[----:B------:R-:W-:-:S03]  /*31e0*/  ISETP.GT.U32.AND P1, PT, R5, R121, PT ;  /* 0x000000790500720c */ /* 0x000fc60003f24070 */
[----:B------:R-:W-:Y:S01]  /*31f0*/  @!P6 IADD3 R125, R125, -R5, RZ ;  /* 0x800000057d7de210 */ /* 0x000fe20007ffe0ff */
[C---:B------:R-:W-:Y:S02]  /*3200*/  IMAD R127, R5.reuse, R6, R127 ;  /* 0x00000006057f7224 */ /* 0x040fe400078e027f */
[----:B------:R-:W-:Y:S01]  /*3210*/  IMAD.MOV R4, RZ, RZ, -R4 ;  /* 0x000000ffff047224 */ /* 0x000fe200078e0a04 */
[----:B------:R-:W-:Y:S01]  /*3220*/  ISETP.GT.U32.AND P6, PT, R5, R125, PT ;  /* 0x0000007d0500720c */ /* 0x000fe20003fc4070 */
[----:B------:R-:W-:-:S04]  /*3230*/  IMAD.HI.U32 R3, R2, R131, RZ ;  /* 0x0000008302037227 */ /* 0x000fc800078e00ff */
[----:B------:R-:W-:Y:S01]  /*3240*/  @!P2 IMAD.IADD R123, R123, 0x1, -R5 ;  /* 0x000000017b7ba824 */ /* 0x000fe200078e0a05 */
[C---:B------:R-:W-:Y:S01]  /*3250*/  ISETP.GT.U32.AND P2, PT, R5.reuse, R127, PT ;  /* 0x0000007f0500720c */ /* 0x040fe20003f44070 */
[----:B------:R-:W-:Y:S02]  /*3260*/  IMAD R129, R5, R4, R129 ;  /* 0x0000000405817224 */ /* 0x000fe400078e0281 */
[----:B------:R-:W-:-:S04]  /*3270*/  IMAD.HI.U32 R4, R2, R133, RZ ;  /* 0x0000008502047227 */ /* 0x000fc800078e00ff */
[----:B------:R-:W-:Y:S02]  /*3280*/  IMAD.MOV R4, RZ, RZ, -R4 ;  /* 0x000000ffff047224 */ /* 0x000fe400078e0a04 */
[----:B------:R-:W-:Y:S01]  /*3290*/  @!P1 IMAD.IADD R121, R121, 0x1, -R5 ;  /* 0x0000000179799824 */ /* 0x000fe200078e0a05 */
[----:B------:R-:W-:Y:S01]  /*32a0*/  ISETP.GE.AND P1, PT, R7, RZ, PT ;  /* 0x000000ff0700720c */ /* 0x000fe20003f26270 */
[----:B------:R-:W-:Y:S01]  /*32b0*/  IMAD R133, R5, R4, R133 ;  /* 0x0000000405857224 */ /* 0x000fe200078e0285 */
[----:B------:R-:W-:Y:S01]  /*32c0*/  IADD3 R7, R0, 0x41, RZ ;  /* 0x0000004100077810 */ /* 0x000fe20007ffe0ff */
[----:B------:R-:W-:Y:S02]  /*32d0*/  @!P6 IMAD.IADD R125, R125, 0x1, -R5 ;  /* 0x000000017d7de824 */ /* 0x000fe400078e0a05 */
[----:B------:R-:W-:Y:S01]  /*32e0*/  @!P5 IMAD.MOV R121, RZ, RZ, -R121 ;  /* 0x000000ffff79d224 */ /* 0x000fe200078e0a79 */
[----:B------:R-:W-:Y:S01]  /*32f0*/  ISETP.GT.U32.AND P5, PT, R5, R129, PT ;  /* 0x000000810500720c */ /* 0x000fe20003fa4070 */
[----:B------:R-:W-:Y:S01]  /*3300*/  @!P2 IMAD.IADD R127, R127, 0x1, -R5 ;  /* 0x000000017f7fa824 */ /* 0x000fe200078e0a05 */
[----:B------:R-:W-:Y:S01]  /*3310*/  IABS R137, R7 ;  /* 0x0000000700897213 */ /* 0x000fe20000000000 */
[----:B------:R-:W-:-:S02]  /*3320*/  IMAD.MOV R6, RZ, RZ, -R3 ;  /* 0x000000ffff067224 */ /* 0x000fc400078e0a03 */
[----:B------:R-:W-:Y:S01]  /*3330*/  @!P4 IMAD.MOV R125, RZ, RZ, -R125 ;  /* 0x000000ffff7dc224 */ /* 0x000fe200078e0a7d */
[C---:B------:R-:W-:Y:S01]  /*3340*/  ISETP.GT.U32.AND P4, PT, R5.reuse, R133, PT ;  /* 0x000000850500720c */ /* 0x040fe20003f84070 */
[C---:B------:R-:W-:Y:S01]  /*3350*/  IMAD R131, R5.reuse, R6, R131 ;  /* 0x0000000605837224 */ /* 0x040fe200078e0283 */
[C---:B------:R-:W-:Y:S01]  /*3360*/  ISETP.GT.U32.AND P2, PT, R5.reuse, R127, PT ;  /* 0x0000007f0500720c */ /* 0x040fe20003f44070 */
[----:B------:R-:W-:Y:S01]  /*3370*/  @!P3 IMAD.MOV R123, RZ, RZ, -R123 ;  /* 0x000000ffff7bb224 */ /* 0x000fe200078e0a7b */
[----:B------:R-:W-:Y:S02]  /*3380*/  IADD3 R6, R0, 0x42, RZ ;  /* 0x0000004200067810 */ /* 0x000fe40007ffe0ff */
[----:B------:R-:W-:Y:S01]  /*3390*/  ISETP.GT.U32.AND P6, PT, R5, R131, PT ;  /* 0x000000830500720c */ /* 0x000fe20003fc4070 */
[----:B------:R-:W-:Y:S01]  /*33a0*/  @!P5 IMAD.IADD R129, R129, 0x1, -R5 ;  /* 0x000000018181d824 */ /* 0x000fe200078e0a05 */
[----:B------:R-:W-:Y:S02]  /*33b0*/  IABS R135, R6 ;  /* 0x0000000600877213 */ /* 0x000fe40000000000 */
[----:B------:R-:W-:-:S02]  /*33c0*/  ISETP.GE.AND P3, PT, R8, RZ, PT ;  /* 0x000000ff0800720c */ /* 0x000fc40003f66270 */
[----:B------:R-:W-:Y:S01]  /*33d0*/  ISETP.GT.U32.AND P5, PT, R5, R129, PT ;  /* 0x000000810500720c */ /* 0x000fe20003fa4070 */
[----:B------:R-:W-:Y:S01]  /*33e0*/  IMAD.HI.U32 R3, R2, R135, RZ ;  /* 0x0000008702037227 */ /* 0x000fe200078e00ff */
[----:B------:R-:W-:Y:S02]  /*33f0*/  @!P4 IADD3 R133, R133, -R5, RZ ;  /* 0x800000058585c210 */ /* 0x000fe40007ffe0ff */
[----:B------:R-:W-:Y:S01]  /*3400*/  IADD3 R8, R0, 0x40, RZ ;  /* 0x0000004000087810 */ /* 0x000fe20007ffe0ff */
[----:B------:R-:W-:Y:S01]  /*3410*/  @!P2 IMAD.IADD R127, R127, 0x1, -R5 ;  /* 0x000000017f7fa824 */ /* 0x000fe200078e0a05 */
[----:B------:R-:W-:Y:S01]  /*3420*/  ISETP.GT.U32.AND P4, PT, R5, R133, PT ;  /* 0x000000850500720c */ /* 0x000fe20003f84070 */
[----:B------:R-:W-:Y:S01]  /*3430*/  IMAD.MOV R4, RZ, RZ, -R3 ;  /* 0x000000ffff047224 */ /* 0x000fe200078e0a03 */
[----:B------:R-:W-:Y:S01]  /*3440*/  IABS R139, R8 ;  /* 0x00000008008b7213 */ /* 0x000fe20000000000 */
[----:B------:R-:W-:Y:S01]  /*3450*/  IMAD.HI.U32 R3, R2, R137, RZ ;  /* 0x0000008902037227 */ /* 0x000fe200078e00ff */
[----:B------:R-:W-:-:S02]  /*3460*/  ISETP.GE.AND P2, PT, R10, RZ, PT ;  /* 0x000000ff0a00720c */ /* 0x000fc40003f46270 */
[----:B------:R-:W-:Y:S01]  /*3470*/  IADD3 R10, R0, 0x3a, RZ ;  /* 0x0000003a000a7810 */ /* 0x000fe20007ffe0ff */
[----:B------:R-:W-:Y:S01]  /*3480*/  @!P0 IMAD.MOV R127, RZ, RZ, -R127 ;  /* 0x000000ffff7f8224 */ /* 0x000fe200078e0a7f */
[----:B------:R-:W-:Y:S01]  /*3490*/  ISETP.GE.AND P0, PT, R6, RZ, PT ;  /* 0x000000ff0600720c */ /* 0x000fe20003f06270 */
[----:B------:R-:W-:Y:S01]  /*34a0*/  IMAD.MOV R6, RZ, RZ, -R3 ;  /* 0x000000ffff067224 */ /* 0x000fe200078e0a03 */
[----:B------:R-:W-:Y:S01]  /*34b0*/  IADD3 R3, R0, 0x3f, RZ ;  /* 0x0000003f00037810 */ /* 0x000fe20007ffe0ff */
[----:B------:R-:W-:Y:S01]  /*34c0*/  @!P6 IMAD.IADD R131, R131, 0x1, -R5 ;  /* 0x000000018383e824 */ /* 0x000fe200078e0a05 */
[----:B------:R-:W-:Y:S01]  /*34d0*/  IABS R213, R10 ;  /* 0x0000000a00d57213 */ /* 0x000fe20000000000 */
[C---:B------:R-:W-:Y:S01]  /*34e0*/  IMAD R135, R5.reuse, R4, R135 ;  /* 0x0000000405877224 */ /* 0x040fe200078e0287 */
[----:B------:R-:W-:Y:S01]  /*34f0*/  IABS R153, R3 ;  /* 0x0000000300997213 */ /* 0x000fe20000000000 */
[C---:B------:R-:W-:Y:S01]  /*3500*/  IMAD R137, R5.reuse, R6, R137 ;  /* 0x0000000605897224 */ /* 0x040fe200078e0289 */
[----:B------:R-:W-:Y:S01]  /*3510*/  ISETP.GT.U32.AND P6, PT, R5, R131, PT ;  /* 0x000000830500720c */ /* 0x000fe20003fc4070 */
[--C-:B------:R-:W-:Y:S01]  /*3520*/  @!P5 IMAD.IADD R129, R129, 0x1, -R5.reuse ;  /* 0x000000018181d824 */ /* 0x100fe200078e0a05 */
[----:B------:R-:W-:Y:S01]  /*3530*/  ISETP.GT.U32.AND P5, PT, R5, R135, PT ;  /* 0x000000870500720c */ /* 0x000fe20003fa4070 */
[----:B------:R-:W-:Y:S01]  /*3540*/  @!P4 IMAD.IADD R133, R133, 0x1, -R5 ;  /* 0x000000018585c824 */ /* 0x000fe200078e0a05 */
[----:B------:R-:W-:Y:S01]  /*3550*/  ISETP.GT.U32.AND P4, PT, R5, R137, PT ;  /* 0x000000890500720c */ /* 0x000fe20003f84070 */
[----:B------:R-:W-:-:S04]  /*3560*/  IMAD.HI.U32 R4, R2, R139, RZ ;  /* 0x0000008b02047227 */ /* 0x000fc800078e00ff */
[----:B------:R-:W-:Y:S02]  /*3570*/  IMAD.MOV R4, RZ, RZ, -R4 ;  /* 0x000000ffff047224 */ /* 0x000fe400078e0a04 */
[----:B------:R-:W-:Y:S02]  /*3580*/  @!P2 IMAD.MOV R133, RZ, RZ, -R133 ;  /* 0x000000ffff85a224 */ /* 0x000fe400078e0a85 */
[--C-:B------:R-:W-:Y:S01]  /*3590*/  @!P6 IMAD.IADD R131, R131, 0x1, -R5.reuse ;  /* 0x000000018383e824 */ /* 0x100fe200078e0a05 */
[----:B------:R-:W-:Y:S01]  /*35a0*/  ISETP.GE.AND P6, PT, R8, RZ, PT ;  /* 0x000000ff0800720c */ /* 0x000fe20003fc6270 */
[----:B------:R-:W-:Y:S01]  /*35b0*/  @!P5 IMAD.IADD R135, R135, 0x1, -R5 ;  /* 0x000000018787d824 */ /* 0x000fe200078e0a05 */
[C---:B------:R-:W-:Y:S01]  /*35c0*/  IADD3 R8, R0.reuse, 0x3c, RZ ;  /* 0x0000003c00087810 */ /* 0x040fe20007ffe0ff */
[----:B------:R-:W-:Y:S01]  /*35d0*/  IMAD R139, R5, R4, R139 ;  /* 0x00000004058b7224 */ /* 0x000fe200078e028b */
[----:B------:R-:W-:Y:S01]  /*35e0*/  IADD3 R4, R0, 0x3e, RZ ;  /* 0x0000003e00047810 */ /* 0x000fe20007ffe0ff */
[----:B------:R-:W-:Y:S01]  /*35f0*/  @!P4 IMAD.IADD R137, R137, 0x1, -R5 ;  /* 0x000000018989c824 */ /* 0x000fe200078e0a05 */
[----:B------:R-:W-:Y:S01]  /*3600*/  ISETP.GT.U32.AND P5, PT, R5, R135, PT ;  /* 0x000000870500720c */ /* 0x000fe20003fa4070 */
[----:B------:R-:W-:Y:S01]  /*3610*/  @!P3 IMAD.MOV R131, RZ, RZ, -R131 ;  /* 0x000000ffff83b224 */ /* 0x000fe200078e0a83 */
[----:B------:R-:W-:Y:S01]  /*3620*/  ISETP.GE.AND P3, PT, R3, RZ, PT ;  /* 0x000000ff0300720c */ /* 0x000fe20003f66270 */
[----:B------:R-:W-:Y:S01]  /*3630*/  IMAD.HI.U32 R3, R2, R153, RZ ;  /* 0x0000009902037227 */ /* 0x000fe200078e00ff */
[----:B------:R-:W-:-:S02]  /*3640*/  IABS R155, R4 ;  /* 0x00000004009b7213 */ /* 0x000fc40000000000 */
[----:B------:R-:W-:Y:S01]  /*3650*/  ISETP.GT.U32.AND P4, PT, R5, R137, PT ;  /* 0x000000890500720c */ /* 0x000fe20003f84070 */
[----:B------:R-:W-:Y:S01]  /*3660*/  @!P1 IMAD.MOV R129, RZ, RZ, -R129 ;  /* 0x000000ffff819224 */ /* 0x000fe200078e0a81 */
[----:B------:R-:W-:Y:S01]  /*3670*/  ISETP.GE.AND P2, PT, R4, RZ, PT ;  /* 0x000000ff0400720c */ /* 0x000fe20003f46270 */
[----:B------:R-:W-:Y:S01]  /*3680*/  IMAD.HI.U32 R4, R2, R155, RZ ;  /* 0x0000009b02047227 */ /* 0x000fe200078e00ff */
[----:B------:R-:W-:Y:S02]  /*3690*/  IADD3 R6, -R3, RZ, RZ ;  /* 0x000000ff03067210 */ /* 0x000fe40007ffe1ff */
[----:B------:R-:W-:Y:S01]  /*36a0*/  ISETP.GE.AND P1, PT, R7, RZ, PT ;  /* 0x000000ff0700720c */ /* 0x000fe20003f26270 */
[----:B------:R-:W-:Y:S01]  /*36b0*/  IMAD.MOV R4, RZ, RZ, -R4 ;  /* 0x000000ffff047224 */ /* 0x000fe200078e0a04 */
[----:B------:R-:W-:Y:S01]  /*36c0*/  IADD3 R7, R0, 0x3d, RZ ;  /* 0x0000003d00077810 */ /* 0x000fe20007ffe0ff */
[----:B------:R-:W-:Y:S01]  /*36d0*/  IMAD R153, R5, R6, R153 ;  /* 0x0000000605997224 */ /* 0x000fe200078e0299 */
[----:B------:R-:W-:Y:S01]  /*36e0*/  IABS R209, R8 ;  /* 0x0000000800d17213 */ /* 0x000fe20000000000 */
[----:B------:R-:W-:Y:S01]  /*36f0*/  @!P5 IMAD.IADD R135, R135, 0x1, -R5 ;  /* 0x000000018787d824 */ /* 0x000fe200078e0a05 */
[C---:B------:R-:W-:Y:S01]  /*3700*/  ISETP.GT.U32.AND P5, PT, R5.reuse, R139, PT ;  /* 0x0000008b0500720c */ /* 0x040fe20003fa4070 */
[----:B------:R-:W-:Y:S01]  /*3710*/  IMAD R155, R5, R4, R155 ;  /* 0x00000004059b7224 */ /* 0x000fe200078e029b */
[----:B------:R-:W-:Y:S01]  /*3720*/  IABS R207, R7 ;  /* 0x0000000700cf7213 */ /* 0x000fe20000000000 */
[----:B------:R-:W-:Y:S01]  /*3730*/  @!P4 IMAD.IADD R137, R137, 0x1, -R5 ;  /* 0x000000018989c824 */ /* 0x000fe200078e0a05 */
[C---:B------:R-:W-:Y:S01]  /*3740*/  ISETP.GT.U32.AND P4, PT, R5.reuse, R153, PT ;  /* 0x000000990500720c */ /* 0x040fe20003f84070 */
[----:B------:R-:W-:Y:S01]  /*3750*/  @!P0 IMAD.MOV R135, RZ, RZ, -R135 ;  /* 0x000000ffff878224 */ /* 0x000fe200078e0a87 */
[----:B------:R-:W-:Y:S01]  /*3760*/  ISETP.GT.U32.AND P0, PT, R5, R155, PT ;  /* 0x0000009b0500720c */ /* 0x000fe20003f04070 */
[----:B------:R-:W-:-:S04]  /*3770*/  IMAD.HI.U32 R3, R2, R207, RZ ;  /* 0x000000cf02037227 */ /* 0x000fc800078e00ff */
[----:B------:R-:W-:Y:S01]  /*3780*/  @!P1 IMAD.MOV R137, RZ, RZ, -R137 ;  /* 0x000000ffff899224 */ /* 0x000fe200078e0a89 */
[----:B------:R-:W-:Y:S01]  /*3790*/  ISETP.GE.AND P1, PT, R7, RZ, PT ;  /* 0x000000ff0700720c */ /* 0x000fe20003f26270 */
[----:B------:R-:W-:Y:S01]  /*37a0*/  @!P5 IMAD.IADD R139, R139, 0x1, -R5 ;  /* 0x000000018b8bd824 */ /* 0x000fe200078e0a05 */
[----:B------:R-:W-:Y:S01]  /*37b0*/  IADD3 R7, R0, 0x3b, RZ ;  /* 0x0000003b00077810 */ /* 0x000fe20007ffe0ff */
[----:B------:R-:W-:-:S03]  /*37c0*/  IMAD.HI.U32 R4, R2, R209, RZ ;  /* 0x000000d102047227 */ /* 0x000fc600078e00ff */
[----:B------:R-:W-:Y:S01]  /*37d0*/  ISETP.GT.U32.AND P5, PT, R5, R139, PT ;  /* 0x0000008b0500720c */ /* 0x000fe20003fa4070 */
[--C-:B------:R-:W-:Y:S01]  /*37e0*/  @!P4 IMAD.IADD R153, R153, 0x1, -R5.reuse ;  /* 0x000000019999c824 */ /* 0x100fe200078e0a05 */
[----:B------:R-:W-:Y:S01]  /*37f0*/  IABS R211, R7 ;  /* 0x0000000700d37213 */ /* 0x000fe20000000000 */
[----:B------:R-:W-:Y:S02]  /*3800*/  @!P0 IMAD.IADD R155, R155, 0x1, -R5 ;  /* 0x000000019b9b8824 */ /* 0x000fe400078e0a05 */
[----:B------:R-:W-:Y:S01]  /*3810*/  IMAD.MOV R6, RZ, RZ, -R3 ;  /* 0x000000ffff067224 */ /* 0x000fe200078e0a03 */
[C---:B------:R-:W-:Y:S01]  /*3820*/  ISETP.GT.U32.AND P4, PT, R5.reuse, R153, PT ;  /* 0x000000990500720c */ /* 0x040fe20003f84070 */
[----:B------:R-:W-:Y:S01]  /*3830*/  IMAD.MOV R4, RZ, RZ, -R4 ;  /* 0x000000ffff047224 */ /* 0x000fe200078e0a04 */
[C---:B------:R-:W-:Y:S01]  /*3840*/  ISETP.GT.U32.AND P0, PT, R5.reuse, R155, PT ;  /* 0x0000009b0500720c */ /* 0x040fe20003f04070 */
[C---:B------:R-:W-:Y:S02]  /*3850*/  IMAD R207, R5.reuse, R6, R207 ;  /* 0x0000000605cf7224 */ /* 0x040fe400078e02cf */
[----:B------:R-:W-:-:S02]  /*3860*/  IMAD R209, R5, R4, R209 ;  /* 0x0000000405d17224 */ /* 0x000fc400078e02d1 */
[----:B------:R-:W-:-:S04]  /*3870*/  IMAD.HI.U32 R3, R2, R211, RZ ;  /* 0x000000d302037227 */ /* 0x000fc800078e00ff */
[--C-:B------:R-:W-:Y:S01]  /*3880*/  @!P5 IMAD.IADD R139, R139, 0x1, -R5.reuse ;  /* 0x000000018b8bd824 */ /* 0x100fe200078e0a05 */
[----:B------:R-:W-:Y:S01]  /*3890*/  IADD3 R6, -R3, RZ, RZ ;  /* 0x000000ff03067210 */ /* 0x000fe20007ffe1ff */
[--C-:B------:R-:W-:Y:S01]  /*38a0*/  @!P4 IMAD.IADD R153, R153, 0x1, -R5.reuse ;  /* 0x000000019999c824 */ /* 0x100fe200078e0a05 */
[----:B------:R-:W-:Y:S01]  /*38b0*/  ISETP.GT.U32.AND P4, PT, R5, R207, PT ;  /* 0x000000cf0500720c */ /* 0x000fe20003f84070 */
[----:B------:R-:W-:Y:S01]  /*38c0*/  @!P0 IMAD.IADD R155, R155, 0x1, -R5 ;  /* 0x000000019b9b8824 */ /* 0x000fe200078e0a05 */
[----:B------:R-:W-:Y:S01]  /*38d0*/  ISETP.GT.U32.AND P0, PT, R5, R209, PT ;  /* 0x000000d10500720c */ /* 0x000fe20003f04070 */
[----:B------:R-:W-:Y:S01]  /*38e0*/  IMAD.HI.U32 R3, R2, R213, RZ ;  /* 0x000000d502037227 */ /* 0x000fe200078e00ff */
[----:B------:R-:W-:Y:S02]  /*38f0*/  ISETP.GE.AND P5, PT, R8, RZ, PT ;  /* 0x000000ff0800720c */ /* 0x000fe40003fa6270 */
[----:B------:R-:W-:Y:S01]  /*3900*/  @!P2 IADD3 R155, -R155, RZ, RZ ;  /* 0x000000ff9b9ba210 */ /* 0x000fe20007ffe1ff */
[----:B------:R-:W-:-:S02]  /*3910*/  IMAD R211, R5, R6, R211 ;  /* 0x0000000605d37224 */ /* 0x000fc400078e02d3 */
[----:B------:R-:W-:Y:S02]  /*3920*/  IMAD.MOV R8, RZ, RZ, -R3 ;  /* 0x000000ffff087224 */ /* 0x000fe400078e0a03 */
[----:B------:R-:W-:-:S04]  /*3930*/  IMAD.HI.U32 R4, R2, R215, RZ ;  /* 0x000000d702047227 */ /* 0x000fc800078e00ff */
[----:B------:R-:W-:Y:S01]  /*3940*/  @!P4 IMAD.IADD R207, R207, 0x1, -R5 ;  /* 0x00000001cfcfc824 */ /* 0x000fe200078e0a05 */
[C---:B------:R-:W-:Y:S01]  /*3950*/  ISETP.GT.U32.AND P4, PT, R5.reuse, R211, PT ;  /* 0x000000d30500720c */ /* 0x040fe20003f84070 */
[----:B------:R-:W-:Y:S01]  /*3960*/  IMAD R213, R5, R8, R213 ;  /* 0x0000000805d57224 */ /* 0x000fe200078e02d5 */
[----:B------:R-:W-:Y:S01]  /*3970*/  IADD3 R8, R0, 0x36, RZ ;  /* 0x0000003600087810 */ /* 0x000fe20007ffe0ff */
[----:B------:R-:W-:Y:S02]  /*3980*/  @!P0 IMAD.IADD R209, R209, 0x1, -R5 ;  /* 0x00000001d1d18824 */ /* 0x000fe400078e0a05 */
[----:B------:R-:W-:Y:S01]  /*3990*/  IMAD.MOV R4, RZ, RZ, -R4 ;  /* 0x000000ffff047224 */ /* 0x000fe200078e0a04 */
[----:B------:R-:W-:Y:S01]  /*39a0*/  ISETP.GT.U32.AND P0, PT, R5, R213, PT ;  /* 0x000000d50500720c */ /* 0x000fe20003f04070 */
[----:B------:R-:W-:Y:S01]  /*39b0*/  IMAD.HI.U32 R3, R2, R219, RZ ;  /* 0x000000db02037227 */ /* 0x000fe200078e00ff */
[----:B------:R-:W-:-:S03]  /*39c0*/  IABS R221, R8 ;  /* 0x0000000800dd7213 */ /* 0x000fc60000000000 */
[----:B------:R-:W-:Y:S02]  /*39d0*/  IMAD R215, R5, R4, R215 ;  /* 0x0000000405d77224 */ /* 0x000fe400078e02d7 */
[----:B------:R-:W-:Y:S01]  /*39e0*/  @!P4 IMAD.IADD R211, R211, 0x1, -R5 ;  /* 0x00000001d3d3c824 */ /* 0x000fe200078e0a05 */
[C---:B------:R-:W-:Y:S01]  /*39f0*/  ISETP.GT.U32.AND P4, PT, R5.reuse, R209, PT ;  /* 0x000000d10500720c */ /* 0x040fe20003f84070 */
[----:B------:R-:W-:Y:S01]  /*3a00*/  IMAD.MOV R4, RZ, RZ, -R3 ;  /* 0x000000ffff047224 */ /* 0x000fe200078e0a03 */
[----:B------:R-:W-:Y:S01]  /*3a10*/  ISETP.GT.U32.AND P2, PT, R5, R215, PT ;  /* 0x000000d70500720c */ /* 0x000fe20003f44070 */
[----:B------:R-:W-:Y:S02]  /*3a20*/  @!P3 IMAD.MOV R153, RZ, RZ, -R153 ;  /* 0x000000ffff99b224 */ /* 0x000fe400078e0a99 */
[----:B------:R-:W-:Y:S01]  /*3a30*/  @!P0 IMAD.IADD R213, R213, 0x1, -R5 ;  /* 0x00000001d5d58824 */ /* 0x000fe200078e0a05 */
[C---:B------:R-:W-:Y:S01]  /*3a40*/  ISETP.GT.U32.AND P0, PT, R5.reuse, R211, PT ;  /* 0x000000d30500720c */ /* 0x040fe20003f04070 */
[----:B------:R-:W-:-:S02]  /*3a50*/  IMAD R219, R5, R4, R219 ;  /* 0x0000000405db7224 */ /* 0x000fc400078e02db */
[----:B------:R-:W-:Y:S01]  /*3a60*/  IMAD.HI.U32 R6, R2, R217, RZ ;  /* 0x000000d902067227 */ /* 0x000fe200078e00ff */
[----:B------:R-:W-:-:S03]  /*3a70*/  ISETP.GT.U32.AND P3, PT, R5, R213, PT ;  /* 0x000000d50500720c */ /* 0x000fc60003f64070 */
[----:B------:R-:W-:-:S04]  /*3a80*/  IMAD.HI.U32 R4, R2, R223, RZ ;  /* 0x000000df02047227 */ /* 0x000fc800078e00ff */
[--C-:B------:R-:W-:Y:S01]  /*3a90*/  @!P4 IMAD.IADD R209, R209, 0x1, -R5.reuse ;  /* 0x00000001d1d1c824 */ /* 0x100fe200078e0a05 */
[----:B------:R-:W-:Y:S01]  /*3aa0*/  ISETP.GE.AND P4, PT, R7, RZ, PT ;  /* 0x000000ff0700720c */ /* 0x000fe20003f86270 */
[--C-:B------:R-:W-:Y:S01]  /*3ab0*/  @!P0 IMAD.IADD R211, R211, 0x1, -R5.reuse ;  /* 0x00000001d3d38824 */ /* 0x100fe200078e0a05 */
[----:B------:R-:W-:Y:S01]  /*3ac0*/  ISETP.GT.U32.AND P0, PT, R5, R219, PT ;  /* 0x000000db0500720c */ /* 0x000fe20003f04070 */
[--C-:B------:R-:W-:Y:S01]  /*3ad0*/  @!P2 IMAD.IADD R215, R215, 0x1, -R5.reuse ;  /* 0x00000001d7d7a824 */ /* 0x100fe200078e0a05 */
[----:B------:R-:W-:Y:S01]  /*3ae0*/  ISETP.GE.AND P2, PT, R12, RZ, PT ;  /* 0x000000ff0c00720c */ /* 0x000fe20003f46270 */
[----:B------:R-:W-:Y:S01]  /*3af0*/  @!P3 IMAD.IADD R213, R213, 0x1, -R5 ;  /* 0x00000001d5d5b824 */ /* 0x000fe200078e0a05 */
[----:B------:R-:W-:Y:S01]  /*3b00*/  ISETP.GE.AND P3, PT, R10, RZ, PT ;  /* 0x000000ff0a00720c */ /* 0x000fe20003f66270 */
[----:B------:R-:W-:Y:S01]  /*3b10*/  IMAD.MOV R6, RZ, RZ, -R6 ;  /* 0x000000ffff067224 */ /* 0x000fe200078e0a06 */
[----:B------:R-:W-:Y:S01]  /*3b20*/  IADD3 R7, R0, 0x33, RZ ;  /* 0x0000003300077810 */ /* 0x000fe20007ffe0ff */
[----:B------:R-:W-:Y:S01]  /*3b30*/  IMAD.HI.U32 R3, R2, R221, RZ ;  /* 0x000000dd02037227 */ /* 0x000fe200078e00ff */
[----:B------:R-:W-:-:S02]  /*3b40*/  IADD3 R12, R0, 0x2d, RZ ;  /* 0x0000002d000c7810 */ /* 0x000fc40007ffe0ff */
[----:B------:R-:W-:Y:S01]  /*3b50*/  IABS R227, R7 ;  /* 0x0000000700e37213 */ /* 0x000fe20000000000 */
[----:B------:R-:W-:Y:S01]  /*3b60*/  IMAD.MOV R4, RZ, RZ, -R4 ;  /* 0x000000ffff047224 */ /* 0x000fe200078e0a04 */
[----:B------:R-:W-:Y:S01]  /*3b70*/  @!P4 IADD3 R211, -R211, RZ, RZ ;  /* 0x000000ffd3d3c210 */ /* 0x000fe20007ffe1ff */
[----:B------:R-:W-:Y:S01]  /*3b80*/  @!P6 IMAD.MOV R139, RZ, RZ, -R139 ;  /* 0x000000ffff8be224 */ /* 0x000fe200078e0a8b */
[----:B------:R-:W-:Y:S01]  /*3b90*/  ISETP.GT.U32.AND P6, PT, R5, R207, PT ;  /* 0x000000cf0500720c */ /* 0x000fe20003fc4070 */
[----:B------:R-:W-:Y:S01]  /*3ba0*/  @!P0 IMAD.IADD R219, R219, 0x1, -R5 ;  /* 0x00000001dbdb8824 */ /* 0x000fe200078e0a05 */
[C---:B------:R-:W-:Y:S01]  /*3bb0*/  ISETP.GT.U32.AND P0, PT, R5.reuse, R215, PT ;  /* 0x000000d70500720c */ /* 0x040fe20003f04070 */
[C---:B------:R-:W-:Y:S01]  /*3bc0*/  IMAD R217, R5.reuse, R6, R217 ;  /* 0x0000000605d97224 */ /* 0x040fe200078e02d9 */
[C---:B------:R-:W-:Y:S01]  /*3bd0*/  IADD3 R10, R0.reuse, 0x2e, RZ ;  /* 0x0000002e000a7810 */ /* 0x040fe20007ffe0ff */
[----:B------:R-:W-:Y:S01]  /*3be0*/  IMAD.MOV R6, RZ, RZ, -R3 ;  /* 0x000000ffff067224 */ /* 0x000fe200078e0a03 */
[----:B------:R-:W-:Y:S01]  /*3bf0*/  IABS R239, R12 ;  /* 0x0000000c00ef7213 */ /* 0x000fe20000000000 */
[C---:B------:R-:W-:Y:S01]  /*3c00*/  IMAD R223, R5.reuse, R4, R223 ;  /* 0x0000000405df7224 */ /* 0x040fe200078e02df */
[----:B------:R-:W-:Y:S01]  /*3c10*/  IADD3 R4, R0, 0x34, RZ ;  /* 0x0000003400047810 */ /* 0x000fe20007ffe0ff */
[C---:B------:R-:W-:Y:S01]  /*3c20*/  IMAD R221, R5.reuse, R6, R221 ;  /* 0x0000000605dd7224 */ /* 0x040fe200078e02dd */
[----:B------:R-:W-:Y:S01]  /*3c30*/  IABS R237, R10 ;  /* 0x0000000a00ed7213 */ /* 0x000fe20000000000 */
[----:B------:R-:W-:Y:S01]  /*3c40*/  @!P5 IMAD.MOV R209, RZ, RZ, -R209 ;  /* 0x000000ffffd1d224 */ /* 0x000fe200078e0ad1 */
[----:B------:R-:W-:Y:S01]  /*3c50*/  ISETP.GT.U32.AND P5, PT, R5, R219, PT ;  /* 0x000000db0500720c */ /* 0x000fe20003fa4070 */
[----:B------:R-:W-:Y:S01]  /*3c60*/  @!P3 IMAD.MOV R213, RZ, RZ, -R213 ;  /* 0x000000ffffd5b224 */ /* 0x000fe200078e0ad5 */
[----:B------:R-:W-:Y:S01]  /*3c70*/  IABS R225, R4 ;  /* 0x0000000400e17213 */ /* 0x000fe20000000000 */
[--C-:B------:R-:W-:Y:S01]  /*3c80*/  @!P6 IMAD.IADD R207, R207, 0x1, -R5.reuse ;  /* 0x00000001cfcfe824 */ /* 0x100fe200078e0a05 */
[----:B------:R-:W-:Y:S01]  /*3c90*/  ISETP.GT.U32.AND P4, PT, R5, R221, PT ;  /* 0x000000dd0500720c */ /* 0x000fe20003f84070 */
[----:B------:R-:W-:Y:S01]  /*3ca0*/  @!P0 IMAD.IADD R215, R215, 0x1, -R5 ;  /* 0x00000001d7d78824 */ /* 0x000fe200078e0a05 */
[----:B------:R-:W-:Y:S01]  /*3cb0*/  ISETP.GE.AND P3, PT, R16, RZ, PT ;  /* 0x000000ff1000720c */ /* 0x000fe20003f66270 */
[----:B------:R-:W-:Y:S01]  /*3cc0*/  IMAD.HI.U32 R3, R2, R225, RZ ;  /* 0x000000e102037227 */ /* 0x000fe200078e00ff */
[----:B------:R-:W-:-:S02]  /*3cd0*/  ISETP.GT.U32.AND P6, PT, R5, R217, PT ;  /* 0x000000d90500720c */ /* 0x000fc40003fc4070 */
[----:B------:R-:W-:Y:S01]  /*3ce0*/  ISETP.GT.U32.AND P0, PT, R5, R223, PT ;  /* 0x000000df0500720c */ /* 0x000fe20003f04070 */
[----:B------:R-:W-:Y:S01]  /*3cf0*/  IMAD.MOV R6, RZ, RZ, -R3 ;  /* 0x000000ffff067224 */ /* 0x000fe200078e0a03 */
[----:B------:R-:W-:Y:S01]  /*3d00*/  IADD3 R3, R0, 0x32, RZ ;  /* 0x0000003200037810 */ /* 0x000fe20007ffe0ff */
[----:B------:R-:W-:Y:S01]  /*3d10*/  @!P5 IMAD.IADD R219, R219, 0x1, -R5 ;  /* 0x00000001dbdbd824 */ /* 0x000fe200078e0a05 */
[----:B------:R-:W-:Y:S01]  /*3d20*/  ISETP.GE.AND P5, PT, R17, RZ, PT ;  /* 0x000000ff1100720c */ /* 0x000fe20003fa6270 */
[----:B------:R-:W-:Y:S01]  /*3d30*/  IMAD R225, R5, R6, R225 ;  /* 0x0000000605e17224 */ /* 0x000fe200078e02e1 */
[----:B------:R-:W-:Y:S01]  /*3d40*/  IABS R229, R3 ;  /* 0x0000000300e57213 */ /* 0x000fe20000000000 */
[----:B------:R-:W-:Y:S01]  /*3d50*/  @!P4 IMAD.IADD R221, R221, 0x1, -R5 ;  /* 0x00000001ddddc824 */ /* 0x000fe200078e0a05 */
[----:B------:R-:W-:Y:S01]  /*3d60*/  ISETP.GE.AND P4, PT, R4, RZ, PT ;  /* 0x000000ff0400720c */ /* 0x000fe20003f86270 */
[----:B------:R-:W-:Y:S01]  /*3d70*/  @!P3 IMAD.MOV R219, RZ, RZ, -R219 ;  /* 0x000000ffffdbb224 */ /* 0x000fe200078e0adb */
[----:B------:R-:W-:Y:S01]  /*3d80*/  ISETP.GT.U32.AND P3, PT, R5, R225, PT ;  /* 0x000000e10500720c */ /* 0x000fe20003f64070 */
[--C-:B------:R-:W-:Y:S01]  /*3d90*/  @!P6 IMAD.IADD R217, R217, 0x1, -R5.reuse ;  /* 0x00000001d9d9e824 */ /* 0x100fe200078e0a05 */
[----:B------:R-:W-:Y:S01]  /*3da0*/  ISETP.GE.AND P6, PT, R14, RZ, PT ;  /* 0x000000ff0e00720c */ /* 0x000fe20003fc6270 */
[----:B------:R-:W-:Y:S01]  /*3db0*/  @!P0 IMAD.IADD R223, R223, 0x1, -R5 ;  /* 0x00000001dfdf8824 */ /* 0x000fe200078e0a05 */
[C---:B------:R-:W-:Y:S01]  /*3dc0*/  ISETP.GT.U32.AND P0, PT, R5.reuse, R221, PT ;  /* 0x000000dd0500720c */ /* 0x040fe20003f04070 */
[----:B------:R-:W-:Y:S01]  /*3dd0*/  @!P1 IMAD.MOV R207, RZ, RZ, -R207 ;  /* 0x000000ffffcf9224 */ /* 0x000fe200078e0acf */
[C---:B------:R-:W-:Y:S01]  /*3de0*/  ISETP.GT.U32.AND P1, PT, R5.reuse, R217, PT ;  /* 0x000000d90500720c */ /* 0x040fe20003f24070 */
[----:B------:R-:W-:Y:S01]  /*3df0*/  @!P2 IMAD.MOV R215, RZ, RZ, -R215 ;  /* 0x000000ffffd7a224 */ /* 0x000fe200078e0ad7 */
[----:B------:R-:W-:Y:S01]  /*3e00*/  ISETP.GT.U32.AND P2, PT, R5, R223, PT ;  /* 0x000000df0500720c */ /* 0x000fe20003f44070 */
[----:B------:R-:W-:Y:S01]  /*3e10*/  IMAD.HI.U32 R4, R2, R227, RZ ;  /* 0x000000e302047227 */ /* 0x000fe200078e00ff */
[----:B------:R-:W-:-:S02]  /*3e20*/  IADD3 R14, R0, 0x2c, RZ ;  /* 0x0000002c000e7810 */ /* 0x000fc40007ffe0ff */
[C---:B------:R-:W-:Y:S01]  /*3e30*/  IADD3 R17, R0.reuse, 0xc, RZ ;  /* 0x0000000c00117810 */ /* 0x040fe20007ffe0ff */
[--C-:B------:R-:W-:Y:S01]  /*3e40*/  @!P3 IMAD.IADD R225, R225, 0x1, -R5.reuse ;  /* 0x00000001e1e1b824 */ /* 0x100fe200078e0a05 */
[----:B------:R-:W-:Y:S01]  /*3e50*/  IABS R241, R14 ;  /* 0x0000000e00f17213 */ /* 0x000fe20000000000 */
[----:B------:R-:W-:Y:S01]  /*3e60*/  IMAD.MOV R4, RZ, RZ, -R4 ;  /* 0x000000ffff047224 */ /* 0x000fe200078e0a04 */
[----:B------:R-:W-:Y:S02]  /*3e70*/  IADD3 R16, R0, 0xd, RZ ;  /* 0x0000000d00107810 */ /* 0x000fe40007ffe0ff */
[----:B------:R-:W-:Y:S01]  /*3e80*/  @!P0 IADD3 R221, R221, -R5, RZ ;  /* 0x80000005dddd8210 */ /* 0x000fe20007ffe0ff */
[----:B------:R-:W-:Y:S01]  /*3e90*/  @!P1 IMAD.IADD R217, R217, 0x1, -R5 ;  /* 0x00000001d9d99824 */ /* 0x000fe200078e0a05 */
[----:B------:R-:W-:Y:S01]  /*3ea0*/  ISETP.GE.AND P0, PT, R3, RZ, PT ;  /* 0x000000ff0300720c */ /* 0x000fe20003f06270 */
[----:B------:R-:W-:Y:S01]  /*3eb0*/  IMAD.HI.U32 R3, R2, R229, RZ ;  /* 0x000000e502037227 */ /* 0x000fe200078e00ff */
[----:B------:R-:W-:-:S02]  /*3ec0*/  ISETP.GT.U32.AND P3, PT, R5, R225, PT ;  /* 0x000000e10500720c */ /* 0x000fc40003f64070 */
[----:B------:R-:W-:Y:S01]  /*3ed0*/  ISETP.GE.AND P1, PT, R8, RZ, PT ;  /* 0x000000ff0800720c */ /* 0x000fe20003f26270 */
[----:B------:R-:W-:Y:S01]  /*3ee0*/  IMAD.MOV R8, RZ, RZ, -R3 ;  /* 0x000000ffff087224 */ /* 0x000fe200078e0a03 */
[----:B------:R-:W-:Y:S01]  /*3ef0*/  IABS R167, R17 ;  /* 0x0000001100a77213 */ /* 0x000fe20000000000 */
[----:B------:R-:W-:Y:S01]  /*3f00*/  @!P6 IMAD.MOV R217, RZ, RZ, -R217 ;  /* 0x000000ffffd9e224 */ /* 0x000fe200078e0ad9 */
[----:B------:R-:W-:Y:S01]  /*3f10*/  ISETP.GE.AND P6, PT, R7, RZ, PT ;  /* 0x000000ff0700720c */ /* 0x000fe20003fc6270 */
[C---:B------:R-:W-:Y:S01]  /*3f20*/  IMAD R229, R5.reuse, R8, R229 ;  /* 0x0000000805e57224 */ /* 0x040fe200078e02e5 */
[C---:B------:R-:W-:Y:S01]  /*3f30*/  IADD3 R7, R0.reuse, 0x30, RZ ;  /* 0x0000003000077810 */ /* 0x040fe20007ffe0ff */
[----:B------:R-:W-:Y:S01]  /*3f40*/  IMAD R227, R5, R4, R227 ;  /* 0x0000000405e37224 */ /* 0x000fe200078e02e3 */
[----:B------:R-:W-:Y:S01]  /*3f50*/  IADD3 R4, R0, 0x31, RZ ;  /* 0x0000003100047810 */ /* 0x000fe20007ffe0ff */
[--C-:B------:R-:W-:Y:S01]  /*3f60*/  @!P2 IMAD.IADD R223, R223, 0x1, -R5.reuse ;  /* 0x00000001dfdfa824 */ /* 0x100fe200078e0a05 */
[----:B------:R-:W-:Y:S01]  /*3f70*/  IABS R233, R7 ;  /* 0x0000000700e97213 */ /* 0x000fe20000000000 */
[----:B------:R-:W-:Y:S01]  /*3f80*/  @!P3 IMAD.IADD R225, R225, 0x1, -R5 ;  /* 0x00000001e1e1b824 */ /* 0x000fe200078e0a05 */
[----:B------:R-:W-:Y:S01]  /*3f90*/  ISETP.GT.U32.AND P3, PT, R5, R229, PT ;  /* 0x000000e50500720c */ /* 0x000fe20003f64070 */
[----:B------:R-:W-:Y:S01]  /*3fa0*/  @!P5 IMAD.MOV R223, RZ, RZ, -R223 ;  /* 0x000000ffffdfd224 */ /* 0x000fe200078e0adf */
[----:B------:R-:W-:Y:S01]  /*3fb0*/  IABS R231, R4 ;  /* 0x0000000400e77213 */ /* 0x000fe20000000000 */
[----:B------:R-:W-:Y:S01]  /*3fc0*/  IMAD.HI.U32 R6, R2, R233, RZ ;  /* 0x000000e902067227 */ /* 0x000fe200078e00ff */
[----:B------:R-:W-:-:S02]  /*3fd0*/  ISETP.GE.AND P5, PT, R7, RZ, PT ;  /* 0x000000ff0700720c */ /* 0x000fc40003fa6270 */
[----:B------:R-:W-:Y:S01]  /*3fe0*/  IADD3 R7, R0, 0x2f, RZ ;  /* 0x0000002f00077810 */ /* 0x000fe20007ffe0ff */
[----:B------:R-:W-:Y:S01]  /*3ff0*/  IMAD.MOV R6, RZ, RZ, -R6 ;  /* 0x000000ffff067224 */ /* 0x000fe200078e0a06 */
[----:B------:R-:W-:Y:S01]  /*4000*/  @!P4 IADD3 R225, -R225, RZ, RZ ;  /* 0x000000ffe1e1c210 */ /* 0x000fe20007ffe1ff */
[----:B------:R-:W-:Y:S01]  /*4010*/  @!P1 IMAD.MOV R221, RZ, RZ, -R221 ;  /* 0x000000ffffdd9224 */ /* 0x000fe200078e0add */
[----:B------:R-:W-:Y:S01]  /*4020*/  ISETP.GE.AND P1, PT, R4, RZ, PT ;  /* 0x000000ff0400720c */ /* 0x000fe20003f26270 */
[----:B------:R-:W-:Y:S01]  /*4030*/  IMAD R233, R5, R6, R233 ;  /* 0x0000000605e97224 */ /* 0x000fe200078e02e9 */
[----:B------:R-:W-:Y:S01]  /*4040*/  IABS R235, R7 ;  /* 0x0000000700eb7213 */ /* 0x000fe20000000000 */
[----:B------:R-:W-:Y:S01]  /*4050*/  @!P3 IMAD.IADD R229, R229, 0x1, -R5 ;  /* 0x00000001e5e5b824 */ /* 0x000fe200078e0a05 */
[C---:B------:R-:W-:Y:S01]  /*4060*/  ISETP.GT.U32.AND P2, PT, R5.reuse, R227, PT ;  /* 0x000000e30500720c */ /* 0x040fe20003f44070 */
[----:B------:R-:W-:Y:S01]  /*4070*/  IMAD.HI.U32 R4, R2, R231, RZ ;  /* 0x000000e702047227 */ /* 0x000fe200078e00ff */
[----:B------:R-:W-:-:S02]  /*4080*/  ISETP.GT.U32.AND P4, PT, R5, R233, PT ;  /* 0x000000e90500720c */ /* 0x000fc40003f84070 */
[----:B------:R-:W-:Y:S01]  /*4090*/  ISETP.GT.U32.AND P3, PT, R5, R229, PT ;  /* 0x000000e50500720c */ /* 0x000fe20003f64070 */
[----:B------:R-:W-:Y:S01]  /*40a0*/  IMAD.MOV R4, RZ, RZ, -R4 ;  /* 0x000000ffff047224 */ /* 0x000fe200078e0a04 */
[----:B------:R-:W-:Y:S01]  /*40b0*/  IABS R149, R16 ;  /* 0x0000001000957213 */ /* 0x000fe20000000000 */
[----:B------:R-:W-:-:S04]  /*40c0*/  IMAD.HI.U32 R3, R2, R235, RZ ;  /* 0x000000eb02037227 */ /* 0x000fc800078e00ff */
[----:B------:R-:W-:Y:S02]  /*40d0*/  IMAD R231, R5, R4, R231 ;  /* 0x0000000405e77224 */ /* 0x000fe400078e02e7 */
[----:B------:R-:W-:Y:S02]  /*40e0*/  IMAD.MOV R4, RZ, RZ, -R3 ;  /* 0x000000ffff047224 */ /* 0x000fe400078e0a03 */
[----:B------:R-:W-:Y:S02]  /*40f0*/  @!P2 IMAD.IADD R227, R227, 0x1, -R5 ;  /* 0x00000001e3e3a824 */ /* 0x000fe400078e0a05 */
[----:B------:R-:W-:Y:S02]  /*4100*/  IMAD R235, R5, R4, R235 ;  /* 0x0000000405eb7224 */ /* 0x000fe400078e02eb */
[--C-:B------:R-:W-:Y:S01]  /*4110*/  @!P3 IMAD.IADD R229, R229, 0x1, -R5.reuse ;  /* 0x00000001e5e5b824 */ /* 0x100fe200078e0a05 */
[----:B------:R-:W-:Y:S01]  /*4120*/  ISETP.GT.U32.AND P2, PT, R5, R227, PT ;  /* 0x000000e30500720c */ /* 0x000fe20003f44070 */
[----:B------:R-:W-:Y:S01]  /*4130*/  @!P4 IMAD.IADD R233, R233, 0x1, -R5 ;  /* 0x00000001e9e9c824 */ /* 0x000fe200078e0a05 */
[----:B------:R-:W-:Y:S01]  /*4140*/  ISETP.GT.U32.AND P3, PT, R5, R235, PT ;  /* 0x000000eb0500720c */ /* 0x000fe20003f64070 */
[----:B------:R-:W-:-:S03]  /*4150*/  IMAD.HI.U32 R4, R2, R239, RZ ;  /* 0x000000ef02047227 */ /* 0x000fc600078e00ff */
[----:B------:R-:W-:Y:S01]  /*4160*/  ISETP.GT.U32.AND P4, PT, R5, R233, PT ;  /* 0x000000e90500720c */ /* 0x000fe20003f84070 */
[----:B------:R-:W-:-:S04]  /*4170*/  IMAD.HI.U32 R3, R2, R237, RZ ;  /* 0x000000ed02037227 */ /* 0x000fc800078e00ff */
[----:B------:R-:W-:Y:S02]  /*4180*/  IMAD.MOV R4, RZ, RZ, -R4 ;  /* 0x000000ffff047224 */ /* 0x000fe400078e0a04 */
[----:B------:R-:W-:Y:S02]  /*4190*/  IMAD.MOV R8, RZ, RZ, -R3 ;  /* 0x000000ffff087224 */ /* 0x000fe400078e0a03 */
[----:B------:R-:W-:Y:S01]  /*41a0*/  IMAD R239, R5, R4, R239 ;  /* 0x0000000405ef7224 */ /* 0x000fe200078e02ef */
[----:B------:R-:W-:Y:S01]  /*41b0*/  IADD3 R4, R0, 0x2b, RZ ;  /* 0x0000002b00047810 */ /* 0x000fe20007ffe0ff */
[----:B------:R-:W-:Y:S02]  /*41c0*/  @!P3 IMAD.IADD R235, R235, 0x1, -R5 ;  /* 0x00000001ebebb824 */ /* 0x000fe400078e0a05 */
[----:B------:R-:W-:Y:S01]  /*41d0*/  IMAD R237, R5, R8, R237 ;  /* 0x0000000805ed7224 */ /* 0x000fe200078e02ed */
[----:B------:R-:W-:Y:S01]  /*41e0*/  @!P4 IADD3 R233, R233, -R5, RZ ;  /* 0x80000005e9e9c210 */ /* 0x000fe20007ffe0ff */
[----:B------:R-:W-:Y:S01]  /*41f0*/  @!P2 IMAD.IADD R227, R227, 0x1, -R5 ;  /* 0x00000001e3e3a824 */ /* 0x000fe200078e0a05 */
[C---:B------:R-:W-:Y:S01]  /*4200*/  ISETP.GT.U32.AND P4, PT, R5.reuse, R239, PT ;  /* 0x000000ef0500720c */ /* 0x040fe20003f84070 */
[----:B------:R-:W-:Y:S01]  /*4210*/  @!P0 IMAD.MOV R229, RZ, RZ, -R229 ;  /* 0x000000ffffe58224 */ /* 0x000fe200078e0ae5 */
[C---:B------:R-:W-:Y:S01]  /*4220*/  ISETP.GT.U32.AND P0, PT, R5.reuse, R235, PT ;  /* 0x000000eb0500720c */ /* 0x040fe20003f04070 */
[----:B------:R-:W-:Y:S01]  /*4230*/  IMAD.HI.U32 R6, R2, R241, RZ ;  /* 0x000000f102067227 */ /* 0x000fe200078e00ff */
[----:B------:R-:W-:-:S02]  /*4240*/  ISETP.GT.U32.AND P3, PT, R5, R237, PT ;  /* 0x000000ed0500720c */ /* 0x000fc40003f64070 */
[----:B------:R-:W-:Y:S01]  /*4250*/  ISETP.GT.U32.AND P2, PT, R5, R231, PT ;  /* 0x000000e70500720c */ /* 0x000fe20003f44070 */
[----:B------:R-:W-:Y:S01]  /*4260*/  @!P6 IMAD.MOV R227, RZ, RZ, -R227 ;  /* 0x000000ffffe3e224 */ /* 0x000fe200078e0ae3 */
[----:B------:R-:W-:Y:S01]  /*4270*/  ISETP.GE.AND P6, PT, R7, RZ, PT ;  /* 0x000000ff0700720c */ /* 0x000fe20003fc6270 */
[----:B------:R-:W-:Y:S01]  /*4280*/  IMAD.MOV R6, RZ, RZ, -R6 ;  /* 0x000000ffff067224 */ /* 0x000fe200078e0a06 */
[----:B------:R-:W-:Y:S01]  /*4290*/  IABS R243, R4 ;  /* 0x0000000400f37213 */ /* 0x000fe20000000000 */
[----:B------:R-:W-:Y:S01]  /*42a0*/  @!P5 IMAD.MOV R233, RZ, RZ, -R233 ;  /* 0x000000ffffe9d224 */ /* 0x000fe200078e0ae9 */
[C---:B------:R-:W-:Y:S01]  /*42b0*/  IADD3 R7, R0.reuse, 0x29, RZ ;  /* 0x0000002900077810 */ /* 0x040fe20007ffe0ff */
[----:B------:R-:W-:Y:S01]  /*42c0*/  IMAD R241, R5, R6, R241 ;  /* 0x0000000605f17224 */ /* 0x000fe200078e02f1 */
[----:B------:R-:W-:Y:S01]  /*42d0*/  IADD3 R6, R0, 0x2a, RZ ;  /* 0x0000002a00067810 */ /* 0x000fe20007ffe0ff */
[--C-:B------:R-:W-:Y:S01]  /*42e0*/  @!P0 IMAD.IADD R235, R235, 0x1, -R5.reuse ;  /* 0x00000001ebeb8824 */ /* 0x100fe200078e0a05 */
[----:B------:R-:W-:Y:S01]  /*42f0*/  ISETP.GE.AND P0, PT, R14, RZ, PT ;  /* 0x000000ff0e00720c */ /* 0x000fe20003f06270 */
[----:B------:R-:W-:Y:S01]  /*4300*/  @!P4 IMAD.IADD R239, R239, 0x1, -R5 ;  /* 0x00000001efefc824 */ /* 0x000fe200078e0a05 */
[----:B------:R-:W-:Y:S01]  /*4310*/  IABS R245, R6 ;  /* 0x0000000600f57213 */ /* 0x000fe20000000000 */
[----:B------:R-:W-:Y:S01]  /*4320*/  IMAD.HI.U32 R3, R2, R243, RZ ;  /* 0x000000f302037227 */ /* 0x000fe200078e00ff */
[----:B------:R-:W-:-:S02]  /*4330*/  ISETP.GT.U32.AND P5, PT, R5, R241, PT ;  /* 0x000000f10500720c */ /* 0x000fc40003fa4070 */
[----:B------:R-:W-:Y:S01]  /*4340*/  IABS R247, R7 ;  /* 0x0000000700f77213 */ /* 0x000fe20000000000 */
[----:B------:R-:W-:Y:S01]  /*4350*/  @!P3 IMAD.IADD R237, R237, 0x1, -R5 ;  /* 0x00000001ededb824 */ /* 0x000fe200078e0a05 */
[----:B------:R-:W-:Y:S01]  /*4360*/  ISETP.GE.AND P3, PT, R4, RZ, PT ;  /* 0x000000ff0400720c */ /* 0x000fe20003f66270 */
[----:B------:R-:W-:Y:S01]  /*4370*/  @!P6 IMAD.MOV R235, RZ, RZ, -R235 ;  /* 0x000000ffffebe224 */ /* 0x000fe200078e0aeb */
[----:B------:R-:W-:Y:S01]  /*4380*/  ISETP.GT.U32.AND P6, PT, R5, R239, PT ;  /* 0x000000ef0500720c */ /* 0x000fe20003fc4070 */
[----:B------:R-:W-:Y:S01]  /*4390*/  @!P2 IMAD.IADD R231, R231, 0x1, -R5 ;  /* 0x00000001e7e7a824 */ /* 0x000fe200078e0a05 */
[C---:B------:R-:W-:Y:S01]  /*43a0*/  ISETP.GT.U32.AND P4, PT, R5.reuse, R237, PT ;  /* 0x000000ed0500720c */ /* 0x040fe20003f84070 */
[----:B------:R-:W-:Y:S01]  /*43b0*/  IMAD.MOV R4, RZ, RZ, -R3 ;  /* 0x000000ffff047224 */ /* 0x000fe200078e0a03 */
[----:B------:R-:W-:Y:S01]  /*43c0*/  IADD3 R14, R0, 0x22, RZ ;  /* 0x00000022000e7810 */ /* 0x000fe20007ffe0ff */
[----:B------:R-:W-:Y:S01]  /*43d0*/  IMAD.HI.U32 R3, R2, R245, RZ ;  /* 0x000000f502037227 */ /* 0x000fe200078e00ff */
[----:B------:R-:W-:-:S02]  /*43e0*/  ISETP.GT.U32.AND P2, PT, R5, R231, PT ;  /* 0x000000e70500720c */ /* 0x000fc40003f44070 */
[----:B------:R-:W-:Y:S01]  /*43f0*/  IABS R140, R14 ;  /* 0x0000000e008c7213 */ /* 0x000fe20000000000 */
[----:B------:R-:W-:Y:S02]  /*4400*/  IMAD R243, R5, R4, R243 ;  /* 0x0000000405f37224 */ /* 0x000fe400078e02f3 */
[----:B------:R-:W-:Y:S02]  /*4410*/  IMAD.MOV R4, RZ, RZ, -R3 ;  /* 0x000000ffff047224 */ /* 0x000fe400078e0a03 */
[----:B------:R-:W-:Y:S02]  /*4420*/  @!P5 IMAD.IADD R241, R241, 0x1, -R5 ;  /* 0x00000001f1f1d824 */ /* 0x000fe400078e0a05 */
[----:B------:R-:W-:Y:S02]  /*4430*/  IMAD R245, R5, R4, R245 ;  /* 0x0000000405f57224 */ /* 0x000fe400078e02f5 */
[--C-:B------:R-:W-:Y:S01]  /*4440*/  @!P6 IMAD.IADD R239, R239, 0x1, -R5.reuse ;  /* 0x00000001efefe824 */ /* 0x100fe200078e0a05 */
[----:B------:R-:W-:Y:S01]  /*4450*/  ISETP.GT.U32.AND P5, PT, R5, R241, PT ;  /* 0x000000f10500720c */ /* 0x000fe20003fa4070 */
[--C-:B------:R-:W-:Y:S01]  /*4460*/  @!P2 IMAD.IADD R231, R231, 0x1, -R5.reuse ;  /* 0x00000001e7e7a824 */ /* 0x100fe200078e0a05 */
[----:B------:R-:W-:Y:S01]  /*4470*/  ISETP.GT.U32.AND P6, PT, R5, R245, PT ;  /* 0x000000f50500720c */ /* 0x000fe20003fc4070 */
[----:B------:R-:W-:Y:S01]  /*4480*/  @!P4 IMAD.IADD R237, R237, 0x1, -R5 ;  /* 0x00000001ededc824 */ /* 0x000fe200078e0a05 */
[----:B------:R-:W-:Y:S01]  /*4490*/  ISETP.GE.AND P2, PT, R10, RZ, PT ;  /* 0x000000ff0a00720c */ /* 0x000fe20003f46270 */
[----:B------:R-:W-:Y:S01]  /*44a0*/  @!P1 IMAD.MOV R231, RZ, RZ, -R231 ;  /* 0x000000ffffe79224 */ /* 0x000fe200078e0ae7 */
[----:B------:R-:W-:Y:S01]  /*44b0*/  IADD3 R10, R0, 0x28, RZ ;  /* 0x00000028000a7810 */ /* 0x000fe20007ffe0ff */
[----:B------:R-:W-:Y:S01]  /*44c0*/  IMAD.HI.U32 R3, R2, R247, RZ ;  /* 0x000000f702037227 */ /* 0x000fe200078e00ff */
[----:B------:R-:W-:-:S02]  /*44d0*/  ISETP.GE.AND P1, PT, R12, RZ, PT ;  /* 0x000000ff0c00720c */ /* 0x000fc40003f26270 */
[----:B------:R-:W-:Y:S01]  /*44e0*/  IADD3 R12, R0, 0x27, RZ ;  /* 0x00000027000c7810 */ /* 0x000fe20007ffe0ff */
[----:B------:R-:W-:Y:S01]  /*44f0*/  IMAD.MOV R8, RZ, RZ, -R3 ;  /* 0x000000ffff087224 */ /* 0x000fe200078e0a03 */
[----:B------:R-:W-:Y:S02]  /*4500*/  IABS R249, R10 ;  /* 0x0000000a00f97213 */ /* 0x000fe40000000000 */
[----:B------:R-:W-:Y:S01]  /*4510*/  IABS R251, R12 ;  /* 0x0000000c00fb7213 */ /* 0x000fe20000000000 */
[----:B------:R-:W-:Y:S01]  /*4520*/  @!P6 IMAD.IADD R245, R245, 0x1, -R5 ;  /* 0x00000001f5f5e824 */ /* 0x000fe200078e0a05 */
[----:B------:R-:W-:Y:S01]  /*4530*/  @!P5 IADD3 R241, R241, -R5, RZ ;  /* 0x80000005f1f1d210 */ /* 0x000fe20007ffe0ff */
[----:B------:R-:W-:Y:S01]  /*4540*/  IMAD.HI.U32 R4, R2, R249, RZ ;  /* 0x000000f902047227 */ /* 0x000fe200078e00ff */
[C---:B------:R-:W-:Y:S02]  /*4550*/  ISETP.GT.U32.AND P4, PT, R5.reuse, R243, PT ;  /* 0x000000f30500720c */ /* 0x040fe40003f84070 */
[----:B------:R-:W-:Y:S01]  /*4560*/  ISETP.GE.AND P5, PT, R6, RZ, PT ;  /* 0x000000ff0600720c */ /* 0x000fe20003fa6270 */
[----:B------:R-:W-:Y:S01]  /*4570*/  IMAD.HI.U32 R6, R2, R251, RZ ;  /* 0x000000fb02067227 */ /* 0x000fe200078e00ff */
[----:B------:R-:W-:-:S03]  /*4580*/  ISETP.GT.U32.AND P6, PT, R5, R245, PT ;  /* 0x000000f50500720c */ /* 0x000fc60003fc4070 */
[----:B------:R-:W-:Y:S02]  /*4590*/  IMAD.MOV R4, RZ, RZ, -R4 ;  /* 0x000000ffff047224 */ /* 0x000fe400078e0a04 */
[----:B------:R-:W-:Y:S02]  /*45a0*/  IMAD.MOV R6, RZ, RZ, -R6 ;  /* 0x000000ffff067224 */ /* 0x000fe400078e0a06 */
[C---:B------:R-:W-:Y:S02]  /*45b0*/  IMAD R249, R5.reuse, R4, R249 ;  /* 0x0000000405f97224 */ /* 0x040fe400078e02f9 */
[C---:B------:R-:W-:Y:S02]  /*45c0*/  IMAD R251, R5.reuse, R6, R251 ;  /* 0x0000000605fb7224 */ /* 0x040fe400078e02fb */
[----:B------:R-:W-:Y:S01]  /*45d0*/  @!P0 IMAD.MOV R241, RZ, RZ, -R241 ;  /* 0x000000fffff18224 */ /* 0x000fe200078e0af1 */
[----:B------:R-:W-:Y:S01]  /*45e0*/  ISETP.GT.U32.AND P0, PT, R5, R249, PT ;  /* 0x000000f90500720c */ /* 0x000fe20003f04070 */
[--C-:B------:R-:W-:Y:S01]  /*45f0*/  @!P4 IMAD.IADD R243, R243, 0x1, -R5.reuse ;  /* 0x00000001f3f3c824 */ /* 0x100fe200078e0a05 */
[----:B------:R-:W-:Y:S01]  /*4600*/  ISETP.GE.AND P4, PT, R7, RZ, PT ;  /* 0x000000ff0700720c */ /* 0x000fe20003f86270 */
[----:B------:R-:W-:Y:S01]  /*4610*/  @!P6 IMAD.IADD R245, R245, 0x1, -R5 ;  /* 0x00000001f5f5e824 */ /* 0x000fe200078e0a05 */
[C---:B------:R-:W-:Y:S01]  /*4620*/  ISETP.GT.U32.AND P6, PT, R5.reuse, R251, PT ;  /* 0x000000fb0500720c */ /* 0x040fe20003fc4070 */
[----:B------:R-:W-:Y:S01]  /*4630*/  IMAD R247, R5, R8, R247 ;  /* 0x0000000805f77224 */ /* 0x000fe200078e02f7 */
[C---:B------:R-:W-:Y:S01]  /*4640*/  IADD3 R7, R0.reuse, 0x26, RZ ;  /* 0x0000002600077810 */ /* 0x040fe20007ffe0ff */
[----:B------:R-:W-:Y:S01]  /*4650*/  @!P1 IMAD.MOV R239, RZ, RZ, -R239 ;  /* 0x000000ffffef9224 */ /* 0x000fe200078e0aef */
[----:B------:R-:W-:Y:S01]  /*4660*/  IADD3 R8, R0, 0x25, RZ ;  /* 0x0000002500087810 */ /* 0x000fe20007ffe0ff */
[----:B------:R-:W-:Y:S01]  /*4670*/  @!P2 IMAD.MOV R237, RZ, RZ, -R237 ;  /* 0x000000ffffeda224 */ /* 0x000fe200078e0aed */
[----:B------:R-:W-:-:S02]  /*4680*/  IABS R240, R7 ;  /* 0x0000000700f07213 */ /* 0x000fc40000000000 */
[----:B------:R-:W-:Y:S02]  /*4690*/  IABS R138, R8 ;  /* 0x00000008008a7213 */ /* 0x000fe40000000000 */
[----:B------:R-:W-:Y:S01]  /*46a0*/  @!P0 IADD3 R249, R249, -R5, RZ ;  /* 0x80000005f9f98210 */ /* 0x000fe20007ffe0ff */
[C---:B------:R-:W-:Y:S01]  /*46b0*/  IMAD.HI.U32 R3, R2.reuse, R240, RZ ;  /* 0x000000f002037227 */ /* 0x040fe200078e00ff */
[C---:B------:R-:W-:Y:S02]  /*46c0*/  ISETP.GT.U32.AND P1, PT, R5.reuse, R247, PT ;  /* 0x000000f70500720c */ /* 0x040fe40003f24070 */
[----:B------:R-:W-:Y:S01]  /*46d0*/  ISETP.GT.U32.AND P2, PT, R5, R243, PT ;  /* 0x000000f30500720c */ /* 0x000fe20003f44070 */
[----:B------:R-:W-:Y:S01]  /*46e0*/  @!P6 IMAD.IADD R251, R251, 0x1, -R5 ;  /* 0x00000001fbfbe824 */ /* 0x000fe200078e0a05 */
[----:B------:R-:W-:Y:S01]  /*46f0*/  ISETP.GT.U32.AND P6, PT, R5, R249, PT ;  /* 0x000000f90500720c */ /* 0x000fe20003fc4070 */
[----:B------:R-:W-:Y:S01]  /*4700*/  IMAD.MOV R4, RZ, RZ, -R3 ;  /* 0x000000ffff047224 */ /* 0x000fe200078e0a03 */
[----:B------:R-:W-:Y:S01]  /*4710*/  @!P5 IADD3 R245, -R245, RZ, RZ ;  /* 0x000000fff5f5d210 */ /* 0x000fe20007ffe1ff */
[----:B------:R-:W-:-:S04]  /*4720*/  IMAD.HI.U32 R3, R2, R138, RZ ;  /* 0x0000008a02037227 */ /* 0x000fc800078e00ff */
[----:B------:R-:W-:Y:S02]  /*4730*/  IMAD.MOV R3, RZ, RZ, -R3 ;  /* 0x000000ffff037224 */ /* 0x000fe400078e0a03 */
[--C-:B------:R-:W-:Y:S01]  /*4740*/  @!P1 IMAD.IADD R247, R247, 0x1, -R5.reuse ;  /* 0x00000001f7f79824 */ /* 0x100fe200078e0a05 */
[----:B------:R-:W-:Y:S01]  /*4750*/  ISETP.GE.AND P1, PT, R12, RZ, PT ;  /* 0x000000ff0c00720c */ /* 0x000fe20003f26270 */
[----:B------:R-:W-:Y:S01]  /*4760*/  IMAD R138, R5, R3, R138 ;  /* 0x00000003058a7224 */ /* 0x000fe200078e028a */
[----:B------:R-:W-:Y:S01]  /*4770*/  IADD3 R12, R0, 0x23, RZ ;  /* 0x00000023000c7810 */ /* 0x000fe20007ffe0ff */
[--C-:B------:R-:W-:Y:S01]  /*4780*/  @!P6 IMAD.IADD R249, R249, 0x1, -R5.reuse ;  /* 0x00000001f9f9e824 */ /* 0x100fe200078e0a05 */
[----:B------:R-:W-:Y:S01]  /*4790*/  ISETP.GT.U32.AND P0, PT, R5, R247, PT ;  /* 0x000000f70500720c */ /* 0x000fe20003f04070 */
[----:B------:R-:W-:Y:S01]  /*47a0*/  @!P2 IMAD.IADD R243, R243, 0x1, -R5 ;  /* 0x00000001f3f3a824 */ /* 0x000fe200078e0a05 */
[C---:B------:R-:W-:Y:S01]  /*47b0*/  ISETP.GT.U32.AND P6, PT, R5.reuse, R138, PT ;  /* 0x0000008a0500720c */ /* 0x040fe20003fc4070 */
[----:B------:R-:W-:Y:S01]  /*47c0*/  IMAD R240, R5, R4, R240 ;  /* 0x0000000405f07224 */ /* 0x000fe200078e02f0 */
[----:B------:R-:W-:Y:S01]  /*47d0*/  ISETP.GE.AND P2, PT, R10, RZ, PT ;  /* 0x000000ff0a00720c */ /* 0x000fe20003f46270 */
[----:B------:R-:W-:Y:S01]  /*47e0*/  @!P3 IMAD.MOV R243, RZ, RZ, -R243 ;  /* 0x000000fffff3b224 */ /* 0x000fe200078e0af3 */
[----:B------:R-:W-:-:S02]  /*47f0*/  IADD3 R10, R0, 0x24, RZ ;  /* 0x00000024000a7810 */ /* 0x000fc40007ffe0ff */
[----:B------:R-:W-:Y:S02]  /*4800*/  IABS R242, R12 ;  /* 0x0000000c00f27213 */ /* 0x000fe40000000000 */
[----:B------:R-:W-:Y:S02]  /*4810*/  IABS R6, R10 ;  /* 0x0000000a00067213 */ /* 0x000fe40000000000 */
[----:B------:R-:W-:Y:S01]  /*4820*/  ISETP.GT.U32.AND P3, PT, R5, R251, PT ;  /* 0x000000fb0500720c */ /* 0x000fe20003f64070 */
[--C-:B------:R-:W-:Y:S01]  /*4830*/  @!P0 IMAD.IADD R247, R247, 0x1, -R5.reuse ;  /* 0x00000001f7f78824 */ /* 0x100fe200078e0a05 */
[----:B------:R-:W-:Y:S01]  /*4840*/  ISETP.GT.U32.AND P0, PT, R5, R240, PT ;  /* 0x000000f00500720c */ /* 0x000fe20003f04070 */
[----:B------:R-:W-:Y:S02]  /*4850*/  @!P6 IMAD.IADD R138, R138, 0x1, -R5 ;  /* 0x000000018a8ae824 */ /* 0x000fe400078e0a05 */
[----:B------:R-:W-:-:S03]  /*4860*/  IMAD.HI.U32 R3, R2, R6, RZ ;  /* 0x0000000602037227 */ /* 0x000fc600078e00ff */
[----:B------:R-:W-:Y:S01]  /*4870*/  ISETP.GT.U32.AND P5, PT, R5, R138, PT ;  /* 0x0000008a0500720c */ /* 0x000fe20003fa4070 */
[----:B------:R-:W-:Y:S02]  /*4880*/  IMAD.MOV R4, RZ, RZ, -R3 ;  /* 0x000000ffff047224 */ /* 0x000fe400078e0a03 */
[----:B------:R-:W-:-:S04]  /*4890*/  IMAD.HI.U32 R3, R2, R242, RZ ;  /* 0x000000f202037227 */ /* 0x000fc800078e00ff */
[C---:B------:R-:W-:Y:S02]  /*48a0*/  IMAD R6, R5.reuse, R4, R6 ;  /* 0x0000000405067224 */ /* 0x040fe400078e0206 */
[----:B------:R-:W-:Y:S02]  /*48b0*/  IMAD.MOV R4, RZ, RZ, -R3 ;  /* 0x000000ffff047224 */ /* 0x000fe400078e0a03 */
[--C-:B------:R-:W-:Y:S01]  /*48c0*/  @!P0 IMAD.IADD R240, R240, 0x1, -R5.reuse ;  /* 0x00000001f0f08824 */ /* 0x100fe200078e0a05 */
[----:B------:R-:W-:Y:S01]  /*48d0*/  ISETP.GE.AND P0, PT, R8, RZ, PT ;  /* 0x000000ff0800720c */ /* 0x000fe20003f06270 */
[C---:B------:R-:W-:Y:S01]  /*48e0*/  IMAD R242, R5.reuse, R4, R242 ;  /* 0x0000000405f27224 */ /* 0x040fe200078e02f2 */
[----:B------:R-:W-:Y:S01]  /*48f0*/  IADD3 R4, R0, 0x21, RZ ;  /* 0x0000002100047810 */ /* 0x000fe20007ffe0ff */
[--C-:B------:R-:W-:Y:S01]  /*4900*/  @!P5 IMAD.IADD R138, R138, 0x1, -R5.reuse ;  /* 0x000000018a8ad824 */ /* 0x100fe200078e0a05 */
[----:B------:R-:W-:Y:S01]  /*4910*/  ISETP.GT.U32.AND P6, PT, R5, R240, PT ;  /* 0x000000f00500720c */ /* 0x000fe20003fc4070 */
[----:B------:R-:W-:Y:S01]  /*4920*/  @!P3 IMAD.IADD R251, R251, 0x1, -R5 ;  /* 0x00000001fbfbb824 */ /* 0x000fe200078e0a05 */
[----:B------:R-:W-:Y:S01]  /*4930*/  ISETP.GT.U32.AND P5, PT, R5, R242, PT ;  /* 0x000000f20500720c */ /* 0x000fe20003fa4070 */
[----:B------:R-:W-:Y:S01]  /*4940*/  @!P4 IMAD.MOV R247, RZ, RZ, -R247 ;  /* 0x000000fffff7c224 */ /* 0x000fe200078e0af7 */
[----:B------:R-:W-:Y:S01]  /*4950*/  ISETP.GE.AND P3, PT, R7, RZ, PT ;  /* 0x000000ff0700720c */ /* 0x000fe20003f66270 */
[----:B------:R-:W-:Y:S01]  /*4960*/  IMAD.HI.U32 R3, R2, R140, RZ ;  /* 0x0000008c02037227 */ /* 0x000fe200078e00ff */
[----:B------:R-:W-:-:S02]  /*4970*/  ISETP.GT.U32.AND P4, PT, R5, R6, PT ;  /* 0x000000060500720c */ /* 0x000fc40003f84070 */
[----:B------:R-:W-:Y:S01]  /*4980*/  IABS R141, R4 ;  /* 0x00000004008d7213 */ /* 0x000fe20000000000 */
[----:B------:R-:W-:Y:S01]  /*4990*/  IMAD.MOV R3, RZ, RZ, -R3 ;  /* 0x000000ffff037224 */ /* 0x000fe200078e0a03 */
[----:B------:R-:W-:Y:S01]  /*49a0*/  IADD3 R7, R0, 0x20, RZ ;  /* 0x0000002000077810 */ /* 0x000fe20007ffe0ff */
[----:B------:R-:W-:Y:S02]  /*49b0*/  @!P0 IMAD.MOV R138, RZ, RZ, -R138 ;  /* 0x000000ffff8a8224 */ /* 0x000fe400078e0a8a */
[--C-:B------:R-:W-:Y:S01]  /*49c0*/  @!P6 IMAD.IADD R240, R240, 0x1, -R5.reuse ;  /* 0x00000001f0f0e824 */ /* 0x100fe200078e0a05 */
[----:B------:R-:W-:Y:S01]  /*49d0*/  IABS R67, R7 ;  /* 0x0000000700437213 */ /* 0x000fe20000000000 */
[----:B------:R-:W-:Y:S01]  /*49e0*/  @!P5 IMAD.IADD R242, R242, 0x1, -R5 ;  /* 0x00000001f2f2d824 */ /* 0x000fe200078e0a05 */
[----:B------:R-:W-:Y:S01]  /*49f0*/  ISETP.GE.AND P6, PT, R14, RZ, PT ;  /* 0x000000ff0e00720c */ /* 0x000fe20003fc6270 */
[C---:B------:R-:W-:Y:S01]  /*4a00*/  IMAD R140, R5.reuse, R3, R140 ;  /* 0x00000003058c7224 */ /* 0x040fe200078e028c */
[----:B------:R-:W-:Y:S01]  /*4a10*/  IADD3 R14, R0, 0x16, RZ ;  /* 0x00000016000e7810 */ /* 0x000fe20007ffe0ff */
[----:B------:R-:W-:Y:S01]  /*4a20*/  IMAD.HI.U32 R3, R2, R141, RZ ;  /* 0x0000008d02037227 */ /* 0x000fe200078e00ff */
[----:B------:R-:W-:-:S02]  /*4a30*/  ISETP.GT.U32.AND P5, PT, R5, R242, PT ;  /* 0x000000f20500720c */ /* 0x000fc40003fa4070 */
[C---:B------:R-:W-:Y:S01]  /*4a40*/  ISETP.GT.U32.AND P0, PT, R5.reuse, R140, PT ;  /* 0x0000008c0500720c */ /* 0x040fe20003f04070 */
[----:B------:R-:W-:Y:S01]  /*4a50*/  @!P3 IMAD.MOV R240, RZ, RZ, -R240 ;  /* 0x000000fffff0b224 */ /* 0x000fe200078e0af0 */
[----:B------:R-:W-:Y:S01]  /*4a60*/  ISETP.GE.AND P3, PT, R4, RZ, PT ;  /* 0x000000ff0400720c */ /* 0x000fe20003f66270 */
[----:B------:R-:W-:Y:S01]  /*4a70*/  @!P4 IMAD.IADD R6, R6, 0x1, -R5 ;  /* 0x000000010606c824 */ /* 0x000fe200078e0a05 */
[----:B------:R-:W-:Y:S01]  /*4a80*/  IABS R51, R14 ;  /* 0x0000000e00337213 */ /* 0x000fe20000000000 */
[----:B------:R-:W-:Y:S02]  /*4a90*/  IMAD.MOV R4, RZ, RZ, -R3 ;  /* 0x000000ffff047224 */ /* 0x000fe400078e0a03 */
[----:B------:R-:W-:Y:S01]  /*4aa0*/  @!P2 IMAD.MOV R249, RZ, RZ, -R249 ;  /* 0x000000fffff9a224 */ /* 0x000fe200078e0af9 */
[C---:B------:R-:W-:Y:S01]  /*4ab0*/  ISETP.GT.U32.AND P4, PT, R5.reuse, R6, PT ;  /* 0x000000060500720c */ /* 0x040fe20003f84070 */
[C---:B------:R-:W-:Y:S01]  /*4ac0*/  IMAD R141, R5.reuse, R4, R141 ;  /* 0x00000004058d7224 */ /* 0x040fe200078e028d */
[----:B------:R-:W-:Y:S01]  /*4ad0*/  ISETP.GE.AND P2, PT, R10, RZ, PT ;  /* 0x000000ff0a00720c */ /* 0x000fe20003f46270 */
[--C-:B------:R-:W-:Y:S01]  /*4ae0*/  @!P5 IMAD.IADD R242, R242, 0x1, -R5.reuse ;  /* 0x00000001f2f2d824 */ /* 0x100fe200078e0a05 */
[----:B------:R-:W-:Y:S01]  /*4af0*/  IADD3 R10, R0, 0x1f, RZ ;  /* 0x0000001f000a7810 */ /* 0x000fe20007ffe0ff */
[----:B------:R-:W-:Y:S01]  /*4b00*/  @!P0 IMAD.IADD R140, R140, 0x1, -R5 ;  /* 0x000000018c8c8824 */ /* 0x000fe200078e0a05 */
[----:B------:R-:W-:Y:S01]  /*4b10*/  ISETP.GT.U32.AND P5, PT, R5, R141, PT ;  /* 0x0000008d0500720c */ /* 0x000fe20003fa4070 */
[----:B------:R-:W-:Y:S01]  /*4b20*/  IMAD.HI.U32 R3, R2, R67, RZ ;  /* 0x0000004302037227 */ /* 0x000fe200078e00ff */
[----:B------:R-:W-:-:S02]  /*4b30*/  IABS R65, R10 ;  /* 0x0000000a00417213 */ /* 0x000fc40000000000 */
[----:B------:R-:W-:Y:S01]  /*4b40*/  ISETP.GT.U32.AND P0, PT, R5, R140, PT ;  /* 0x0000008c0500720c */ /* 0x000fe20003f04070 */
[----:B------:R-:W-:Y:S02]  /*4b50*/  IMAD.MOV R8, RZ, RZ, -R3 ;  /* 0x000000ffff087224 */ /* 0x000fe400078e0a03 */
[----:B------:R-:W-:Y:S01]  /*4b60*/  @!P4 IADD3 R6, R6, -R5, RZ ;  /* 0x800000050606c210 */ /* 0x000fe20007ffe0ff */
[----:B------:R-:W-:Y:S01]  /*4b70*/  IMAD.HI.U32 R4, R2, R65, RZ ;  /* 0x0000004102047227 */ /* 0x000fe200078e00ff */
[----:B------:R-:W-:Y:S02]  /*4b80*/  ISETP.GE.AND P4, PT, R7, RZ, PT ;  /* 0x000000ff0700720c */ /* 0x000fe40003f86270 */
[----:B------:R-:W-:Y:S01]  /*4b90*/  IADD3 R7, R0, 0x1e, RZ ;  /* 0x0000001e00077810 */ /* 0x000fe20007ffe0ff */
[----:B------:R-:W-:Y:S02]  /*4ba0*/  IMAD R67, R5, R8, R67 ;  /* 0x0000000805437224 */ /* 0x000fe400078e0243 */
[----:B------:R-:W-:Y:S01]  /*4bb0*/  @!P5 IMAD.IADD R141, R141, 0x1, -R5 ;  /* 0x000000018d8dd824 */ /* 0x000fe200078e0a05 */
[----:B------:R-:W-:Y:S01]  /*4bc0*/  IABS R143, R7 ;  /* 0x00000007008f7213 */ /* 0x000fe20000000000 */
[----:B------:R-:W-:-:S02]  /*4bd0*/  IMAD.MOV R4, RZ, RZ, -R4 ;  /* 0x000000ffff047224 */ /* 0x000fc400078e0a04 */
[----:B------:R-:W-:Y:S01]  /*4be0*/  @!P0 IMAD.IADD R140, R140, 0x1, -R5 ;  /* 0x000000018c8c8824 */ /* 0x000fe200078e0a05 */
[C---:B------:R-:W-:Y:S01]  /*4bf0*/  ISETP.GT.U32.AND P5, PT, R5.reuse, R141, PT ;  /* 0x0000008d0500720c */ /* 0x040fe20003fa4070 */
[----:B------:R-:W-:Y:S01]  /*4c00*/  IMAD.HI.U32 R3, R2, R143, RZ ;  /* 0x0000008f02037227 */ /* 0x000fe200078e00ff */
[----:B------:R-:W-:-:S03]  /*4c10*/  ISETP.GT.U32.AND P0, PT, R5, R67, PT ;  /* 0x000000430500720c */ /* 0x000fc60003f04070 */
[C---:B------:R-:W-:Y:S02]  /*4c20*/  IMAD R65, R5.reuse, R4, R65 ;  /* 0x0000000405417224 */ /* 0x040fe400078e0241 */
[----:B------:R-:W-:Y:S02]  /*4c30*/  IMAD.MOV R4, RZ, RZ, -R3 ;  /* 0x000000ffff047224 */ /* 0x000fe400078e0a03 */
[----:B------:R-:W-:Y:S01]  /*4c40*/  @!P1 IMAD.MOV R251, RZ, RZ, -R251 ;  /* 0x000000fffffb9224 */ /* 0x000fe200078e0afb */
[----:B------:R-:W-:Y:S01]  /*4c50*/  ISETP.GE.AND P1, PT, R12, RZ, PT ;  /* 0x000000ff0c00720c */ /* 0x000fe20003f26270 */
[----:B------:R-:W-:Y:S01]  /*4c60*/  IMAD R143, R5, R4, R143 ;  /* 0x00000004058f7224 */ /* 0x000fe200078e028f */
[----:B------:R-:W-:Y:S01]  /*4c70*/  IADD3 R12, R0, 0x1b, RZ ;  /* 0x0000001b000c7810 */ /* 0x000fe20007ffe0ff */
[----:B------:R-:W-:Y:S01]  /*4c80*/  @!P2 IMAD.MOV R6, RZ, RZ, -R6 ;  /* 0x000000ffff06a224 */ /* 0x000fe200078e0a06 */
[----:B------:R-:W-:Y:S01]  /*4c90*/  @!P5 IADD3 R141, R141, -R5, RZ ;  /* 0x800000058d8dd210 */ /* 0x000fe20007ffe0ff */
[----:B------:R-:W-:Y:S01]  /*4ca0*/  @!P0 IMAD.IADD R67, R67, 0x1, -R5 ;  /* 0x0000000143438824 */ /* 0x000fe200078e0a05 */
[----:B------:R-:W-:Y:S01]  /*4cb0*/  ISETP.GT.U32.AND P5, PT, R5, R143, PT ;  /* 0x0000008f0500720c */ /* 0x000fe20003fa4070 */
[----:B------:R-:W-:Y:S01]  /*4cc0*/  @!P6 IMAD.MOV R140, RZ, RZ, -R140 ;  /* 0x000000ffff8ce224 */ /* 0x000fe200078e0a8c */
[----:B------:R-:W-:Y:S01]  /*4cd0*/  ISETP.GE.AND P2, PT, R10, RZ, PT ;  /* 0x000000ff0a00720c */ /* 0x000fe20003f46270 */
[----:B------:R-:W-:Y:S01]  /*4ce0*/  @!P3 IMAD.MOV R141, RZ, RZ, -R141 ;  /* 0x000000ffff8db224 */ /* 0x000fe200078e0a8d */
[----:B------:R-:W-:-:S02]  /*4cf0*/  IADD3 R10, R0, 0x1c, RZ ;  /* 0x0000001c000a7810 */ /* 0x000fc40007ffe0ff */
[C---:B------:R-:W-:Y:S01]  /*4d00*/  ISETP.GT.U32.AND P6, PT, R5.reuse, R65, PT ;  /* 0x000000410500720c */ /* 0x040fe20003fc4070 */
[----:B------:R-:W-:Y:S01]  /*4d10*/  @!P1 IMAD.MOV R242, RZ, RZ, -R242 ;  /* 0x000000fffff29224 */ /* 0x000fe200078e0af2 */
[----:B------:R-:W-:Y:S02]  /*4d20*/  ISETP.GT.U32.AND P0, PT, R5, R67, PT ;  /* 0x000000430500720c */ /* 0x000fe40003f04070 */
[----:B------:R-:W-:Y:S02]  /*4d30*/  IABS R61, R10 ;  /* 0x0000000a003d7213 */ /* 0x000fe40000000000 */
[----:B------:R-:W-:Y:S01]  /*4d40*/  ISETP.GE.AND P1, PT, R7, RZ, PT ;  /* 0x000000ff0700720c */ /* 0x000fe20003f26270 */
[----:B------:R-:W-:Y:S01]  /*4d50*/  @!P5 IMAD.IADD R143, R143, 0x1, -R5 ;  /* 0x000000018f8fd824 */ /* 0x000fe200078e0a05 */
[----:B------:R-:W-:Y:S01]  /*4d60*/  IADD3 R7, R0, 0x1d, RZ ;  /* 0x0000001d00077810 */ /* 0x000fe20007ffe0ff */
[----:B------:R-:W-:Y:S01]  /*4d70*/  IMAD.HI.U32 R4, R2, R61, RZ ;  /* 0x0000003d02047227 */ /* 0x000fe200078e00ff */
[----:B------:R-:W-:-:S02]  /*4d80*/  IABS R157, R12 ;  /* 0x0000000c009d7213 */ /* 0x000fc40000000000 */
[----:B------:R-:W-:Y:S01]  /*4d90*/  IABS R63, R7 ;  /* 0x00000007003f7213 */ /* 0x000fe20000000000 */
[----:B------:R-:W-:Y:S01]  /*4da0*/  IMAD.MOV R4, RZ, RZ, -R4 ;  /* 0x000000ffff047224 */ /* 0x000fe200078e0a04 */
[----:B------:R-:W-:Y:S01]  /*4db0*/  ISETP.GE.AND P3, PT, R7, RZ, PT ;  /* 0x000000ff0700720c */ /* 0x000fe20003f66270 */
[----:B------:R-:W-:Y:S01]  /*4dc0*/  IMAD.HI.U32 R7, R2, R157, RZ ;  /* 0x0000009d02077227 */ /* 0x000fe200078e00ff */
[----:B------:R-:W-:-:S03]  /*4dd0*/  ISETP.GT.U32.AND P5, PT, R5, R143, PT ;  /* 0x0000008f0500720c */ /* 0x000fc60003fa4070 */
[--C-:B------:R-:W-:Y:S02]  /*4de0*/  @!P6 IMAD.IADD R65, R65, 0x1, -R5.reuse ;  /* 0x000000014141e824 */ /* 0x100fe400078e0a05 */
[----:B------:R-:W-:Y:S01]  /*4df0*/  @!P0 IMAD.IADD R67, R67, 0x1, -R5 ;  /* 0x0000000143438824 */ /* 0x000fe200078e0a05 */
[----:B------:R-:W-:Y:S01]  /*4e00*/  ISETP.GE.AND P0, PT, R10, RZ, PT ;  /* 0x000000ff0a00720c */ /* 0x000fe20003f06270 */
[----:B------:R-:W-:Y:S01]  /*4e10*/  IMAD.MOV R10, RZ, RZ, -R7 ;  /* 0x000000ffff0a7224 */ /* 0x000fe200078e0a07 */
[C---:B------:R-:W-:Y:S01]  /*4e20*/  ISETP.GT.U32.AND P6, PT, R5.reuse, R65, PT ;  /* 0x000000410500720c */ /* 0x040fe20003fc4070 */
[----:B------:R-:W-:Y:S01]  /*4e30*/  IMAD R61, R5, R4, R61 ;  /* 0x00000004053d7224 */ /* 0x000fe200078e023d */
[----:B------:R-:W-:Y:S01]  /*4e40*/  IADD3 R7, R0, 0x19, RZ ;  /* 0x0000001900077810 */ /* 0x000fe20007ffe0ff */
[----:B------:R-:W-:-:S03]  /*4e50*/  IMAD.HI.U32 R3, R2, R63, RZ ;  /* 0x0000003f02037227 */ /* 0x000fc600078e00ff */
[----:B------:R-:W-:Y:S01]  /*4e60*/  IABS R145, R7 ;  /* 0x0000000700917213 */ /* 0x000fe20000000000 */
[C---:B------:R-:W-:Y:S01]  /*4e70*/  IMAD R157, R5.reuse, R10, R157 ;  /* 0x0000000a059d7224 */ /* 0x040fe200078e029d */
[C---:B------:R-:W-:Y:S01]  /*4e80*/  IADD3 R10, R0.reuse, 0x18, RZ ;  /* 0x00000018000a7810 */ /* 0x040fe20007ffe0ff */
[----:B------:R-:W-:Y:S01]  /*4e90*/  @!P4 IMAD.MOV R67, RZ, RZ, -R67 ;  /* 0x000000ffff43c224 */ /* 0x000fe200078e0a43 */
[----:B------:R-:W-:Y:S01]  /*4ea0*/  ISETP.GT.U32.AND P4, PT, R5, R61, PT ;  /* 0x0000003d0500720c */ /* 0x000fe20003f84070 */
[----:B------:R-:W-:Y:S01]  /*4eb0*/  IMAD.MOV R8, RZ, RZ, -R3 ;  /* 0x000000ffff087224 */ /* 0x000fe200078e0a03 */
[----:B------:R-:W-:Y:S01]  /*4ec0*/  IADD3 R3, R0, 0x1a, RZ ;  /* 0x0000001a00037810 */ /* 0x000fe20007ffe0ff */
[----:B------:R-:W-:Y:S01]  /*4ed0*/  @!P5 IMAD.IADD R143, R143, 0x1, -R5 ;  /* 0x000000018f8fd824 */ /* 0x000fe200078e0a05 */
[C---:B------:R-:W-:Y:S01]  /*4ee0*/  ISETP.GT.U32.AND P5, PT, R5.reuse, R157, PT ;  /* 0x0000009d0500720c */ /* 0x040fe20003fa4070 */
[----:B------:R-:W-:Y:S01]  /*4ef0*/  IMAD R63, R5, R8, R63 ;  /* 0x00000008053f7224 */ /* 0x000fe200078e023f */
[----:B------:R-:W-:Y:S01]  /*4f00*/  IABS R59, R3 ;  /* 0x00000003003b7213 */ /* 0x000fe20000000000 */
[----:B------:R-:W-:Y:S01]  /*4f10*/  @!P6 IMAD.IADD R65, R65, 0x1, -R5 ;  /* 0x000000014141e824 */ /* 0x000fe200078e0a05 */
[----:B------:R-:W-:Y:S01]  /*4f20*/  IABS R159, R10 ;  /* 0x0000000a009f7213 */ /* 0x000fe20000000000 */
[----:B------:R-:W-:Y:S01]  /*4f30*/  IMAD.HI.U32 R4, R2, R145, RZ ;  /* 0x0000009102047227 */ /* 0x000fe200078e00ff */
[----:B------:R-:W-:-:S03]  /*4f40*/  ISETP.GT.U32.AND P6, PT, R5, R63, PT ;  /* 0x0000003f0500720c */ /* 0x000fc60003fc4070 */
[--C-:B------:R-:W-:Y:S02]  /*4f50*/  @!P4 IMAD.IADD R61, R61, 0x1, -R5.reuse ;  /* 0x000000013d3dc824 */ /* 0x100fe400078e0a05 */
[----:B------:R-:W-:Y:S02]  /*4f60*/  IMAD.MOV R4, RZ, RZ, -R4 ;  /* 0x000000ffff047224 */ /* 0x000fe400078e0a04 */
[----:B------:R-:W-:Y:S01]  /*4f70*/  @!P5 IMAD.IADD R157, R157, 0x1, -R5 ;  /* 0x000000019d9dd824 */ /* 0x000fe200078e0a05 */
[C---:B------:R-:W-:Y:S01]  /*4f80*/  ISETP.GT.U32.AND P5, PT, R5.reuse, R61, PT ;  /* 0x0000003d0500720c */ /* 0x040fe20003fa4070 */
[----:B------:R-:W-:Y:S02]  /*4f90*/  IMAD R145, R5, R4, R145 ;  /* 0x0000000405917224 */ /* 0x000fe400078e0291 */
[----:B------:R-:W-:Y:S01]  /*4fa0*/  @!P2 IMAD.MOV R65, RZ, RZ, -R65 ;  /* 0x000000ffff41a224 */ /* 0x000fe200078e0a41 */
[----:B------:R-:W-:Y:S01]  /*4fb0*/  ISETP.GE.AND P2, PT, R12, RZ, PT ;  /* 0x000000ff0c00720c */ /* 0x000fe20003f46270 */
[----:B------:R-:W-:Y:S01]  /*4fc0*/  @!P1 IMAD.MOV R143, RZ, RZ, -R143 ;  /* 0x000000ffff8f9224 */ /* 0x000fe200078e0a8f */
[----:B------:R-:W-:-:S02]  /*4fd0*/  @!P6 IADD3 R63, R63, -R5, RZ ;  /* 0x800000053f3fe210 */ /* 0x000fc40007ffe0ff */
[----:B------:R-:W-:Y:S01]  /*4fe0*/  ISETP.GE.AND P6, PT, R3, RZ, PT ;  /* 0x000000ff0300720c */ /* 0x000fe20003fc6270 */
[----:B------:R-:W-:Y:S01]  /*4ff0*/  IMAD.HI.U32 R3, R2, R59, RZ ;  /* 0x0000003b02037227 */ /* 0x000fe200078e00ff */
[----:B------:R-:W-:Y:S02]  /*5000*/  ISETP.GT.U32.AND P4, PT, R5, R63, PT ;  /* 0x0000003f0500720c */ /* 0x000fe40003f84070 */
[----:B------:R-:W-:Y:S01]  /*5010*/  IADD3 R12, R0, 0x17, RZ ;  /* 0x00000017000c7810 */ /* 0x000fe20007ffe0ff */
[----:B------:R-:W-:Y:S01]  /*5020*/  @!P5 IMAD.IADD R61, R61, 0x1, -R5 ;  /* 0x000000013d3dd824 */ /* 0x000fe200078e0a05 */
[C---:B------:R-:W-:Y:S01]  /*5030*/  ISETP.GT.U32.AND P5, PT, R5.reuse, R145, PT ;  /* 0x000000910500720c */ /* 0x040fe20003fa4070 */
        /* <DEDUP_REMOVED lines=9> */
[----:B------:R-:W-:-:S03]  /*50d0*/  @!P5 IADD3 R145, R145, -R5, RZ ;  /* 0x800000059191d210 */ /* 0x000fc60007ffe0ff */
[----:B------:R-:W-:Y:S01]  /*50e0*/  IMAD.MOV R8, RZ, RZ, -R3 ;  /* 0x000000ffff087224 */ /* 0x000fe200078e0a03 */
[C---:B------:R-:W-:Y:S01]  /*50f0*/  ISETP.GT.U32.AND P5, PT, R5.reuse, R145, PT ;  /* 0x000000910500720c */ /* 0x040fe20003fa4070 */
[C---:B------:R-:W-:Y:S02]  /*5100*/  IMAD R159, R5.reuse, R4, R159 ;  /* 0x00000004059f7224 */ /* 0x040fe400078e029f */
[----:B------:R-:W-:Y:S02]  /*5110*/  IMAD R57, R5, R8, R57 ;  /* 0x0000000805397224 */ /* 0x000fe400078e0239 */
[----:B------:R-:W-:-:S04]  /*5120*/  IMAD.HI.U32 R4, R2, R51, RZ ;  /* 0x0000003302047227 */ /* 0x000fc800078e00ff */
[--C-:B------:R-:W-:Y:S02]  /*5130*/  @!P4 IMAD.IADD R59, R59, 0x1, -R5.reuse ;  /* 0x000000013b3bc824 */ /* 0x100fe400078e0a05 */
[----:B------:R-:W-:Y:S02]  /*5140*/  IMAD.MOV R4, RZ, RZ, -R4 ;  /* 0x000000ffff047224 */ /* 0x000fe400078e0a04 */
[----:B------:R-:W-:Y:S01]  /*5150*/  @!P5 IMAD.IADD R145, R145, 0x1, -R5 ;  /* 0x000000019191d824 */ /* 0x000fe200078e0a05 */
[C---:B------:R-:W-:Y:S01]  /*5160*/  ISETP.GT.U32.AND P4, PT, R5.reuse, R59, PT ;  /* 0x0000003b0500720c */ /* 0x040fe20003f84070 */
[C---:B------:R-:W-:Y:S01]  /*5170*/  IMAD R51, R5.reuse, R4, R51 ;  /* 0x0000000405337224 */ /* 0x040fe200078e0233 */
[----:B------:R-:W-:Y:S01]  /*5180*/  ISETP.GT.U32.AND P5, PT, R5, R57, PT ;  /* 0x000000390500720c */ /* 0x000fe20003fa4070 */
[----:B------:R-:W-:Y:S01]  /*5190*/  @!P1 IMAD.IADD R157, R157, 0x1, -R5 ;  /* 0x000000019d9d9824 */ /* 0x000fe200078e0a05 */
[C---:B------:R-:W-:Y:S01]  /*51a0*/  IADD3 R4, R0.reuse, 0x15, RZ ;  /* 0x0000001500047810 */ /* 0x040fe20007ffe0ff */
[----:B------:R-:W-:Y:S01]  /*51b0*/  @!P3 IMAD.MOV R63, RZ, RZ, -R63 ;  /* 0x000000ffff3fb224 */ /* 0x000fe200078e0a3f */
[----:B------:R-:W-:Y:S01]  /*51c0*/  ISETP.GE.AND P1, PT, R7, RZ, PT ;  /* 0x000000ff0700720c */ /* 0x000fe20003f26270 */
[----:B------:R-:W-:Y:S01]  /*51d0*/  @!P2 IMAD.MOV R157, RZ, RZ, -R157 ;  /* 0x000000ffff9da224 */ /* 0x000fe200078e0a9d */
[----:B------:R-:W-:Y:S01]  /*51e0*/  IABS R161, R4 ;  /* 0x0000000400a17213 */ /* 0x000fe20000000000 */
[----:B------:R-:W-:Y:S01]  /*51f0*/  @!P0 IMAD.MOV R61, RZ, RZ, -R61 ;  /* 0x000000ffff3d8224 */ /* 0x000fe200078e0a3d */
[----:B------:R-:W-:-:S02]  /*5200*/  IADD3 R7, R0, 0x14, RZ ;  /* 0x0000001400077810 */ /* 0x000fc40007ffe0ff */
[----:B------:R-:W-:Y:S01]  /*5210*/  ISETP.GE.AND P2, PT, R12, RZ, PT ;  /* 0x000000ff0c00720c */ /* 0x000fe20003f46270 */
[--C-:B------:R-:W-:Y:S01]  /*5220*/  @!P4 IMAD.IADD R59, R59, 0x1, -R5.reuse ;  /* 0x000000013b3bc824 */ /* 0x100fe200078e0a05 */
[----:B------:R-:W-:Y:S01]  /*5230*/  IABS R49, R7 ;  /* 0x0000000700317213 */ /* 0x000fe20000000000 */
[----:B------:R-:W-:Y:S01]  /*5240*/  @!P5 IMAD.IADD R57, R57, 0x1, -R5 ;  /* 0x000000013939d824 */ /* 0x000fe200078e0a05 */
[----:B------:R-:W-:Y:S01]  /*5250*/  ISETP.GE.AND P3, PT, R10, RZ, PT ;  /* 0x000000ff0a00720c */ /* 0x000fe20003f66270 */
[----:B------:R-:W-:Y:S01]  /*5260*/  @!P6 IMAD.MOV R59, RZ, RZ, -R59 ;  /* 0x000000ffff3be224 */ /* 0x000fe200078e0a3b */
[C---:B------:R-:W-:Y:S01]  /*5270*/  ISETP.GT.U32.AND P6, PT, R5.reuse, R51, PT ;  /* 0x000000330500720c */ /* 0x040fe20003fc4070 */
[----:B------:R-:W-:Y:S01]  /*5280*/  IMAD.HI.U32 R3, R2, R161, RZ ;  /* 0x000000a102037227 */ /* 0x000fe200078e00ff */
[C---:B------:R-:W-:Y:S02]  /*5290*/  ISETP.GT.U32.AND P5, PT, R5.reuse, R57, PT ;  /* 0x000000390500720c */ /* 0x040fe40003fa4070 */
[----:B------:R-:W-:Y:S01]  /*52a0*/  ISETP.GT.U32.AND P0, PT, R5, R159, PT ;  /* 0x0000009f0500720c */ /* 0x000fe20003f04070 */
[----:B------:R-:W-:Y:S01]  /*52b0*/  IMAD.MOV R8, RZ, RZ, -R3 ;  /* 0x000000ffff087224 */ /* 0x000fe200078e0a03 */
[----:B------:R-:W-:Y:S01]  /*52c0*/  IADD3 R10, R0, 0x13, RZ ;  /* 0x00000013000a7810 */ /* 0x000fe20007ffe0ff */
[----:B------:R-:W-:Y:S01]  /*52d0*/  IMAD.HI.U32 R3, R2, R49, RZ ;  /* 0x0000003102037227 */ /* 0x000fe200078e00ff */
[----:B------:R-:W-:-:S02]  /*52e0*/  ISETP.GE.AND P4, PT, R14, RZ, PT ;  /* 0x000000ff0e00720c */ /* 0x000fc40003f86270 */
[----:B------:R-:W-:Y:S01]  /*52f0*/  IABS R147, R10 ;  /* 0x0000000a00937213 */ /* 0x000fe20000000000 */
[----:B------:R-:W-:Y:S01]  /*5300*/  IMAD R161, R5, R8, R161 ;  /* 0x0000000805a17224 */ /* 0x000fe200078e02a1 */
[C---:B------:R-:W-:Y:S01]  /*5310*/  IADD3 R12, R0.reuse, 0x10, RZ ;  /* 0x00000010000c7810 */ /* 0x040fe20007ffe0ff */
[----:B------:R-:W-:Y:S01]  /*5320*/  @!P6 IMAD.IADD R51, R51, 0x1, -R5 ;  /* 0x000000013333e824 */ /* 0x000fe200078e0a05 */
[C---:B------:R-:W-:Y:S01]  /*5330*/  IADD3 R14, R0.reuse, 0xf, RZ ;  /* 0x0000000f000e7810 */ /* 0x040fe20007ffe0ff */
[----:B------:R-:W-:Y:S01]  /*5340*/  IMAD.MOV R8, RZ, RZ, -R3 ;  /* 0x000000ffff087224 */ /* 0x000fe200078e0a03 */
[----:B------:R-:W-:Y:S01]  /*5350*/  IADD3 R3, R0, 0x12, RZ ;  /* 0x0000001200037810 */ /* 0x000fe20007ffe0ff */
[----:B------:R-:W-:Y:S01]  /*5360*/  @!P5 IMAD.IADD R57, R57, 0x1, -R5 ;  /* 0x000000013939d824 */ /* 0x000fe200078e0a05 */
[C---:B------:R-:W-:Y:S01]  /*5370*/  ISETP.GT.U32.AND P5, PT, R5.reuse, R161, PT ;  /* 0x000000a10500720c */ /* 0x040fe20003fa4070 */
[C---:B------:R-:W-:Y:S01]  /*5380*/  IMAD R49, R5.reuse, R8, R49 ;  /* 0x0000000805317224 */ /* 0x040fe200078e0231 */
[----:B------:R-:W-:Y:S01]  /*5390*/  ISETP.GT.U32.AND P6, PT, R5, R51, PT ;  /* 0x000000330500720c */ /* 0x000fe20003fc4070 */
[----:B------:R-:W-:Y:S01]  /*53a0*/  @!P1 IMAD.MOV R145, RZ, RZ, -R145 ;  /* 0x000000ffff919224 */ /* 0x000fe200078e0a91 */
[----:B------:R-:W-:Y:S01]  /*53b0*/  ISETP.GE.AND P1, PT, R4, RZ, PT ;  /* 0x000000ff0400720c */ /* 0x000fe20003f26270 */
[----:B------:R-:W-:Y:S01]  /*53c0*/  IMAD.HI.U32 R4, R2, R147, RZ ;  /* 0x0000009302047227 */ /* 0x000fe200078e00ff */
[----:B------:R-:W-:-:S02]  /*53d0*/  IABS R163, R3 ;  /* 0x0000000300a37213 */ /* 0x000fc40000000000 */
[----:B------:R-:W-:Y:S01]  /*53e0*/  IABS R41, R12 ;  /* 0x0000000c00297213 */ /* 0x000fe20000000000 */
[----:B------:R-:W-:Y:S01]  /*53f0*/  @!P2 IMAD.MOV R57, RZ, RZ, -R57 ;  /* 0x000000ffff39a224 */ /* 0x000fe200078e0a39 */
[----:B------:R-:W-:Y:S01]  /*5400*/  ISETP.GT.U32.AND P2, PT, R5, R49, PT ;  /* 0x000000310500720c */ /* 0x000fe20003f44070 */
[--C-:B------:R-:W-:Y:S01]  /*5410*/  @!P0 IMAD.IADD R159, R159, 0x1, -R5.reuse ;  /* 0x000000019f9f8824 */ /* 0x100fe200078e0a05 */
[----:B------:R-:W-:Y:S01]  /*5420*/  IABS R165, R14 ;  /* 0x0000000e00a57213 */ /* 0x000fe20000000000 */
[----:B------:R-:W-:Y:S02]  /*5430*/  IMAD.MOV R4, RZ, RZ, -R4 ;  /* 0x000000ffff047224 */ /* 0x000fe400078e0a04 */
[----:B------:R-:W-:Y:S01]  /*5440*/  @!P5 IMAD.IADD R161, R161, 0x1, -R5 ;  /* 0x00000001a1a1d824 */ /* 0x000fe200078e0a05 */
[C---:B------:R-:W-:Y:S01]  /*5450*/  ISETP.GT.U32.AND P0, PT, R5.reuse, R159, PT ;  /* 0x0000009f0500720c */ /* 0x040fe20003f04070 */
[----:B------:R-:W-:Y:S02]  /*5460*/  IMAD R147, R5, R4, R147 ;  /* 0x0000000405937224 */ /* 0x000fe400078e0293 */
[----:B------:R-:W-:Y:S01]  /*5470*/  @!P6 IMAD.IADD R51, R51, 0x1, -R5 ;  /* 0x000000013333e824 */ /* 0x000fe200078e0a05 */
[----:B------:R-:W-:Y:S01]  /*5480*/  ISETP.GT.U32.AND P5, PT, R5, R161, PT ;  /* 0x000000a10500720c */ /* 0x000fe20003fa4070 */
[----:B------:R-:W-:Y:S01]  /*5490*/  IMAD.HI.U32 R4, R2, R41, RZ ;  /* 0x0000002902047227 */ /* 0x000fe200078e00ff */
[----:B------:R-:W-:-:S03]  /*54a0*/  ISETP.GE.AND P6, PT, R3, RZ, PT ;  /* 0x000000ff0300720c */ /* 0x000fc60003fc6270 */
[----:B------:R-:W-:Y:S01]  /*54b0*/  @!P4 IMAD.MOV R51, RZ, RZ, -R51 ;  /* 0x000000ffff33c224 */ /* 0x000fe200078e0a33 */
[----:B------:R-:W-:Y:S01]  /*54c0*/  ISETP.GT.U32.AND P4, PT, R5, R147, PT ;  /* 0x000000930500720c */ /* 0x000fe20003f84070 */
[----:B------:R-:W-:Y:S02]  /*54d0*/  @!P2 IMAD.IADD R49, R49, 0x1, -R5 ;  /* 0x000000013131a824 */ /* 0x000fe400078e0a05 */
[----:B------:R-:W-:Y:S01]  /*54e0*/  @!P0 IADD3 R159, R159, -R5, RZ ;  /* 0x800000059f9f8210 */ /* 0x000fe20007ffe0ff */
[----:B------:R-:W-:Y:S01]  /*54f0*/  IMAD.HI.U32 R3, R2, R163, RZ ;  /* 0x000000a302037227 */ /* 0x000fe200078e00ff */
[----:B------:R-:W-:Y:S02]  /*5500*/  ISETP.GE.AND P0, PT, R7, RZ, PT ;  /* 0x000000ff0700720c */ /* 0x000fe40003f06270 */
[----:B------:R-:W-:Y:S01]  /*5510*/  ISETP.GT.U32.AND P2, PT, R5, R49, PT ;  /* 0x000000310500720c */ /* 0x000fe20003f44070 */
[----:B------:R-:W-:Y:S01]  /*5520*/  IMAD.MOV R8, RZ, RZ, -R3 ;  /* 0x000000ffff087224 */ /* 0x000fe200078e0a03 */
[----:B------:R-:W-:Y:S01]  /*5530*/  IADD3 R7, R0, 0x11, RZ ;  /* 0x0000001100077810 */ /* 0x000fe20007ffe0ff */
[----:B------:R-:W-:Y:S01]  /*5540*/  IMAD.MOV R4, RZ, RZ, -R4 ;  /* 0x000000ffff047224 */ /* 0x000fe200078e0a04 */
[----:B------:R-:W-:Y:S01]  /*5550*/  @!P5 IADD3 R161, R161, -R5, RZ ;  /* 0x80000005a1a1d210 */ /* 0x000fe20007ffe0ff */
[----:B------:R-:W-:Y:S01]  /*5560*/  IMAD R163, R5, R8, R163 ;  /* 0x0000000805a37224 */ /* 0x000fe200078e02a3 */
[----:B------:R-:W-:Y:S01]  /*5570*/  IABS R43, R7 ;  /* 0x00000007002b7213 */ /* 0x000fe20000000000 */
[----:B------:R-:W-:Y:S01]  /*5580*/  @!P4 IMAD.IADD R147, R147, 0x1, -R5 ;  /* 0x000000019393c824 */ /* 0x000fe200078e0a05 */
[----:B------:R-:W-:Y:S01]  /*5590*/  ISETP.GE.AND P4, PT, R12, RZ, PT ;  /* 0x000000ff0c00720c */ /* 0x000fe20003f86270 */
[----:B------:R-:W-:Y:S01]  /*55a0*/  @!P1 IMAD.MOV R161, RZ, RZ, -R161 ;  /* 0x000000ffffa19224 */ /* 0x000fe200078e0aa1 */
[----:B------:R-:W-:Y:S01]  /*55b0*/  IADD3 R12, R0, 0xe, RZ ;  /* 0x0000000e000c7810 */ /* 0x000fe20007ffe0ff */
[----:B------:R-:W-:Y:S01]  /*55c0*/  IMAD.HI.U32 R3, R2, R43, RZ ;  /* 0x0000002b02037227 */ /* 0x000fe200078e00ff */
[----:B------:R-:W-:-:S02]  /*55d0*/  ISETP.GT.U32.AND P1, PT, R5, R147, PT ;  /* 0x000000930500720c */ /* 0x000fc40003f24070 */
[----:B------:R-:W-:Y:S01]  /*55e0*/  ISETP.GE.AND P5, PT, R7, RZ, PT ;  /* 0x000000ff0700720c */ /* 0x000fe20003fa6270 */
[----:B------:R-:W-:Y:S01]  /*55f0*/  @!P2 IMAD.IADD R49, R49, 0x1, -R5 ;  /* 0x000000013131a824 */ /* 0x000fe200078e0a05 */
[----:B------:R-:W-:Y:S01]  /*5600*/  ISETP.GT.U32.AND P2, PT, R5, R163, PT ;  /* 0x000000a30500720c */ /* 0x000fe20003f44070 */
[----:B------:R-:W-:Y:S01]  /*5610*/  IMAD.MOV R8, RZ, RZ, -R3 ;  /* 0x000000ffff087224 */ /* 0x000fe200078e0a03 */
[----:B------:R-:W-:Y:S01]  /*5620*/  IABS R35, R12 ;  /* 0x0000000c00237213 */ /* 0x000fe20000000000 */
[----:B------:R-:W-:-:S04]  /*5630*/  IMAD.HI.U32 R7, R2, R165, RZ ;  /* 0x000000a502077227 */ /* 0x000fc800078e00ff */
[----:B------:R-:W-:Y:S02]  /*5640*/  IMAD R43, R5, R8, R43 ;  /* 0x00000008052b7224 */ /* 0x000fe400078e022b */
[----:B------:R-:W-:Y:S02]  /*5650*/  @!P1 IMAD.IADD R147, R147, 0x1, -R5 ;  /* 0x0000000193939824 */ /* 0x000fe400078e0a05 */
[----:B------:R-:W-:Y:S01]  /*5660*/  @!P3 IMAD.MOV R159, RZ, RZ, -R159 ;  /* 0x000000ffff9fb224 */ /* 0x000fe200078e0a9f */
[----:B------:R-:W-:Y:S01]  /*5670*/  ISETP.GT.U32.AND P1, PT, R5, R43, PT ;  /* 0x0000002b0500720c */ /* 0x000fe20003f24070 */
[----:B------:R-:W-:Y:S01]  /*5680*/  @!P2 IMAD.IADD R163, R163, 0x1, -R5 ;  /* 0x00000001a3a3a824 */ /* 0x000fe200078e0a05 */
[----:B------:R-:W-:Y:S01]  /*5690*/  ISETP.GE.AND P3, PT, R10, RZ, PT ;  /* 0x000000ff0a00720c */ /* 0x000fe20003f66270 */
[----:B------:R-:W-:Y:S02]  /*56a0*/  IMAD.MOV R10, RZ, RZ, -R7 ;  /* 0x000000ffff0a7224 */ /* 0x000fe400078e0a07 */
[C---:B------:R-:W-:Y:S01]  /*56b0*/  IMAD R41, R5.reuse, R4, R41 ;  /* 0x0000000405297224 */ /* 0x040fe200078e0229 */
[----:B------:R-:W-:Y:S01]  /*56c0*/  ISETP.GT.U32.AND P2, PT, R5, R163, PT ;  /* 0x000000a30500720c */ /* 0x000fe20003f44070 */
[----:B------:R-:W-:-:S04]  /*56d0*/  IMAD.HI.U32 R7, R2, R167, RZ ;  /* 0x000000a702077227 */ /* 0x000fc800078e00ff */
[----:B------:R-:W-:Y:S02]  /*56e0*/  @!P0 IMAD.MOV R49, RZ, RZ, -R49 ;  /* 0x000000ffff318224 */ /* 0x000fe400078e0a31 */
[----:B------:R-:W-:Y:S02]  /*56f0*/  @!P1 IMAD.IADD R43, R43, 0x1, -R5 ;  /* 0x000000012b2b9824 */ /* 0x000fe400078e0a05 */
[----:B------:R-:W-:-:S03]  /*5700*/  IMAD.HI.U32 R3, R2, R35, RZ ;  /* 0x0000002302037227 */ /* 0x000fc600078e00ff */
[----:B------:R-:W-:Y:S01]  /*5710*/  ISETP.GT.U32.AND P0, PT, R5, R43, PT ;  /* 0x0000002b0500720c */ /* 0x000fe20003f04070 */
[----:B------:R-:W-:-:S04]  /*5720*/  IMAD.HI.U32 R4, R2, R149, RZ ;  /* 0x0000009502047227 */ /* 0x000fc800078e00ff */
[----:B------:R-:W-:Y:S01]  /*5730*/  @!P2 IMAD.IADD R163, R163, 0x1, -R5 ;  /* 0x00000001a3a3a824 */ /* 0x000fe200078e0a05 */
[C---:B------:R-:W-:Y:S01]  /*5740*/  ISETP.GT.U32.AND P2, PT, R5.reuse, R41, PT ;  /* 0x000000290500720c */ /* 0x040fe20003f44070 */
[----:B------:R-:W-:Y:S01]  /*5750*/  IMAD R165, R5, R10, R165 ;  /* 0x0000000a05a57224 */ /* 0x000fe200078e02a5 */
[----:B------:R-:W-:Y:S01]  /*5760*/  IADD3 R10, -R7, RZ, RZ ;  /* 0x000000ff070a7210 */ /* 0x000fe20007ffe1ff */
[----:B------:R-:W-:Y:S02]  /*5770*/  IMAD.MOV R8, RZ, RZ, -R3 ;  /* 0x000000ffff087224 */ /* 0x000fe400078e0a03 */
[----:B------:R-:W-:Y:S01]  /*5780*/  IMAD.MOV R4, RZ, RZ, -R4 ;  /* 0x000000ffff047224 */ /* 0x000fe200078e0a04 */
[----:B------:R-:W-:Y:S01]  /*5790*/  ISETP.GT.U32.AND P1, PT, R5, R165, PT ;  /* 0x000000a50500720c */ /* 0x000fe20003f24070 */
[----:B------:R-:W-:Y:S01]  /*57a0*/  IMAD.HI.U32 R3, R2, R29, RZ ;  /* 0x0000001d02037227 */ /* 0x000fe200078e00ff */
[----:B------:R-:W-:-:S03]  /*57b0*/  @!P0 IADD3 R43, R43, -R5, RZ ;  /* 0x800000052b2b8210 */ /* 0x000fc60007ffe0ff */
[C---:B------:R-:W-:Y:S02]  /*57c0*/  IMAD R149, R5.reuse, R4, R149 ;  /* 0x0000000405957224 */ /* 0x040fe400078e0295 */
[C---:B------:R-:W-:Y:S02]  /*57d0*/  IMAD R167, R5.reuse, R10, R167 ;  /* 0x0000000a05a77224 */ /* 0x040fe400078e02a7 */
[----:B------:R-:W-:Y:S02]  /*57e0*/  IMAD.MOV R4, RZ, RZ, -R3 ;  /* 0x000000ffff047224 */ /* 0x000fe400078e0a03 */
[----:B------:R-:W-:Y:S01]  /*57f0*/  IMAD.HI.U32 R3, R2, R23, RZ ;  /* 0x0000001702037227 */ /* 0x000fe200078e00ff */
[----:B------:R-:W-:-:S03]  /*5800*/  ISETP.GT.U32.AND P0, PT, R5, R167, PT ;  /* 0x000000a70500720c */ /* 0x000fc60003f04070 */
[C---:B------:R-:W-:Y:S02]  /*5810*/  IMAD R35, R5.reuse, R8, R35 ;  /* 0x0000000805237224 */ /* 0x040fe400078e0223 */
[----:B------:R-:W-:Y:S02]  /*5820*/  IMAD R29, R5, R4, R29 ;  /* 0x00000004051d7224 */ /* 0x000fe400078e021d */
[----:B------:R-:W-:Y:S02]  /*5830*/  IMAD.MOV R4, RZ, RZ, -R3 ;  /* 0x000000ffff047224 */ /* 0x000fe400078e0a03 */
[----:B------:R-:W-:-:S04]  /*5840*/  IMAD.HI.U32 R3, R2, R169, RZ ;  /* 0x000000a902037227 */ /* 0x000fc800078e00ff */
[----:B------:R-:W-:Y:S01]  /*5850*/  @!P2 IMAD.IADD R41, R41, 0x1, -R5 ;  /* 0x000000012929a824 */ /* 0x000fe200078e0a05 */
[----:B------:R-:W-:Y:S01]  /*5860*/  ISETP.GT.U32.AND P2, PT, R5, R35, PT ;  /* 0x000000230500720c */ /* 0x000fe20003f44070 */
[----:B------:R-:W-:Y:S02]  /*5870*/  IMAD.MOV R8, RZ, RZ, -R3 ;  /* 0x000000ffff087224 */ /* 0x000fe400078e0a03 */
[----:B------:R-:W-:Y:S02]  /*5880*/  @!P0 IMAD.IADD R167, R167, 0x1, -R5 ;  /* 0x00000001a7a78824 */ /* 0x000fe400078e0a05 */
[----:B------:R-:W-:Y:S02]  /*5890*/  IMAD R169, R5, R8, R169 ;  /* 0x0000000805a97224 */ /* 0x000fe400078e02a9 */
[----:B------:R-:W-:-:S03]  /*58a0*/  IMAD.HI.U32 R3, R2, R53, RZ ;  /* 0x0000003502037227 */ /* 0x000fc600078e00ff */
[----:B------:R-:W-:Y:S01]  /*58b0*/  ISETP.GT.U32.AND P0, PT, R5, R169, PT ;  /* 0x000000a90500720c */ /* 0x000fe20003f04070 */
[----:B------:R-:W-:Y:S02]  /*58c0*/  IMAD.MOV R8, RZ, RZ, -R3 ;  /* 0x000000ffff087224 */ /* 0x000fe400078e0a03 */
[----:B------:R-:W-:Y:S01]  /*58d0*/  @!P2 IMAD.IADD R35, R35, 0x1, -R5 ;  /* 0x000000012323a824 */ /* 0x000fe200078e0a05 */
[C---:B------:R-:W-:Y:S01]  /*58e0*/  ISETP.GT.U32.AND P2, PT, R5.reuse, R41, PT ;  /* 0x000000290500720c */ /* 0x040fe20003f44070 */
[----:B------:R-:W-:Y:S02]  /*58f0*/  IMAD R53, R5, R8, R53 ;  /* 0x0000000805357224 */ /* 0x000fe400078e0235 */
[----:B------:R-:W-:Y:S01]  /*5900*/  @!P1 IMAD.IADD R165, R165, 0x1, -R5 ;  /* 0x00000001a5a59824 */ /* 0x000fe200078e0a05 */
[C---:B------:R-:W-:Y:S01]  /*5910*/  ISETP.GT.U32.AND P1, PT, R5.reuse, R149, PT ;  /* 0x000000950500720c */ /* 0x040fe20003f24070 */
[----:B------:R-:W-:Y:S02]  /*5920*/  IMAD R23, R5, R4, R23 ;  /* 0x0000000405177224 */ /* 0x000fe400078e0217 */
[----:B------:R-:W-:-:S04]  /*5930*/  IMAD.HI.U32 R4, R2, R151, RZ ;  /* 0x0000009702047227 */ /* 0x000fc800078e00ff */
[--C-:B------:R-:W-:Y:S01]  /*5940*/  @!P0 IMAD.IADD R169, R169, 0x1, -R5.reuse ;  /* 0x00000001a9a98824 */ /* 0x100fe200078e0a05 */
[----:B------:R-:W-:Y:S01]  /*5950*/  ISETP.GT.U32.AND P0, PT, R5, R53, PT ;  /* 0x000000350500720c */ /* 0x000fe20003f04070 */
[----:B------:R-:W-:Y:S01]  /*5960*/  @!P2 IMAD.IADD R41, R41, 0x1, -R5 ;  /* 0x000000012929a824 */ /* 0x000fe200078e0a05 */
[C---:B------:R-:W-:Y:S01]  /*5970*/  ISETP.GT.U32.AND P2, PT, R5.reuse, R29, PT ;  /* 0x0000001d0500720c */ /* 0x040fe20003f44070 */
[----:B------:R-:W-:Y:S01]  /*5980*/  @!P3 IMAD.MOV R147, RZ, RZ, -R147 ;  /* 0x000000ffff93b224 */ /* 0x000fe200078e0a93 */
[----:B------:R-:W-:Y:S01]  /*5990*/  ISETP.GT.U32.AND P3, PT, R5, R165, PT ;  /* 0x000000a50500720c */ /* 0x000fe20003f64070 */
[----:B------:R-:W-:Y:S02]  /*59a0*/  IMAD.MOV R4, RZ, RZ, -R4 ;  /* 0x000000ffff047224 */ /* 0x000fe400078e0a04 */
[----:B------:R-:W-:Y:S02]  /*59b0*/  @!P1 IMAD.IADD R149, R149, 0x1, -R5 ;  /* 0x0000000195959824 */ /* 0x000fe400078e0a05 */
[----:B------:R-:W-:-:S02]  /*59c0*/  IMAD R151, R5, R4, R151 ;  /* 0x0000000405977224 */ /* 0x000fc400078e0297 */
[----:B------:R-:W-:Y:S01]  /*59d0*/  @!P6 IMAD.MOV R163, RZ, RZ, -R163 ;  /* 0x000000ffffa3e224 */ /* 0x000fe200078e0aa3 */
[----:B------:R-:W-:Y:S01]  /*59e0*/  ISETP.GT.U32.AND P1, PT, R5, R149, PT ;  /* 0x000000950500720c */ /* 0x000fe20003f24070 */
[--C-:B------:R-:W-:Y:S01]  /*59f0*/  @!P0 IMAD.IADD R53, R53, 0x1, -R5.reuse ;  /* 0x0000000135358824 */ /* 0x100fe200078e0a05 */
[----:B------:R-:W-:Y:S01]  /*5a00*/  ISETP.GT.U32.AND P0, PT, R5, R151, PT ;  /* 0x000000970500720c */ /* 0x000fe20003f04070 */
[--C-:B------:R-:W-:Y:S01]  /*5a10*/  @!P2 IMAD.IADD R29, R29, 0x1, -R5.reuse ;  /* 0x000000011d1da824 */ /* 0x100fe200078e0a05 */
[----:B------:R-:W-:Y:S01]  /*5a20*/  ISETP.GE.AND P2, PT, R16, RZ, PT ;  /* 0x000000ff1000720c */ /* 0x000fe20003f46270 */
[----:B------:R-:W-:Y:S01]  /*5a30*/  @!P3 IMAD.IADD R165, R165, 0x1, -R5 ;  /* 0x00000001a5a5b824 */ /* 0x000fe200078e0a05 */
[----:B------:R-:W-:Y:S01]  /*5a40*/  IADD3 R16, R0, 0x6, RZ ;  /* 0x0000000600107810 */ /* 0x000fe20007ffe0ff */
[----:B------:R-:W-:Y:S01]  /*5a50*/  @!P5 IMAD.MOV R43, RZ, RZ, -R43 ;  /* 0x000000ffff2bd224 */ /* 0x000fe200078e0a2b */
[C---:B------:R-:W-:Y:S01]  /*5a60*/  ISETP.GT.U32.AND P3, PT, R5.reuse, R23, PT ;  /* 0x000000170500720c */ /* 0x040fe20003f64070 */
[----:B------:R-:W-:Y:S01]  /*5a70*/  @!P4 IMAD.MOV R41, RZ, RZ, -R41 ;  /* 0x000000ffff29c224 */ /* 0x000fe200078e0a29 */
[----:B------:R-:W-:Y:S01]  /*5a80*/  IABS R171, R16 ;  /* 0x0000001000ab7213 */ /* 0x000fe20000000000 */
[----:B------:R-:W-:Y:S01]  /*5a90*/  IMAD.HI.U32 R4, R2, R55, RZ ;  /* 0x0000003702047227 */ /* 0x000fe200078e00ff */
[----:B------:R-:W-:-:S02]  /*5aa0*/  ISETP.GT.U32.AND P6, PT, R5, R35, PT ;  /* 0x000000230500720c */ /* 0x000fc40003fc4070 */
[----:B------:R-:W-:Y:S01]  /*5ab0*/  ISETP.GT.U32.AND P4, PT, R5, R29, PT ;  /* 0x0000001d0500720c */ /* 0x000fe20003f84070 */
[----:B------:R-:W-:-:S04]  /*5ac0*/  IMAD.HI.U32 R3, R2, R171, RZ ;  /* 0x000000ab02037227 */ /* 0x000fc800078e00ff */
[--C-:B------:R-:W-:Y:S01]  /*5ad0*/  @!P0 IMAD.IADD R151, R151, 0x1, -R5.reuse ;  /* 0x0000000197978824 */ /* 0x100fe200078e0a05 */
[----:B------:R-:W-:Y:S01]  /*5ae0*/  ISETP.GT.U32.AND P0, PT, R5, R167, PT ;  /* 0x000000a70500720c */ /* 0x000fe20003f04070 */
[--C-:B------:R-:W-:Y:S01]  /*5af0*/  @!P3 IMAD.IADD R23, R23, 0x1, -R5.reuse ;  /* 0x000000011717b824 */ /* 0x100fe200078e0a05 */
[----:B------:R-:W-:Y:S01]  /*5b00*/  IADD3 R10, -R3, RZ, RZ ;  /* 0x000000ff030a7210 */ /* 0x000fe20007ffe1ff */
[--C-:B------:R-:W-:Y:S01]  /*5b10*/  @!P1 IMAD.IADD R149, R149, 0x1, -R5.reuse ;  /* 0x0000000195959824 */ /* 0x100fe200078e0a05 */
[----:B------:R-:W-:Y:S01]  /*5b20*/  ISETP.GE.AND P3, PT, R17, RZ, PT ;  /* 0x000000ff1100720c */ /* 0x000fe20003f66270 */
[----:B------:R-:W-:Y:S01]  /*5b30*/  @!P6 IMAD.IADD R35, R35, 0x1, -R5 ;  /* 0x000000012323e824 */ /* 0x000fe200078e0a05 */
[----:B------:R-:W-:Y:S01]  /*5b40*/  IABS R17, R30 ;  /* 0x0000001e00117213 */ /* 0x000fe20000000000 */
[C---:B------:R-:W-:Y:S01]  /*5b50*/  IMAD R171, R5.reuse, R10, R171 ;  /* 0x0000000a05ab7224 */ /* 0x040fe200078e02ab */
[----:B------:R-:W-:Y:S01]  /*5b60*/  ISETP.GT.U32.AND P5, PT, R5, R23, PT ;  /* 0x000000170500720c */ /* 0x000fe20003fa4070 */
[----:B------:R-:W-:Y:S01]  /*5b70*/  IMAD.HI.U32 R8, R2, R173, RZ ;  /* 0x000000ad02087227 */ /* 0x000fe200078e00ff */
[----:B------:R-:W-:-:S02]  /*5b80*/  ISETP.GE.AND P1, PT, R12, RZ, PT ;  /* 0x000000ff0c00720c */ /* 0x000fc40003f26270 */
[----:B------:R-:W-:Y:S01]  /*5b90*/  ISETP.GE.AND P6, PT, R14, RZ, PT ;  /* 0x000000ff0e00720c */ /* 0x000fe20003fc6270 */
[----:B------:R-:W-:Y:S01]  /*5ba0*/  IMAD.HI.U32 R7, R2, R17, RZ ;  /* 0x0000001102077227 */ /* 0x000fe200078e00ff */
[----:B------:R-:W-:Y:S02]  /*5bb0*/  IABS R14, R34 ;  /* 0x00000022000e7213 */ /* 0x000fe40000000000 */
[----:B------:R-:W-:Y:S01]  /*5bc0*/  @!P4 IADD3 R29, R29, -R5, RZ ;  /* 0x800000051d1dc210 */ /* 0x000fe20007ffe0ff */
[----:B------:R-:W-:Y:S01]  /*5bd0*/  @!P0 IMAD.IADD R167, R167, 0x1, -R5 ;  /* 0x00000001a7a78824 */ /* 0x000fe200078e0a05 */
[----:B------:R-:W-:Y:S01]  /*5be0*/  ISETP.GT.U32.AND P0, PT, R5, R171, PT ;  /* 0x000000ab0500720c */ /* 0x000fe20003f04070 */
[----:B------:R-:W-:Y:S02]  /*5bf0*/  IMAD.MOV R12, RZ, RZ, -R7 ;  /* 0x000000ffff0c7224 */ /* 0x000fe400078e0a07 */
[----:B------:R-:W-:Y:S02]  /*5c00*/  @!P5 IMAD.IADD R23, R23, 0x1, -R5 ;  /* 0x000000011717d824 */ /* 0x000fe400078e0a05 */
[----:B------:R-:W-:-:S02]  /*5c10*/  IMAD R17, R5, R12, R17 ;  /* 0x0000000c05117224 */ /* 0x000fc400078e0211 */
[----:B------:R-:W-:-:S03]  /*5c20*/  IMAD.HI.U32 R3, R2, R14, RZ ;  /* 0x0000000e02037227 */ /* 0x000fc600078e00ff */
[----:B------:R-:W-:Y:S01]  /*5c30*/  ISETP.GT.U32.AND P5, PT, R5, R17, PT ;  /* 0x000000110500720c */ /* 0x000fe20003fa4070 */
[----:B------:R-:W-:Y:S02]  /*5c40*/  IMAD.MOV R3, RZ, RZ, -R3 ;  /* 0x000000ffff037224 */ /* 0x000fe400078e0a03 */
[----:B------:R-:W-:Y:S01]  /*5c50*/  @!P0 IMAD.IADD R171, R171, 0x1, -R5 ;  /* 0x00000001abab8824 */ /* 0x000fe200078e0a05 */
[----:B------:R-:W-:Y:S01]  /*5c60*/  ISETP.GE.AND P0, PT, R20, RZ, PT ;  /* 0x000000ff1400720c */ /* 0x000fe20003f06270 */
[----:B------:R-:W-:Y:S01]  /*5c70*/  IMAD.MOV R4, RZ, RZ, -R4 ;  /* 0x000000ffff047224 */ /* 0x000fe200078e0a04 */
[----:B------:R-:W-:Y:S01]  /*5c80*/  SHF.R.S32.HI R20, RZ, 0x2, R86 ;  /* 0x00000002ff147819 */ /* 0x000fe20000011456 */
[----:B------:R-:W-:Y:S02]  /*5c90*/  IMAD.MOV R8, RZ, RZ, -R8 ;  /* 0x000000ffff087224 */ /* 0x000fe400078e0a08 */
[C---:B------:R-:W-:Y:S01]  /*5ca0*/  IMAD R7, R5.reuse, R3, R14 ;  /* 0x0000000305077224 */ /* 0x040fe200078e020e */
[----:B------:R-:W-:Y:S01]  /*5cb0*/  IADD3 R3, R0, 0x1, RZ ;  /* 0x0000000100037810 */ /* 0x000fe20007ffe0ff */
[C---:B------:R-:W-:Y:S01]  /*5cc0*/  IMAD R55, R5.reuse, R4, R55 ;  /* 0x0000000405377224 */ /* 0x040fe200078e0237 */
[----:B------:R-:W-:Y:S01]  /*5cd0*/  LOP3.LUT R14, R86, 0x7, RZ, 0xc0, !PT ;  /* 0x00000007560e7812 */ /* 0x000fe200078ec0ff */
[----:B------:R-:W-:Y:S01]  /*5ce0*/  @!P1 IMAD.MOV R35, RZ, RZ, -R35 ;  /* 0x000000ffff239224 */ /* 0x000fe200078e0a23 */
[C---:B------:R-:W-:Y:S01]  /*5cf0*/  ISETP.GT.U32.AND P1, PT, R5.reuse, R169, PT ;  /* 0x000000a90500720c */ /* 0x040fe20003f24070 */
[----:B------:R-:W-:Y:S01]  /*5d00*/  @!P2 IMAD.MOV R149, RZ, RZ, -R149 ;  /* 0x000000ffff95a224 */ /* 0x000fe200078e0a95 */
[C---:B------:R-:W-:Y:S01]  /*5d10*/  ISETP.GT.U32.AND P2, PT, R5.reuse, R151, PT ;  /* 0x000000970500720c */ /* 0x040fe20003f44070 */
[----:B------:R-:W-:Y:S01]  /*5d20*/  IMAD R173, R5, R8, R173 ;  /* 0x0000000805ad7224 */ /* 0x000fe200078e02ad */
[----:B------:R-:W-:Y:S01]  /*5d30*/  IABS R8, R3 ;  /* 0x0000000300087213 */ /* 0x000fe20000000000 */
[----:B------:R-:W-:Y:S01]  /*5d40*/  @!P5 IMAD.IADD R17, R17, 0x1, -R5 ;  /* 0x000000011111d824 */ /* 0x000fe200078e0a05 */
[C---:B------:R-:W-:Y:S01]  /*5d50*/  ISETP.GT.U32.AND P4, PT, R5.reuse, R55, PT ;  /* 0x000000370500720c */ /* 0x040fe20003f84070 */
[----:B------:R-:W-:Y:S01]  /*5d60*/  @!P6 IMAD.MOV R165, RZ, RZ, -R165 ;  /* 0x000000ffffa5e224 */ /* 0x000fe200078e0aa5 */
[C---:B------:R-:W-:Y:S01]  /*5d70*/  ISETP.GT.U32.AND P6, PT, R5.reuse, R53, PT ;  /* 0x000000350500720c */ /* 0x040fe20003fc4070 */
[----:B------:R-:W-:Y:S01]  /*5d80*/  @!P0 IMAD.MOV R23, RZ, RZ, -R23 ;  /* 0x000000ffff178224 */ /* 0x000fe200078e0a17 */
[----:B------:R-:W-:Y:S01]  /*5d90*/  ISETP.GT.U32.AND P0, PT, R5, R17, PT ;  /* 0x000000110500720c */ /* 0x000fe20003f04070 */
[----:B------:R-:W-:Y:S01]  /*5da0*/  IMAD.HI.U32 R2, R2, R8, RZ ;  /* 0x0000000802027227 */ /* 0x000fe200078e00ff */
[----:B------:R-:W-:-:S03]  /*5db0*/  ISETP.GE.AND P5, PT, R24, RZ, PT ;  /* 0x000000ff1800720c */ /* 0x000fc60003fa6270 */
[----:B------:R-:W-:Y:S02]  /*5dc0*/  IMAD.MOV R2, RZ, RZ, -R2 ;  /* 0x000000ffff027224 */ /* 0x000fe400078e0a02 */
[--C-:B------:R-:W-:Y:S01]  /*5dd0*/  @!P1 IMAD.IADD R169, R169, 0x1, -R5.reuse ;  /* 0x00000001a9a99824 */ /* 0x100fe200078e0a05 */
[----:B------:R-:W-:Y:S01]  /*5de0*/  ISETP.GT.U32.AND P1, PT, R5, R173, PT ;  /* 0x000000ad0500720c */ /* 0x000fe20003f24070 */
[--C-:B------:R-:W-:Y:S01]  /*5df0*/  @!P2 IMAD.IADD R151, R151, 0x1, -R5.reuse ;  /* 0x000000019797a824 */ /* 0x100fe200078e0a05 */
[C---:B------:R-:W-:Y:S01]  /*5e00*/  ISETP.GT.U32.AND P2, PT, R5.reuse, R7, PT ;  /* 0x000000070500720c */ /* 0x040fe20003f44070 */
[----:B------:R-:W-:Y:S01]  /*5e10*/  IMAD R8, R5, R2, R8 ;  /* 0x0000000205087224 */ /* 0x000fe200078e0208 */
[----:B------:R-:W-:Y:S01]  /*5e20*/  SHF.L.U32 R2, R86, 0x1, RZ ;  /* 0x0000000156027819 */ /* 0x000fe200000006ff */
[--C-:B------:R-:W-:Y:S01]  /*5e30*/  @!P4 IMAD.IADD R55, R55, 0x1, -R5.reuse ;  /* 0x000000013737c824 */ /* 0x100fe200078e0a05 */
[----:B------:R-:W-:Y:S01]  /*5e40*/  ISETP.GE.AND P4, PT, R22, RZ, PT ;  /* 0x000000ff1600720c */ /* 0x000fe20003f86270 */
[--C-:B------:R-:W-:Y:S01]  /*5e50*/  @!P6 IMAD.IADD R53, R53, 0x1, -R5.reuse ;  /* 0x000000013535e824 */ /* 0x100fe200078e0a05 */
[----:B------:R-:W-:Y:S01]  /*5e60*/  ISETP.GE.AND P6, PT, R18, RZ, PT ;  /* 0x000000ff1200720c */ /* 0x000fe20003fc6270 */
[----:B------:R-:W-:Y:S01]  /*5e70*/  @!P0 IMAD.IADD R17, R17, 0x1, -R5 ;  /* 0x0000000111118824 */ /* 0x000fe200078e0a05 */
[C---:B------:R-:W-:Y:S01]  /*5e80*/  ISETP.GT.U32.AND P0, PT, R5.reuse, R8, PT ;  /* 0x000000080500720c */ /* 0x040fe20003f04070 */
[----:B------:R-:W-:Y:S01]  /*5e90*/  @!P3 IMAD.MOV R167, RZ, RZ, -R167 ;  /* 0x000000ffffa7b224 */ /* 0x000fe200078e0aa7 */
[----:B------:R-:W-:Y:S01]  /*5ea0*/  ISETP.GT.U32.AND P3, PT, R5, R55, PT ;  /* 0x000000370500720c */ /* 0x000fe20003f64070 */
[--C-:B------:R-:W-:Y:S01]  /*5eb0*/  @!P1 IMAD.IADD R173, R173, 0x1, -R5.reuse ;  /* 0x00000001adad9824 */ /* 0x100fe200078e0a05 */
[----:B------:R-:W-:Y:S01]  /*5ec0*/  ISETP.GE.AND P1, PT, R26, RZ, PT ;  /* 0x000000ff1a00720c */ /* 0x000fe20003f26270 */
[----:B------:R-:W-:Y:S01]  /*5ed0*/  @!P2 IMAD.IADD R7, R7, 0x1, -R5 ;  /* 0x000000010707a824 */ /* 0x000fe200078e0a05 */
[C---:B------:R-:W-:Y:S01]  /*5ee0*/  ISETP.GT.U32.AND P2, PT, R5.reuse, R171, PT ;  /* 0x000000ab0500720c */ /* 0x040fe20003f44070 */
[C---:B------:R-:W-:Y:S01]  /*5ef0*/  IMAD.SHL.U32 R10, R86.reuse, 0x20, RZ ;  /* 0x00000020560a7824 */ /* 0x040fe200078e00ff */
[----:B------:R-:W-:Y:S01]  /*5f00*/  SHF.R.S32.HI R18, RZ, 0x6, R86 ;  /* 0x00000006ff127819 */ /* 0x000fe20000011456 */
[----:B------:R-:W-:Y:S01]  /*5f10*/  @!P4 IMAD.MOV R169, RZ, RZ, -R169 ;  /* 0x000000ffffa9c224 */ /* 0x000fe200078e0aa9 */
[----:B------:R-:W-:Y:S01]  /*5f20*/  ISETP.GT.U32.AND P4, PT, R5, R173, PT ;  /* 0x000000ad0500720c */ /* 0x000fe20003f84070 */
[----:B------:R-:W-:Y:S01]  /*5f30*/  IMAD.SHL.U32 R4, R86, 0x40, RZ ;  /* 0x0000004056047824 */ /* 0x000fe200078e00ff */
[----:B------:R-:W-:Y:S01]  /*5f40*/  @!P6 IADD3 R29, -R29, RZ, RZ ;  /* 0x000000ff1d1de210 */ /* 0x000fe20007ffe1ff */
[----:B------:R-:W-:Y:S01]  /*5f50*/  @!P0 IMAD.IADD R8, R8, 0x1, -R5 ;  /* 0x0000000108088824 */ /* 0x000fe200078e0a05 */
[C---:B------:R-:W-:Y:S01]  /*5f60*/  ISETP.GT.U32.AND P6, PT, R5.reuse, R7, PT ;  /* 0x000000070500720c */ /* 0x040fe20003fc4070 */
[----:B------:R-:W-:Y:S01]  /*5f70*/  @!P5 IMAD.MOV R53, RZ, RZ, -R53 ;  /* 0x000000ffff35d224 */ /* 0x000fe200078e0a35 */
[----:B------:R-:W-:Y:S01]  /*5f80*/  ISETP.GE.AND P5, PT, R16, RZ, PT ;  /* 0x000000ff1000720c */ /* 0x000fe20003fa6270 */
[----:B------:R-:W-:Y:S01]  /*5f90*/  @!P1 IMAD.MOV R151, RZ, RZ, -R151 ;  /* 0x000000ffff979224 */ /* 0x000fe200078e0a97 */
[----:B------:R-:W-:Y:S01]  /*5fa0*/  ISETP.GT.U32.AND P0, PT, R5, R8, PT ;  /* 0x000000080500720c */ /* 0x000fe20003f04070 */
[--C-:B------:R-:W-:Y:S01]  /*5fb0*/  @!P2 IMAD.IADD R171, R171, 0x1, -R5.reuse ;  /* 0x00000001ababa824 */ /* 0x100fe200078e0a05 */
[----:B------:R-:W-:Y:S01]  /*5fc0*/  LOP3.LUT R36, R10, 0x60, RZ, 0xc0, !PT ;  /* 0x000000600a247812 */ /* 0x000fe200078ec0ff */
[--C-:B------:R-:W-:Y:S01]  /*5fd0*/  @!P3 IMAD.IADD R55, R55, 0x1, -R5.reuse ;  /* 0x000000013737b824 */ /* 0x100fe200078e0a05 */
[----:B------:R-:W-:Y:S01]  /*5fe0*/  LOP3.LUT R16, R4, 0x1800, RZ, 0xc0, !PT ;  /* 0x0000180004107812 */ /* 0x000fe200078ec0ff */
[--C-:B------:R-:W-:Y:S01]  /*5ff0*/  @!P4 IMAD.IADD R173, R173, 0x1, -R5.reuse ;  /* 0x00000001adadc824 */ /* 0x100fe200078e0a05 */
[----:B------:R-:W-:Y:S01]  /*6000*/  SGXT R10, R20, 0x1 ;  /* 0x00000001140a781a */ /* 0x000fe20000000200 */
[----:B------:R-:W-:Y:S01]  /*6010*/  IMAD.SHL.U32 R12, R86, 0x10, RZ ;  /* 0x00000010560c7824 */ /* 0x000fe200078e00ff */
[----:B------:R-:W-:Y:S01]  /*6020*/  ISETP.GE.AND P1, PT, R28, RZ, PT ;  /* 0x000000ff1c00720c */ /* 0x000fe20003f26270 */
[--C-:B------:R-:W-:Y:S01]  /*6030*/  @!P6 IMAD.IADD R7, R7, 0x1, -R5.reuse ;  /* 0x000000010707e824 */ /* 0x100fe200078e0a05 */
[----:B------:R-:W-:Y:S01]  /*6040*/  ISETP.GE.AND P2, PT, R30, RZ, PT ;  /* 0x000000ff1e00720c */ /* 0x000fe20003f46270 */
[----:B------:R-:W-:Y:S01]  /*6050*/  IMAD R16, R14, 0x100, R16 ;  /* 0x000001000e107824 */ /* 0x000fe200078e0210 */
[----:B------:R-:W-:Y:S01]  /*6060*/  ISETP.GE.AND P4, PT, R34, RZ, PT ;  /* 0x000000ff2200720c */ /* 0x000fe20003f86270 */
[----:B------:R-:W-:Y:S01]  /*6070*/  IMAD.SHL.U32 R14, R14, 0x10, RZ ;  /* 0x000000100e0e7824 */ /* 0x000fe200078e00ff */
[----:B------:R-:W-:Y:S01]  /*6080*/  ISETP.GE.AND P3, PT, R32, RZ, PT ;  /* 0x000000ff2000720c */ /* 0x000fe20003f66270 */
[----:B------:R-:W-:Y:S01]  /*6090*/  @!P0 IMAD.IADD R8, R8, 0x1, -R5 ;  /* 0x0000000108088824 */ /* 0x000fe200078e0a05 */
[----:B------:R-:W-:Y:S01]  /*60a0*/  ISETP.GE.AND P6, PT, R3, RZ, PT ;  /* 0x000000ff0300720c */ /* 0x000fe20003fc6270 */
[----:B------:R-:W-:Y:S01]  /*60b0*/  @!P5 IMAD.MOV R171, RZ, RZ, -R171 ;  /* 0x000000ffffabd224 */ /* 0x000fe200078e0aab */
[----:B------:R-:W-:Y:S01]  /*60c0*/  SGXT R4, R18, 0x1 ;  /* 0x000000011204781a */ /* 0x000fe20000000200 */
[----:B------:R-:W-:Y:S01]  /*60d0*/  IMAD.MOV.U32 R5, RZ, RZ, R8 ;  /* 0x000000ffff057224 */ /* 0x000fe200078e0008 */
[----:B------:R-:W-:Y:S01]  /*60e0*/  LOP3.LUT R10, R36, 0x90, R10, 0xf8, !PT ;  /* 0x00000090240a7812 */ /* 0x000fe200078ef80a */
[----:B------:R-:W-:Y:S01]  /*60f0*/  @!P1 IMAD.MOV R55, RZ, RZ, -R55 ;  /* 0x000000ffff379224 */ /* 0x000fe200078e0a37 */
[----:B------:R-:W-:Y:S01]  /*6100*/  LOP3.LUT R12, R12, 0x100, RZ, 0xc0, !PT ;  /* 0x000001000c0c7812 */ /* 0x000fe200078ec0ff */
[----:B------:R-:W-:Y:S01]  /*6110*/  @!P2 IMAD.MOV R17, RZ, RZ, -R17 ;  /* 0x000000ffff11a224 */ /* 0x000fe200078e0a11 */
[----:B------:R-:W-:Y:S01]  /*6120*/  LOP3.LUT R4, R4, 0x90, RZ, 0xc0, !PT ;  /* 0x0000009004047812 */ /* 0x000fe200078ec0ff */
[----:B------:R-:W-:Y:S01]  /*6130*/  @!P4 IMAD.MOV R7, RZ, RZ, -R7 ;  /* 0x000000ffff07c224 */ /* 0x000fe200078e0a07 */
[--C-:B------:R-:W-:Y:S01]  /*6140*/  LOP3.LUT R10, R10, 0x10, R2.reuse, 0x78, !PT ;  /* 0x000000100a0a7812 */ /* 0x100fe200078e7802 */
[----:B------:R0:W-:Y:S01]  /*6150*/  STL [R1+0xe4], R36 ;  /* 0x0000e42401007387 */ /* 0x0001e20000100800 */
[----:B------:R-:W-:Y:S01]  /*6160*/  ISETP.NE.AND P0, PT, RZ, c[0x0][0x17c], PT ;  /* 0x00005f00ff007a0c */ /* 0x000fe20003f05270 */
[----:B------:R-:W-:Y:S01]  /*6170*/  @!P6 IMAD.MOV R5, RZ, RZ, -R5 ;  /* 0x000000ffff05e224 */ /* 0x000fe200078e0a05 */
[----:B------:R-:W-:-:S02]  /*6180*/  LOP3.LUT R14, R14, 0x30, R2, 0x78, !PT ;  /* 0x000000300e0e7812 */ /* 0x000fc400078e7802 */
[----:B------:R-:W-:Y:S02]  /*6190*/  SHF.R.S32.HI R3, RZ, 0x1f, R46 ;  /* 0x0000001fff037819 */ /* 0x000fe4000001142e */
[----:B------:R-:W-:Y:S01]  /*61a0*/  LOP3.LUT R2, R4, 0x7e, R2, 0x78, !PT ;  /* 0x0000007e04027812 */ /* 0x000fe200078e7802 */
[----:B------:R-:W-:Y:S01]  /*61b0*/  IMAD.IADD R4, R12, 0x1, R10 ;  /* 0x000000010c047824 */ /* 0x000fe200078e020a */
[C---:B------:R-:W-:Y:S02]  /*61c0*/  SEL R8, R174.reuse, R9, !P0 ;  /* 0x00000009ae087207 */ /* 0x040fe40004000000 */
[----:B------:R-:W-:Y:S02]  /*61d0*/  SEL R12, R174, R13, !P0 ;  /* 0x0000000dae0c7207 */ /* 0x000fe40004000000 */
[----:B------:R-:W-:Y:S01]  /*61e0*/  @!P3 IADD3 R173, -R173, RZ, RZ ;  /* 0x000000ffadadb210 */ /* 0x000fe20007ffe1ff */
[----:B------:R-:W-:Y:S01]  /*61f0*/  IMAD R8, R8, c[0x0][0x190], RZ ;  /* 0x0000640008087a24 */ /* 0x000fe200078e02ff */
[----:B------:R-:W-:Y:S01]  /*6200*/  SEL R9, R174, R15, !P0 ;  /* 0x0000000fae097207 */ /* 0x000fe20004000000 */
[----:B------:R-:W-:Y:S01]  /*6210*/  IMAD R12, R12, c[0x0][0x190], RZ ;  /* 0x000064000c0c7a24 */ /* 0x000fe200078e02ff */
[----:B------:R-:W-:-:S02]  /*6220*/  SEL R13, R174, R27, !P0 ;  /* 0x0000001bae0d7207 */ /* 0x000fc40004000000 */
[----:B------:R-:W-:Y:S01]  /*6230*/  LEA.HI R46, R3, R46, RZ, 0x7 ;  /* 0x0000002e032e7211 */ /* 0x000fe200078f38ff */
[----:B------:R-:W-:Y:S01]  /*6240*/  IMAD.IADD R3, R16, 0x1, R14 ;  /* 0x0000000110037824 */ /* 0x000fe200078e020e */
[----:B------:R-:W-:Y:S01]  /*6250*/  SEL R15, R174, R19, !P0 ;  /* 0x00000013ae0f7207 */ /* 0x000fe20004000000 */
[----:B------:R-:W-:Y:S01]  /*6260*/  IMAD R14, R84, c[0x0][0x188], RZ ;  /* 0x00006200540e7a24 */ /* 0x000fe200078e02ff */
[----:B------:R-:W-:Y:S01]  /*6270*/  SEL R27, R174, R45, !P0 ;  /* 0x0000002dae1b7207 */ /* 0x000fe20004000000 */
[----:B------:R-:W-:Y:S01]  /*6280*/  IMAD R14, R74, c[0x0][0x188], RZ ;  /* 0x000062004a0e7a24 */ /* 0x000fe200078e02ff */
[----:B------:R-:W-:Y:S01]  /*6290*/  SEL R10, R174, R21, !P0 ;  /* 0x00000015ae0a7207 */ /* 0x000fe20004000000 */
[----:B------:R-:W-:Y:S01]  /*62a0*/  IMAD R14, R68, c[0x0][0x188], RZ ;  /* 0x00006200440e7a24 */ /* 0x000fe200078e02ff */
[----:B------:R-:W-:Y:S01]  /*62b0*/  SEL R19, R174, R37, !P0 ;  /* 0x00000025ae137207 */ /* 0x000fe20004000000 */
[----:B------:R-:W-:Y:S01]  /*62c0*/  IMAD R14, R62, c[0x0][0x188], RZ ;  /* 0x000062003e0e7a24 */ /* 0x000fe200078e02ff */
[C---:B------:R-:W-:Y:S01]  /*62d0*/  SEL R45, R174.reuse, R95, !P0 ;  /* 0x0000005fae2d7207 */ /* 0x040fe20004000000 */
[----:B------:R-:W-:Y:S01]  /*62e0*/  IMAD R9, R9, c[0x0][0x190], RZ ;  /* 0x0000640009097a24 */ /* 0x000fe200078e02ff */
[----:B------:R-:W-:Y:S01]  /*62f0*/  SEL R90, R174, R101, !P0 ;  /* 0x00000065ae5a7207 */ /* 0x000fe20004000000 */
[----:B------:R-:W-:Y:S01]  /*6300*/  IMAD R14, R50, c[0x0][0x188], RZ ;  /* 0x00006200320e7a24 */ /* 0x000fe200078e02ff */
[----:B------:R-:W-:Y:S01]  /*6310*/  SEL R212, R174, R107, !P0 ;  /* 0x0000006baed47207 */ /* 0x000fe20004000000 */
[----:B------:R-:W-:Y:S01]  /*6320*/  IMAD R10, R10, c[0x0][0x190], RZ ;  /* 0x000064000a0a7a24 */ /* 0x000fe200078e02ff */
[C---:B------:R-:W-:Y:S01]  /*6330*/  SEL R98, R174.reuse, R111, !P0 ;  /* 0x0000006fae627207 */ /* 0x040fe20004000000 */
[----:B------:R-:W-:Y:S01]  /*6340*/  IMAD R13, R13, c[0x0][0x190], RZ ;  /* 0x000064000d0d7a24 */ /* 0x000fe200078e02ff */
[C---:B------:R-:W-:Y:S01]  /*6350*/  SEL R18, R174.reuse, R25, !P0 ;  /* 0x00000019ae127207 */ /* 0x040fe20004000000 */
[----:B------:R-:W-:Y:S01]  /*6360*/  IMAD R15, R15, c[0x0][0x190], RZ ;  /* 0x000064000f0f7a24 */ /* 0x000fe200078e02ff */
[C---:B------:R-:W-:Y:S01]  /*6370*/  SEL R21, R174.reuse, R31, !P0 ;  /* 0x0000001fae157207 */ /* 0x040fe20004000000 */
        /* <DEDUP_REMOVED lines=65> */
[----:B0-----:R-:W-:Y:S01]  /*6790*/  SEL R36, R174, R79, !P0 ;  /* 0x0000004fae247207 */ /* 0x001fe20004000000 */
        /* <DEDUP_REMOVED lines=163> */
[----:B------:R-:W-:Y:S01]  /*71d0*/  ISETP.GE.AND P1, PT, R88, RZ, PT ;  /* 0x000000ff5800720c */ /* 0x000fe20003f26270 */
[----:B------:R-:W-:Y:S01]  /*71e0*/  IMAD R7, R64, c[0x0][0x188], RZ ;  /* 0x0000620040077a24 */ /* 0x000fe200078e02ff */
[----:B------:R-:W-:Y:S01]  /*71f0*/  ISETP.NE.AND P0, PT, RZ, c[0x0][0x178], PT ;  /* 0x00005e00ff007a0c */ /* 0x000fe20003f05270 */
[----:B------:R-:W-:Y:S01]  /*7200*/  IMAD R7, R58, c[0x0][0x188], RZ ;  /* 0x000062003a077a24 */ /* 0x000fe200078e02ff */
[----:B------:R-:W-:Y:S01]  /*7210*/  LEA R49, P3, R47, c[0x0][0x168], 0x1 ;  /* 0x00005a002f317a11 */ /* 0x000fe200078608ff */
[----:B------:R-:W-:Y:S01]  /*7220*/  IMAD R48, R48, c[0x0][0x190], RZ ;  /* 0x0000640030307a24 */ /* 0x000fe200078e02ff */
[----:B------:R-:W-:Y:S01]  /*7230*/  LEA R14, P5, R177, c[0x0][0x168], 0x1 ;  /* 0x00005a00b10e7a11 */ /* 0x000fe200078a08ff */
[----:B------:R-:W-:Y:S01]  /*7240*/  IMAD R148, R148, c[0x0][0x190], RZ ;  /* 0x0000640094947a24 */ /* 0x000fe200078e02ff */
[----:B------:R-:W-:Y:S01]  /*7250*/  LEA R176, P4, R8, c[0x0][0x168], 0x1 ;  /* 0x00005a0008b07a11 */ /* 0x000fe200078808ff */
[----:B------:R-:W-:Y:S01]  /*7260*/  IMAD R169, R169, c[0x0][0x190], RZ ;  /* 0x00006400a9a97a24 */ /* 0x000fe200078e02ff */
[----:B------:R-:W-:Y:S01]  /*7270*/  LEA.HI.X.SX32 R47, R47, c[0x0][0x16c], 0x1, P3 ;  /* 0x00005b002f2f7a11 */ /* 0x000fe200018f0eff */
[----:B------:R0:W-:Y:S01]  /*7280*/  STL [R1+0x38], R14 ;  /* 0x0000380e01007387 */ /* 0x0001e20000100800 */
[----:B------:R-:W-:Y:S01]  /*7290*/  LEA R180, P3, R10, c[0x0][0x168], 0x1 ;  /* 0x00005a000ab47a11 */ /* 0x000fe200078608ff */
[----:B------:R-:W-:Y:S01]  /*72a0*/  @!P1 IMAD.MOV R11, RZ, RZ, -R11 ;  /* 0x000000ffff0b9224 */ /* 0x000fe200078e0a0b */
[----:B------:R-:W-:Y:S01]  /*72b0*/  LEA R17, P1, R179, c[0x0][0x168], 0x1 ;  /* 0x00005a00b3117a11 */ /* 0x000fe200078208ff */
[----:B------:R-:W-:Y:S01]  /*72c0*/  IMAD R53, R53, c[0x0][0x190], RZ ;  /* 0x0000640035357a24 */ /* 0x000fe200078e02ff */
[----:B------:R-:W-:Y:S01]  /*72d0*/  @!P0 LOP3.LUT R11, RZ, c[0x0][0x178], RZ, 0x33, !PT ;  /* 0x00005e00ff0b8a12 */ /* 0x000fe200078e33ff */
[----:B------:R-:W-:Y:S01]  /*72e0*/  IMAD R149, R149, c[0x0][0x190], RZ ;  /* 0x0000640095957a24 */ /* 0x000fe200078e02ff */
[----:B------:R-:W-:Y:S01]  /*72f0*/  LEA R178, P0, R9, c[0x0][0x168], 0x1 ;  /* 0x00005a0009b27a11 */ /* 0x000fe200078008ff */
[----:B------:R1:W-:Y:S01]  /*7300*/  STL [R1+0x3c], R17 ;  /* 0x00003c1101007387 */ /* 0x0003e20000100800 */
[----:B------:R-:W-:Y:S01]  /*7310*/  LEA.HI.X.SX32 R8, R8, c[0x0][0x16c], 0x1, P4 ;  /* 0x00005b0008087a11 */ /* 0x000fe200020f0eff */
[----:B------:R-:W-:Y:S01]  /*7320*/  IMAD R51, R11, c[0x0][0x184], RZ ;  /* 0x000061000b337a24 */ /* 0x000fe200078e02ff */
[----:B------:R-:W-:Y:S01]  /*7330*/  LEA R11, P6, R12, c[0x0][0x168], 0x1 ;  /* 0x00005a000c0b7a11 */ /* 0x000fe200078c08ff */
[----:B------:R-:W-:Y:S01]  /*7340*/  IMAD R171, R171, c[0x0][0x190], RZ ;  /* 0x00006400abab7a24 */ /* 0x000fe200078e02ff */
[----:B------:R-:W-:Y:S01]  /*7350*/  LEA R20, P4, R181, c[0x0][0x168], 0x1 ;  /* 0x00005a00b5147a11 */ /* 0x000fe200078808ff */
[----:B------:R-:W-:Y:S01]  /*7360*/  IMAD R55, R55, c[0x0][0x190], RZ ;  /* 0x0000640037377a24 */ /* 0x000fe200078e02ff */
[C---:B------:R-:W-:Y:S01]  /*7370*/  LEA R50, P2, R51.reuse, c[0x0][0x160], 0x1 ;  /* 0x0000580033327a11 */ /* 0x040fe200078408ff */
[----:B------:R-:W-:Y:S01]  /*7380*/  IMAD R150, R150, c[0x0][0x190], RZ ;  /* 0x0000640096967a24 */ /* 0x000fe200078e02ff */
[----:B------:R-:W-:Y:S01]  /*7390*/  LEA.HI.X.SX32 R12, R12, c[0x0][0x16c], 0x1, P6 ;  /* 0x00005b000c0c7a11 */ /* 0x000fe200030f0eff */
[----:B------:R2:W-:Y:S01]  /*73a0*/  STL [R1+0x40], R20 ;  /* 0x0000401401007387 */ /* 0x0005e20000100800 */
[----:B------:R-:W-:Y:S01]  /*73b0*/  LEA.HI.X.SX32 R51, R51, c[0x0][0x164], 0x1, P2 ;  /* 0x0000590033337a11 */ /* 0x000fe200010f0eff */
[----:B------:R-:W-:Y:S01]  /*73c0*/  IMAD R173, R173, c[0x0][0x190], RZ ;  /* 0x00006400adad7a24 */ /* 0x000fe200078e02ff */
[----:B------:R-:W-:Y:S01]  /*73d0*/  LEA R182, P6, R13, c[0x0][0x168], 0x1 ;  /* 0x00005a000db67a11 */ /* 0x000fe200078c08ff */
[----:B------:R-:W-:Y:S01]  /*73e0*/  IMAD R56, R56, c[0x0][0x190], RZ ;  /* 0x0000640038387a24 */ /* 0x000fe200078e02ff */
[----:B0-----:R-:W-:Y:S01]  /*73f0*/  LEA R14, P2, R15, c[0x0][0x168], 0x1 ;  /* 0x00005a000f0e7a11 */ /* 0x001fe200078408ff */
[----:B------:R-:W-:Y:S01]  /*7400*/  IMAD R151, R151, c[0x0][0x190], RZ ;  /* 0x0000640097977a24 */ /* 0x000fe200078e02ff */
[----:B------:R-:W-:Y:S01]  /*7410*/  LEA.HI.X.SX32 R9, R9, c[0x0][0x16c], 0x1, P0 ;  /* 0x00005b0009097a11 */ /* 0x000fe200000f0eff */
[----:B------:R-:W-:Y:S01]  /*7420*/  IMAD R174, R174, c[0x0][0x190], RZ ;  /* 0x00006400aeae7a24 */ /* 0x000fe200078e02ff */
[----:B------:R-:W-:Y:S01]  /*7430*/  LEA R23, P0, R183, c[0x0][0x168], 0x1 ;  /* 0x00005a00b7177a11 */ /* 0x000fe200078008ff */
[----:B------:R-:W-:Y:S01]  /*7440*/  IMAD R175, R175, c[0x0][0x190], RZ ;  /* 0x00006400afaf7a24 */ /* 0x000fe200078e02ff */
[----:B------:R-:W-:Y:S01]  /*7450*/  LEA.HI.X.SX32 R10, R10, c[0x0][0x16c], 0x1, P3 ;  /* 0x00005b000a0a7a11 */ /* 0x000fe200018f0eff */
[----:B------:R-:W-:Y:S01]  /*7460*/  IMAD R152, R152, c[0x0][0x190], RZ ;  /* 0x0000640098987a24 */ /* 0x000fe200078e02ff */
[----:B------:R-:W-:Y:S01]  /*7470*/  LEA R26, P3, R185, c[0x0][0x168], 0x1 ;  /* 0x00005a00b91a7a11 */ /* 0x000fe200078608ff */
[----:B------:R0:W-:Y:S01]  /*7480*/  STL [R1+0x44], R23 ;  /* 0x0000441701007387 */ /* 0x0001e20000100800 */
[----:B------:R-:W-:Y:S01]  /*7490*/  LEA.HI.X.SX32 R13, R13, c[0x0][0x16c], 0x1, P6 ;  /* 0x00005b000d0d7a11 */ /* 0x000fe200030f0eff */
[----:B------:R-:W-:Y:S01]  /*74a0*/  IMAD.MOV.U32 R5, RZ, RZ, c[0x0][0x18c] ;  /* 0x00006300ff057624 */ /* 0x000fe200078e00ff */
[----:B------:R-:W-:Y:S01]  /*74b0*/  LEA.HI.X.SX32 R15, R15, c[0x0][0x16c], 0x1, P2 ;  /* 0x00005b000f0f7a11 */ /* 0x000fe200010f0eff */
[----:B------:R3:W-:Y:S01]  /*74c0*/  STL [R1+0x48], R26 ;  /* 0x0000481a01007387 */ /* 0x0007e20000100800 */
[----:B------:R-:W-:Y:S01]  /*74d0*/  LEA R29, P6, R187, c[0x0][0x168], 0x1 ;  /* 0x00005a00bb1d7a11 */ /* 0x000fe200078c08ff */
[----:B------:R-:W-:Y:S01]  /*74e0*/  CS2R R84, SRZ ;  /* 0x0000000000547805 */ /* 0x000fe2000001ff00 */
[----:B------:R-:W-:Y:S01]  /*74f0*/  LEA.HI.X.SX32 R177, R177, c[0x0][0x16c], 0x1, P5 ;  /* 0x00005b00b1b17a11 */ /* 0x000fe200028f0eff */
[----:B------:R-:W-:Y:S01]  /*7500*/  IMAD.SHL.U32 R5, R5, 0x80, RZ ;  /* 0x0000008005057824 */ /* 0x000fe200078e00ff */
[----:B------:R-:W-:Y:S01]  /*7510*/  LEA R184, P2, R16, c[0x0][0x168], 0x1 ;  /* 0x00005a0010b87a11 */ /* 0x000fe200078408ff */
[----:B------:R4:W-:Y:S01]  /*7520*/  STL [R1+0x4c], R29 ;  /* 0x00004c1d01007387 */ /* 0x0009e20000100800 */
[----:B-1----:R-:W-:Y:S01]  /*7530*/  LEA R17, P5, R18, c[0x0][0x168], 0x1 ;  /* 0x00005a0012117a11 */ /* 0x002fe200078a08ff */
[----:B------:R-:W-:Y:S01]  /*7540*/  CS2R R76, SRZ ;  /* 0x00000000004c7805 */ /* 0x000fe2000001ff00 */
[----:B------:R-:W-:Y:S01]  /*7550*/  LEA.HI.X.SX32 R179, R179, c[0x0][0x16c], 0x1, P1 ;  /* 0x00005b00b3b37a11 */ /* 0x000fe200008f0eff */
[----:B------:R-:W-:Y:S01]  /*7560*/  CS2R R78, SRZ ;  /* 0x00000000004e7805 */ /* 0x000fe2000001ff00 */
[----:B--2---:R-:W-:Y:S01]  /*7570*/  LEA R20, P1, R21, c[0x0][0x168], 0x1 ;  /* 0x00005a0015147a11 */ /* 0x004fe200078208ff */
[----:B------:R-:W-:Y:S01]  /*7580*/  CS2R R72, SRZ ;  /* 0x0000000000487805 */ /* 0x000fe2000001ff00 */
[----:B------:R-:W-:Y:S01]  /*7590*/  LEA.HI.X.SX32 R181, R181, c[0x0][0x16c], 0x1, P4 ;  /* 0x00005b00b5b57a11 */ /* 0x000fe200020f0eff */
[----:B------:R-:W-:Y:S01]  /*75a0*/  CS2R R74, SRZ ;  /* 0x00000000004a7805 */ /* 0x000fe2000001ff00 */
[----:B0-----:R-:W-:Y:S01]  /*75b0*/  LEA R23, P4, R24, c[0x0][0x168], 0x1 ;  /* 0x00005a0018177a11 */ /* 0x001fe200078808ff */
[----:B------:R-:W-:Y:S01]  /*75c0*/  CS2R R64, SRZ ;  /* 0x0000000000407805 */ /* 0x000fe2000001ff00 */
[----:B------:R-:W-:Y:S01]  /*75d0*/  LEA.HI.X.SX32 R183, R183, c[0x0][0x16c], 0x1, P0 ;  /* 0x00005b00b7b77a11 */ /* 0x000fe200000f0eff */
[----:B------:R-:W-:Y:S01]  /*75e0*/  CS2R R66, SRZ ;  /* 0x0000000000427805 */ /* 0x000fe2000001ff00 */
[----:B---3--:R-:W-:-:S02]  /*75f0*/  LEA R26, P0, R27, c[0x0][0x168], 0x1 ;  /* 0x00005a001b1a7a11 */ /* 0x008fc400078008ff */
[----:B------:R-:W-:Y:S02]  /*7600*/  LEA.HI.X.SX32 R16, R16, c[0x0][0x16c], 0x1, P2 ;  /* 0x00005b0010107a11 */ /* 0x000fe400010f0eff */
[----:B------:R-:W-:Y:S02]  /*7610*/  LEA.HI.X.SX32 R185, R185, c[0x0][0x16c], 0x1, P3 ;  /* 0x00005b00b9b97a11 */ /* 0x000fe400018f0eff */
[----:B------:R-:W-:Y:S02]  /*7620*/  LEA.HI.X.SX32 R18, R18, c[0x0][0x16c], 0x1, P5 ;  /* 0x00005b0012127a11 */ /* 0x000fe400028f0eff */
[----:B------:R-:W-:Y:S02]  /*7630*/  LEA R32, P2, R189, c[0x0][0x168], 0x1 ;  /* 0x00005a00bd207a11 */ /* 0x000fe400078408ff */
[----:B----4-:R-:W-:Y:S02]  /*7640*/  LEA R29, P3, R30, c[0x0][0x168], 0x1 ;  /* 0x00005a001e1d7a11 */ /* 0x010fe400078608ff */
[----:B------:R-:W-:Y:S01]  /*7650*/  LEA R186, P5, R19, c[0x0][0x168], 0x1 ;  /* 0x00005a0013ba7a11 */ /* 0x000fe200078a08ff */
[----:B------:R0:W-:Y:S01]  /*7660*/  STL [R1+0x50], R32 ;  /* 0x0000502001007387 */ /* 0x0001e20000100800 */
[----:B------:R-:W-:-:S02]  /*7670*/  LEA.HI.X.SX32 R21, R21, c[0x0][0x16c], 0x1, P1 ;  /* 0x00005b0015157a11 */ /* 0x000fc400008f0eff */
[----:B------:R-:W-:Y:S02]  /*7680*/  LEA R188, P1, R22, c[0x0][0x168], 0x1 ;  /* 0x00005a0016bc7a11 */ /* 0x000fe400078208ff */
[----:B------:R-:W-:Y:S02]  /*7690*/  LEA.HI.X.SX32 R24, R24, c[0x0][0x16c], 0x1, P4 ;  /* 0x00005b0018187a11 */ /* 0x000fe400020f0eff */
[----:B------:R-:W-:Y:S02]  /*76a0*/  LEA R190, P4, R25, c[0x0][0x168], 0x1 ;  /* 0x00005a0019be7a11 */ /* 0x000fe400078808ff */
[----:B------:R-:W-:Y:S02]  /*76b0*/  LEA.HI.X.SX32 R27, R27, c[0x0][0x16c], 0x1, P0 ;  /* 0x00005b001b1b7a11 */ /* 0x000fe400000f0eff */
[----:B------:R-:W-:Y:S02]  /*76c0*/  LEA R192, P0, R28, c[0x0][0x168], 0x1 ;  /* 0x00005a001cc07a11 */ /* 0x000fe400078008ff */
[----:B------:R-:W-:-:S02]  /*76d0*/  LEA.HI.X.SX32 R30, R30, c[0x0][0x16c], 0x1, P3 ;  /* 0x00005b001e1e7a11 */ /* 0x000fc400018f0eff */
[----:B------:R-:W-:Y:S02]  /*76e0*/  LEA.HI.X.SX32 R19, R19, c[0x0][0x16c], 0x1, P5 ;  /* 0x00005b0013137a11 */ /* 0x000fe400028f0eff */
[----:B------:R-:W-:Y:S02]  /*76f0*/  LEA.HI.X.SX32 R187, R187, c[0x0][0x16c], 0x1, P6 ;  /* 0x00005b00bbbb7a11 */ /* 0x000fe400030f0eff */
[----:B------:R-:W-:Y:S02]  /*7700*/  LEA R194, P3, R31, c[0x0][0x168], 0x1 ;  /* 0x00005a001fc27a11 */ /* 0x000fe400078608ff */
[----:B------:R-:W-:Y:S02]  /*7710*/  LEA R35, P5, R191, c[0x0][0x168], 0x1 ;  /* 0x00005a00bf237a11 */ /* 0x000fe400078a08ff */
[----:B0-----:R-:W-:Y:S02]  /*7720*/  LEA R32, P6, R33, c[0x0][0x168], 0x1 ;  /* 0x00005a0021207a11 */ /* 0x001fe400078c08ff */
[----:B------:R-:W-:Y:S01]  /*7730*/  LEA.HI.X.SX32 R22, R22, c[0x0][0x16c], 0x1, P1 ;  /* 0x00005b0016167a11 */ /* 0x000fe200008f0eff */
[----:B------:R0:W-:Y:S01]  /*7740*/  STL [R1+0x54], R35 ;  /* 0x0000542301007387 */ /* 0x0001e20000100800 */
[----:B------:R-:W-:-:S02]  /*7750*/  LEA R38, P1, R193, c[0x0][0x168], 0x1 ;  /* 0x00005a00c1267a11 */ /* 0x000fc400078208ff */
[----:B------:R-:W-:Y:S02]  /*7760*/  LEA.HI.X.SX32 R25, R25, c[0x0][0x16c], 0x1, P4 ;  /* 0x00005b0019197a11 */ /* 0x000fe400020f0eff */
[----:B------:R-:W-:Y:S01]  /*7770*/  LEA R41, P4, R195, c[0x0][0x168], 0x1 ;  /* 0x00005a00c3297a11 */ /* 0x000fe200078808ff */
[----:B------:R-:W-:Y:S01]  /*7780*/  STL [R1+0x58], R38 ;  /* 0x0000582601007387 */ /* 0x000fe20000100800 */
[----:B------:R-:W-:Y:S02]  /*7790*/  LEA.HI.X.SX32 R28, R28, c[0x0][0x16c], 0x1, P0 ;  /* 0x00005b001c1c7a11 */ /* 0x000fe400000f0eff */
[----:B------:R-:W-:Y:S01]  /*77a0*/  LEA R43, P0, R197, c[0x0][0x168], 0x1 ;  /* 0x00005a00c52b7a11 */ /* 0x000fe200078008ff */
[----:B------:R-:W-:Y:S01]  /*77b0*/  STL [R1+0x5c], R41 ;  /* 0x00005c2901007387 */ /* 0x000fe20000100800 */
[----:B------:R-:W-:Y:S02]  /*77c0*/  LEA.HI.X.SX32 R31, R31, c[0x0][0x16c], 0x1, P3 ;  /* 0x00005b001f1f7a11 */ /* 0x000fe400018f0eff */
[----:B------:R-:W-:Y:S01]  /*77d0*/  LEA.HI.X.SX32 R33, R33, c[0x0][0x16c], 0x1, P6 ;  /* 0x00005b0021217a11 */ /* 0x000fe200030f0eff */
[----:B------:R-:W-:Y:S01]  /*77e0*/  STL [R1+0x60], R43 ;  /* 0x0000602b01007387 */ /* 0x000fe20000100800 */
[----:B------:R-:W-:-:S02]  /*77f0*/  LEA R58, P3, R199, c[0x0][0x168], 0x1 ;  /* 0x00005a00c73a7a11 */ /* 0x000fc400078608ff */
[----:B------:R-:W-:Y:S02]  /*7800*/  LEA.HI.X.SX32 R189, R189, c[0x0][0x16c], 0x1, P2 ;  /* 0x00005b00bdbd7a11 */ /* 0x000fe400010f0eff */
[----:B------:R-:W-:Y:S01]  /*7810*/  LEA R196, P6, R34, c[0x0][0x168], 0x1 ;  /* 0x00005a0022c47a11 */ /* 0x000fe200078c08ff */
[----:B------:R1:W-:Y:S01]  /*7820*/  STL [R1+0x64], R58 ;  /* 0x0000643a01007387 */ /* 0x0003e20000100800 */
[----:B0-----:R-:W-:Y:S02]  /*7830*/  LEA R35, P2, R36, c[0x0][0x168], 0x1 ;  /* 0x00005a0024237a11 */ /* 0x001fe400078408ff */
[----:B------:R-:W-:Y:S02]  /*7840*/  LEA.HI.X.SX32 R34, R34, c[0x0][0x16c], 0x1, P6 ;  /* 0x00005b0022227a11 */ /* 0x000fe400030f0eff */
[----:B------:R-:W-:Y:S02]  /*7850*/  LEA.HI.X.SX32 R36, R36, c[0x0][0x16c], 0x1, P2 ;  /* 0x00005b0024247a11 */ /* 0x000fe400010f0eff */
[----:B------:R-:W-:-:S02]  /*7860*/  LEA.HI.X.SX32 R191, R191, c[0x0][0x16c], 0x1, P5 ;  /* 0x00005b00bfbf7a11 */ /* 0x000fc400028f0eff */
[----:B------:R-:W-:Y:S02]  /*7870*/  LEA R198, P2, R37, c[0x0][0x168], 0x1 ;  /* 0x00005a0025c67a11 */ /* 0x000fe400078408ff */
[----:B-1----:R-:W-:Y:S02]  /*7880*/  LEA R58, P6, R201, c[0x0][0x168], 0x1 ;  /* 0x00005a00c93a7a11 */ /* 0x002fe400078c08ff */
[----:B------:R-:W-:Y:S02]  /*7890*/  LEA R38, P5, R39, c[0x0][0x168], 0x1 ;  /* 0x00005a0027267a11 */ /* 0x000fe400078a08ff */
[----:B------:R-:W-:Y:S01]  /*78a0*/  LEA.HI.X.SX32 R37, R37, c[0x0][0x16c], 0x1, P2 ;  /* 0x00005b0025257a11 */ /* 0x000fe200010f0eff */
[----:B------:R0:W-:Y:S01]  /*78b0*/  STL [R1+0x68], R58 ;  /* 0x0000683a01007387 */ /* 0x0001e20000100800 */
[----:B------:R-:W-:Y:S02]  /*78c0*/  LEA.HI.X.SX32 R39, R39, c[0x0][0x16c], 0x1, P5 ;  /* 0x00005b0027277a11 */ /* 0x000fe400028f0eff */
[----:B------:R-:W-:-:S02]  /*78d0*/  LEA.HI.X.SX32 R193, R193, c[0x0][0x16c], 0x1, P1 ;  /* 0x00005b00c1c17a11 */ /* 0x000fc400008f0eff */
[----:B------:R-:W-:Y:S02]  /*78e0*/  LEA R200, P5, R40, c[0x0][0x168], 0x1 ;  /* 0x00005a0028c87a11 */ /* 0x000fe400078a08ff */
[----:B------:R-:W-:Y:S02]  /*78f0*/  LEA R41, P1, R42, c[0x0][0x168], 0x1 ;  /* 0x00005a002a297a11 */ /* 0x000fe400078208ff */
[----:B------:R-:W-:Y:S02]  /*7900*/  LEA.HI.X.SX32 R40, R40, c[0x0][0x16c], 0x1, P5 ;  /* 0x00005b0028287a11 */ /* 0x000fe400028f0eff */
[----:B0-----:R-:W-:Y:S02]  /*7910*/  LEA R58, P2, R203, c[0x0][0x168], 0x1 ;  /* 0x00005a00cb3a7a11 */ /* 0x001fe400078408ff */
[----:B------:R-:W-:Y:S02]  /*7920*/  LEA.HI.X.SX32 R42, R42, c[0x0][0x16c], 0x1, P1 ;  /* 0x00005b002a2a7a11 */ /* 0x000fe400008f0eff */
[----:B------:R-:W-:Y:S01]  /*7930*/  LEA.HI.X.SX32 R195, R195, c[0x0][0x16c], 0x1, P4 ;  /* 0x00005b00c3c37a11 */ /* 0x000fe200020f0eff */
[----:B------:R0:W-:Y:S01]  /*7940*/  STL [R1+0x6c], R58 ;  /* 0x00006c3a01007387 */ /* 0x0001e20000100800 */
[----:B------:R-:W-:-:S02]  /*7950*/  LEA R202, P1, R89, c[0x0][0x168], 0x1 ;  /* 0x00005a0059ca7a11 */ /* 0x000fc400078208ff */
[C---:B------:R-:W-:Y:S02]  /*7960*/  LEA R43, P4, R44.reuse, c[0x0][0x168], 0x1 ;  /* 0x00005a002c2b7a11 */ /* 0x040fe400078808ff */
[----:B------:R-:W-:Y:S02]  /*7970*/  LEA.HI.X.SX32 R89, R89, c[0x0][0x16c], 0x1, P1 ;  /* 0x00005b0059597a11 */ /* 0x000fe400008f0eff */
[----:B------:R-:W-:Y:S02]  /*7980*/  LEA.HI.X.SX32 R44, R44, c[0x0][0x16c], 0x1, P4 ;  /* 0x00005b002c2c7a11 */ /* 0x000fe400020f0eff */
[----:B------:R-:W-:Y:S02]  /*7990*/  LEA.HI.X.SX32 R197, R197, c[0x0][0x16c], 0x1, P0 ;  /* 0x00005b00c5c57a11 */ /* 0x000fe400000f0eff */
[----:B0-----:R-:W-:Y:S02]  /*79a0*/  LEA R58, P5, R205, c[0x0][0x168], 0x1 ;  /* 0x00005a00cd3a7a11 */ /* 0x001fe400078a08ff */
[----:B------:R-:W-:-:S02]  /*79b0*/  LEA R204, P4, R92, c[0x0][0x168], 0x1 ;  /* 0x00005a005ccc7a11 */ /* 0x000fc400078808ff */
[C---:B------:R-:W-:Y:S01]  /*79c0*/  LEA R88, P0, R45.reuse, c[0x0][0x168], 0x1 ;  /* 0x00005a002d587a11 */ /* 0x040fe200078008ff */
[----:B------:R0:W-:Y:S01]  /*79d0*/  STL [R1+0x70], R58 ;  /* 0x0000703a01007387 */ /* 0x0001e20000100800 */
[----:B------:R-:W-:Y:S02]  /*79e0*/  LEA.HI.X.SX32 R92, R92, c[0x0][0x16c], 0x1, P4 ;  /* 0x00005b005c5c7a11 */ /* 0x000fe400020f0eff */
[----:B------:R-:W-:Y:S02]  /*79f0*/  LEA.HI.X.SX32 R45, R45, c[0x0][0x16c], 0x1, P0 ;  /* 0x00005b002d2d7a11 */ /* 0x000fe400000f0eff */
[----:B------:R-:W-:Y:S02]  /*7a00*/  LEA.HI.X.SX32 R199, R199, c[0x0][0x16c], 0x1, P3 ;  /* 0x00005b00c7c77a11 */ /* 0x000fe400018f0eff */
[----:B------:R-:W-:Y:S02]  /*7a10*/  LEA R211, P0, R95, c[0x0][0x168], 0x1 ;  /* 0x00005a005fd37a11 */ /* 0x000fe400078008ff */
[----:B------:R-:W-:-:S02]  /*7a20*/  LEA R91, P3, R90, c[0x0][0x168], 0x1 ;  /* 0x00005a005a5b7a11 */ /* 0x000fc400078608ff */
[----:B0-----:R-:W-:Y:S02]  /*7a30*/  LEA R58, P1, R212, c[0x0][0x168], 0x1 ;  /* 0x00005a00d43a7a11 */ /* 0x001fe400078208ff */
[----:B------:R-:W-:Y:S02]  /*7a40*/  LEA.HI.X.SX32 R95, R95, c[0x0][0x16c], 0x1, P0 ;  /* 0x00005b005f5f7a11 */ /* 0x000fe400000f0eff */
[----:B------:R-:W-:Y:S01]  /*7a50*/  LEA.HI.X.SX32 R90, R90, c[0x0][0x16c], 0x1, P3 ;  /* 0x00005b005a5a7a11 */ /* 0x000fe200018f0eff */
[----:B------:R0:W-:Y:S01]  /*7a60*/  STL [R1+0x74], R58 ;  /* 0x0000743a01007387 */ /* 0x0001e20000100800 */
[----:B------:R-:W-:Y:S02]  /*7a70*/  LEA.HI.X.SX32 R201, R201, c[0x0][0x16c], 0x1, P6 ;  /* 0x00005b00c9c97a11 */ /* 0x000fe400030f0eff */
[----:B------:R-:W-:Y:S02]  /*7a80*/  LEA R213, P3, R98, c[0x0][0x168], 0x1 ;  /* 0x00005a0062d57a11 */ /* 0x000fe400078608ff */
[----:B------:R-:W-:-:S02]  /*7a90*/  LEA R94, P6, R93, c[0x0][0x168], 0x1 ;  /* 0x00005a005d5e7a11 */ /* 0x000fc400078c08ff */
[----:B------:R-:W-:Y:S02]  /*7aa0*/  LEA.HI.X.SX32 R98, R98, c[0x0][0x16c], 0x1, P3 ;  /* 0x00005b0062627a11 */ /* 0x000fe400018f0eff */
[----:B------:R-:W-:Y:S02]  /*7ab0*/  LEA.HI.X.SX32 R93, R93, c[0x0][0x16c], 0x1, P6 ;  /* 0x00005b005d5d7a11 */ /* 0x000fe400030f0eff */
[----:B0-----:R-:W-:Y:S02]  /*7ac0*/  LEA R58, P4, R214, c[0x0][0x168], 0x1 ;  /* 0x00005a00d63a7a11 */ /* 0x001fe400078808ff */
[----:B------:R-:W-:Y:S02]  /*7ad0*/  LEA.HI.X.SX32 R203, R203, c[0x0][0x16c], 0x1, P2 ;  /* 0x00005b00cbcb7a11 */ /* 0x000fe400010f0eff */
[----:B------:R-:W-:Y:S01]  /*7ae0*/  LEA R215, P6, R101, c[0x0][0x168], 0x1 ;  /* 0x00005a0065d77a11 */ /* 0x000fe200078c08ff */
[----:B------:R0:W-:Y:S01]  /*7af0*/  STL [R1+0x78], R58 ;  /* 0x0000783a01007387 */ /* 0x0001e20000100800 */
[----:B------:R-:W-:-:S02]  /*7b00*/  LEA R97, P2, R96, c[0x0][0x168], 0x1 ;  /* 0x00005a0060617a11 */ /* 0x000fc400078408ff */
[----:B------:R-:W-:Y:S02]  /*7b10*/  LEA.HI.X.SX32 R101, R101, c[0x0][0x16c], 0x1, P6 ;  /* 0x00005b0065657a11 */ /* 0x000fe400030f0eff */
[----:B------:R-:W-:Y:S02]  /*7b20*/  LEA.HI.X.SX32 R96, R96, c[0x0][0x16c], 0x1, P2 ;  /* 0x00005b0060607a11 */ /* 0x000fe400010f0eff */
[----:B------:R-:W-:Y:S02]  /*7b30*/  LEA.HI.X.SX32 R205, R205, c[0x0][0x16c], 0x1, P5 ;  /* 0x00005b00cdcd7a11 */ /* 0x000fe400028f0eff */
[----:B------:R-:W-:Y:S02]  /*7b40*/  LEA R217, P2, R104, c[0x0][0x168], 0x1 ;  /* 0x00005a0068d97a11 */ /* 0x000fe400078408ff */
[----:B0-----:R-:W-:Y:S02]  /*7b50*/  LEA R58, P0, R216, c[0x0][0x168], 0x1 ;  /* 0x00005a00d83a7a11 */ /* 0x001fe400078008ff */
[----:B------:R-:W-:-:S02]  /*7b60*/  LEA R100, P5, R99, c[0x0][0x168], 0x1 ;  /* 0x00005a0063647a11 */ /* 0x000fc400078a08ff */
[----:B------:R-:W-:Y:S01]  /*7b70*/  LEA.HI.X.SX32 R104, R104, c[0x0][0x16c], 0x1, P2 ;  /* 0x00005b0068687a11 */ /* 0x000fe200010f0eff */
[----:B------:R0:W-:Y:S01]  /*7b80*/  STL [R1+0x7c], R58 ;  /* 0x00007c3a01007387 */ /* 0x0001e20000100800 */
[----:B------:R-:W-:Y:S02]  /*7b90*/  LEA.HI.X.SX32 R99, R99, c[0x0][0x16c], 0x1, P5 ;  /* 0x00005b0063637a11 */ /* 0x000fe400028f0eff */
[----:B------:R-:W-:Y:S02]  /*7ba0*/  LEA.HI.X.SX32 R212, R212, c[0x0][0x16c], 0x1, P1 ;  /* 0x00005b00d4d47a11 */ /* 0x000fe400008f0eff */
[C---:B------:R-:W-:Y:S02]  /*7bb0*/  LEA R219, P5, R107.reuse, c[0x0][0x168], 0x1 ;  /* 0x00005a006bdb7a11 */ /* 0x040fe400078a08ff */
[----:B------:R-:W-:Y:S02]  /*7bc0*/  LEA R103, P1, R102, c[0x0][0x168], 0x1 ;  /* 0x00005a0066677a11 */ /* 0x000fe400078208ff */
[----:B------:R-:W-:-:S02]  /*7bd0*/  LEA.HI.X.SX32 R107, R107, c[0x0][0x16c], 0x1, P5 ;  /* 0x00005b006b6b7a11 */ /* 0x000fc400028f0eff */
[----:B0-----:R-:W-:Y:S02]  /*7be0*/  LEA R58, P3, R218, c[0x0][0x168], 0x1 ;  /* 0x00005a00da3a7a11 */ /* 0x001fe400078608ff */
[----:B------:R-:W-:Y:S02]  /*7bf0*/  LEA.HI.X.SX32 R102, R102, c[0x0][0x16c], 0x1, P1 ;  /* 0x00005b0066667a11 */ /* 0x000fe400008f0eff */
[----:B------:R-:W-:Y:S01]  /*7c00*/  LEA.HI.X.SX32 R214, R214, c[0x0][0x16c], 0x1, P4 ;  /* 0x00005b00d6d67a11 */ /* 0x000fe200020f0eff */
[----:B------:R0:W-:Y:S01]  /*7c10*/  STL [R1+0x80], R58 ;  /* 0x0000803a01007387 */ /* 0x0001e20000100800 */
[C---:B------:R-:W-:Y:S02]  /*7c20*/  LEA R221, P1, R110.reuse, c[0x0][0x168], 0x1 ;  /* 0x00005a006edd7a11 */ /* 0x040fe400078208ff */
[----:B------:R-:W-:Y:S02]  /*7c30*/  LEA R106, P4, R105, c[0x0][0x168], 0x1 ;  /* 0x00005a00696a7a11 */ /* 0x000fe400078808ff */
[----:B------:R-:W-:-:S02]  /*7c40*/  LEA.HI.X.SX32 R110, R110, c[0x0][0x16c], 0x1, P1 ;  /* 0x00005b006e6e7a11 */ /* 0x000fc400008f0eff */
[----:B------:R-:W-:Y:S02]  /*7c50*/  LEA.HI.X.SX32 R105, R105, c[0x0][0x16c], 0x1, P4 ;  /* 0x00005b0069697a11 */ /* 0x000fe400020f0eff */
[----:B------:R-:W-:Y:S02]  /*7c60*/  LEA.HI.X.SX32 R216, R216, c[0x0][0x16c], 0x1, P0 ;  /* 0x00005b00d8d87a11 */ /* 0x000fe400000f0eff */
[----:B0-----:R-:W-:Y:S02]  /*7c70*/  LEA R58, P6, R220, c[0x0][0x168], 0x1 ;  /* 0x00005a00dc3a7a11 */ /* 0x001fe400078c08ff */
[C---:B------:R-:W-:Y:S02]  /*7c80*/  LEA R223, P4, R113.reuse, c[0x0][0x168], 0x1 ;  /* 0x00005a0071df7a11 */ /* 0x040fe400078808ff */
[----:B------:R-:W-:Y:S01]  /*7c90*/  LEA R109, P0, R108, c[0x0][0x168], 0x1 ;  /* 0x00005a006c6d7a11 */ /* 0x000fe200078008ff */
[----:B------:R0:W-:Y:S01]  /*7ca0*/  STL [R1+0x84], R58 ;  /* 0x0000843a01007387 */ /* 0x0001e20000100800 */
[----:B------:R-:W-:-:S02]  /*7cb0*/  LEA.HI.X.SX32 R113, R113, c[0x0][0x16c], 0x1, P4 ;  /* 0x00005b0071717a11 */ /* 0x000fc400020f0eff */
[----:B------:R-:W-:Y:S02]  /*7cc0*/  LEA.HI.X.SX32 R108, R108, c[0x0][0x16c], 0x1, P0 ;  /* 0x00005b006c6c7a11 */ /* 0x000fe400000f0eff */
[----:B------:R-:W-:Y:S02]  /*7cd0*/  LEA.HI.X.SX32 R218, R218, c[0x0][0x16c], 0x1, P3 ;  /* 0x00005b00dada7a11 */ /* 0x000fe400018f0eff */
[----:B------:R-:W-:Y:S02]  /*7ce0*/  LEA R225, P0, R116, c[0x0][0x168], 0x1 ;  /* 0x00005a0074e17a11 */ /* 0x000fe400078008ff */
[----:B------:R-:W-:Y:S02]  /*7cf0*/  LEA R112, P3, R111, c[0x0][0x168], 0x1 ;  /* 0x00005a006f707a11 */ /* 0x000fe400078608ff */
[----:B0-----:R-:W-:Y:S02]  /*7d00*/  LEA R58, P2, R222, c[0x0][0x168], 0x1 ;  /* 0x00005a00de3a7a11 */ /* 0x001fe400078408ff */
[----:B------:R-:W-:-:S02]  /*7d10*/  LEA.HI.X.SX32 R116, R116, c[0x0][0x16c], 0x1, P0 ;  /* 0x00005b0074747a11 */ /* 0x000fc400000f0eff */
[----:B------:R-:W-:Y:S01]  /*7d20*/  LEA.HI.X.SX32 R111, R111, c[0x0][0x16c], 0x1, P3 ;  /* 0x00005b006f6f7a11 */ /* 0x000fe200018f0eff */
[----:B------:R0:W-:Y:S01]  /*7d30*/  STL [R1+0x88], R58 ;  /* 0x0000883a01007387 */ /* 0x0001e20000100800 */
[----:B------:R-:W-:Y:S02]  /*7d40*/  LEA.HI.X.SX32 R220, R220, c[0x0][0x16c], 0x1, P6 ;  /* 0x00005b00dcdc7a11 */ /* 0x000fe400030f0eff */
[C---:B------:R-:W-:Y:S02]  /*7d50*/  LEA R227, P3, R119.reuse, c[0x0][0x168], 0x1 ;  /* 0x00005a0077e37a11 */ /* 0x040fe400078608ff */
[C---:B------:R-:W-:Y:S02]  /*7d60*/  LEA R115, P6, R114.reuse, c[0x0][0x168], 0x1 ;  /* 0x00005a0072737a11 */ /* 0x040fe400078c08ff */
[----:B------:R-:W-:Y:S02]  /*7d70*/  LEA.HI.X.SX32 R119, R119, c[0x0][0x16c], 0x1, P3 ;  /* 0x00005b0077777a11 */ /* 0x000fe400018f0eff */
[----:B------:R-:W-:-:S02]  /*7d80*/  LEA.HI.X.SX32 R114, R114, c[0x0][0x16c], 0x1, P6 ;  /* 0x00005b0072727a11 */ /* 0x000fc400030f0eff */
[----:B0-----:R-:W-:Y:S02]  /*7d90*/  LEA R58, P5, R224, c[0x0][0x168], 0x1 ;  /* 0x00005a00e03a7a11 */ /* 0x001fe400078a08ff */
[----:B------:R-:W-:Y:S02]  /*7da0*/  LEA.HI.X.SX32 R222, R222, c[0x0][0x16c], 0x1, P2 ;  /* 0x00005b00dede7a11 */ /* 0x000fe400010f0eff */
[C---:B------:R-:W-:Y:S01]  /*7db0*/  LEA R229, P6, R122.reuse, c[0x0][0x168], 0x1 ;  /* 0x00005a007ae57a11 */ /* 0x040fe200078c08ff */
[----:B------:R0:W-:Y:S01]  /*7dc0*/  STL [R1+0x8c], R58 ;  /* 0x00008c3a01007387 */ /* 0x0001e20000100800 */
[C---:B------:R-:W-:Y:S02]  /*7dd0*/  LEA R118, P2, R117.reuse, c[0x0][0x168], 0x1 ;  /* 0x00005a0075767a11 */ /* 0x040fe400078408ff */
[----:B------:R-:W-:Y:S02]  /*7de0*/  LEA.HI.X.SX32 R122, R122, c[0x0][0x16c], 0x1, P6 ;  /* 0x00005b007a7a7a11 */ /* 0x000fe400030f0eff */
[----:B------:R-:W-:-:S02]  /*7df0*/  LEA.HI.X.SX32 R117, R117, c[0x0][0x16c], 0x1, P2 ;  /* 0x00005b0075757a11 */ /* 0x000fc400010f0eff */
[----:B------:R-:W-:Y:S02]  /*7e00*/  LEA.HI.X.SX32 R224, R224, c[0x0][0x16c], 0x1, P5 ;  /* 0x00005b00e0e07a11 */ /* 0x000fe400028f0eff */
[C---:B------:R-:W-:Y:S02]  /*7e10*/  LEA R231, P2, R125.reuse, c[0x0][0x168], 0x1 ;  /* 0x00005a007de77a11 */ /* 0x040fe400078408ff */
[----:B0-----:R-:W-:Y:S02]  /*7e20*/  LEA R58, P1, R226, c[0x0][0x168], 0x1 ;  /* 0x00005a00e23a7a11 */ /* 0x001fe400078208ff */
[C---:B------:R-:W-:Y:S02]  /*7e30*/  LEA R121, P5, R120.reuse, c[0x0][0x168], 0x1 ;  /* 0x00005a0078797a11 */ /* 0x040fe400078a08ff */
[----:B------:R-:W-:Y:S01]  /*7e40*/  LEA.HI.X.SX32 R125, R125, c[0x0][0x16c], 0x1, P2 ;  /* 0x00005b007d7d7a11 */ /* 0x000fe200010f0eff */
[----:B------:R0:W-:Y:S01]  /*7e50*/  STL [R1+0x90], R58 ;  /* 0x0000903a01007387 */ /* 0x0001e20000100800 */
[----:B------:R-:W-:-:S02]  /*7e60*/  LEA.HI.X.SX32 R120, R120, c[0x0][0x16c], 0x1, P5 ;  /* 0x00005b0078787a11 */ /* 0x000fc400028f0eff */
[----:B------:R-:W-:Y:S02]  /*7e70*/  LEA.HI.X.SX32 R226, R226, c[0x0][0x16c], 0x1, P1 ;  /* 0x00005b00e2e27a11 */ /* 0x000fe400008f0eff */
[C---:B------:R-:W-:Y:S02]  /*7e80*/  LEA R233, P5, R128.reuse, c[0x0][0x168], 0x1 ;  /* 0x00005a0080e97a11 */ /* 0x040fe400078a08ff */
[C---:B------:R-:W-:Y:S02]  /*7e90*/  LEA R124, P1, R123.reuse, c[0x0][0x168], 0x1 ;  /* 0x00005a007b7c7a11 */ /* 0x040fe400078208ff */
[----:B------:R-:W-:Y:S02]  /*7ea0*/  LEA.HI.X.SX32 R128, R128, c[0x0][0x16c], 0x1, P5 ;  /* 0x00005b0080807a11 */ /* 0x000fe400028f0eff */
[----:B0-----:R-:W-:Y:S02]  /*7eb0*/  LEA R58, P4, R228, c[0x0][0x168], 0x1 ;  /* 0x00005a00e43a7a11 */ /* 0x001fe400078808ff */
[----:B------:R-:W-:-:S02]  /*7ec0*/  LEA.HI.X.SX32 R123, R123, c[0x0][0x16c], 0x1, P1 ;  /* 0x00005b007b7b7a11 */ /* 0x000fc400008f0eff */
[----:B------:R-:W-:Y:S01]  /*7ed0*/  LEA.HI.X.SX32 R228, R228, c[0x0][0x16c], 0x1, P4 ;  /* 0x00005b00e4e47a11 */ /* 0x000fe200020f0eff */
[----:B------:R0:W-:Y:S01]  /*7ee0*/  STL [R1+0x94], R58 ;  /* 0x0000943a01007387 */ /* 0x0001e20000100800 */
[C---:B------:R-:W-:Y:S02]  /*7ef0*/  LEA R235, P1, R131.reuse, c[0x0][0x168], 0x1 ;  /* 0x00005a0083eb7a11 */ /* 0x040fe400078208ff */
[C---:B------:R-:W-:Y:S02]  /*7f00*/  LEA R127, P4, R126.reuse, c[0x0][0x168], 0x1 ;  /* 0x00005a007e7f7a11 */ /* 0x040fe400078808ff */
[----:B------:R-:W-:Y:S02]  /*7f10*/  LEA.HI.X.SX32 R131, R131, c[0x0][0x16c], 0x1, P1 ;  /* 0x00005b0083837a11 */ /* 0x000fe400008f0eff */
[----:B------:R-:W-:Y:S02]  /*7f20*/  LEA.HI.X.SX32 R126, R126, c[0x0][0x16c], 0x1, P4 ;  /* 0x00005b007e7e7a11 */ /* 0x000fe400020f0eff */
[----:B------:R-:W-:-:S02]  /*7f30*/  LEA R237, P4, R134, c[0x0][0x168], 0x1 ;  /* 0x00005a0086ed7a11 */ /* 0x000fc400078808ff */
[----:B0-----:R-:W-:Y:S02]  /*7f40*/  LEA R58, P0, R230, c[0x0][0x168], 0x1 ;  /* 0x00005a00e63a7a11 */ /* 0x001fe400078008ff */
[----:B------:R-:W-:Y:S02]  /*7f50*/  LEA.HI.X.SX32 R134, R134, c[0x0][0x16c], 0x1, P4 ;  /* 0x00005b0086867a11 */ /* 0x000fe400020f0eff */
[----:B------:R-:W-:Y:S01]  /*7f60*/  LEA.HI.X.SX32 R230, R230, c[0x0][0x16c], 0x1, P0 ;  /* 0x00005b00e6e67a11 */ /* 0x000fe200000f0eff */
[----:B------:R0:W-:Y:S01]  /*7f70*/  STL [R1+0x98], R58 ;  /* 0x0000983a01007387 */ /* 0x0001e20000100800 */
[C---:B------:R-:W-:Y:S02]  /*7f80*/  LEA R130, P0, R129.reuse, c[0x0][0x168], 0x1 ;  /* 0x00005a0081827a11 */ /* 0x040fe400078008ff */
[----:B------:R-:W-:Y:S02]  /*7f90*/  LOP3.LUT R57, R86, 0x7f, RZ, 0xc0, !PT ;  /* 0x0000007f56397812 */ /* 0x000fe400078ec0ff */
[----:B------:R-:W-:Y:S01]  /*7fa0*/  LEA.HI.X.SX32 R129, R129, c[0x0][0x16c], 0x1, P0 ;  /* 0x00005b0081817a11 */ /* 0x000fe200000f0eff */
[----:B------:R-:W-:Y:S01]  /*7fb0*/  CS2R R86, SRZ ;  /* 0x0000000000567805 */ /* 0x000fe2000001ff00 */
[----:B------:R-:W-:Y:S01]  /*7fc0*/  LEA R239, P0, R137, c[0x0][0x168], 0x1 ;  /* 0x00005a0089ef7a11 */ /* 0x000fe200078008ff */
[----:B------:R-:W-:Y:S01]  /*7fd0*/  IMAD R7, R57, c[0x0][0x18c], RZ ;  /* 0x0000630039077a24 */ /* 0x000fe200078e02ff */
[----:B------:R-:W-:-:S02]  /*7fe0*/  SHF.R.S32.HI R46, RZ, 0x7, R46 ;  /* 0x00000007ff2e7819 */ /* 0x000fc4000001142e */
[C---:B0-----:R-:W-:Y:S02]  /*7ff0*/  LEA R58, P3, R232.reuse, c[0x0][0x168], 0x1 ;  /* 0x00005a00e83a7a11 */ /* 0x041fe400078608ff */
[----:B------:R-:W-:Y:S02]  /*8000*/  LEA.HI.X.SX32 R137, R137, c[0x0][0x16c], 0x1, P0 ;  /* 0x00005b0089897a11 */ /* 0x000fe400000f0eff */
[----:B------:R-:W-:Y:S01]  /*8010*/  LEA.HI.X.SX32 R232, R232, c[0x0][0x16c], 0x1, P3 ;  /* 0x00005b00e8e87a11 */ /* 0x000fe200018f0eff */
[----:B------:R0:W-:Y:S01]  /*8020*/  STL [R1+0x9c], R58 ;  /* 0x00009c3a01007387 */ /* 0x0001e20000100800 */
[C---:B------:R-:W-:Y:S02]  /*8030*/  LEA R133, P3, R132.reuse, c[0x0][0x168], 0x1 ;  /* 0x00005a0084857a11 */ /* 0x040fe400078608ff */
[----:B------:R-:W-:Y:S02]  /*8040*/  SHF.R.S32.HI R6, RZ, 0x1f, R7 ;  /* 0x0000001fff067819 */ /* 0x000fe40000011407 */
[----:B------:R-:W-:-:S02]  /*8050*/  LEA.HI.X.SX32 R132, R132, c[0x0][0x16c], 0x1, P3 ;  /* 0x00005b0084847a11 */ /* 0x000fc400018f0eff */
[----:B------:R-:W-:Y:S02]  /*8060*/  LEA R241, P3, R139, c[0x0][0x168], 0x1 ;  /* 0x00005a008bf17a11 */ /* 0x000fe400078608ff */
[C---:B------:R-:W-:Y:S01]  /*8070*/  SHF.L.U64.HI R6, R7.reuse, 0x1, R6 ;  /* 0x0000000107067819 */ /* 0x040fe20000010206 */
[----:B------:R-:W-:Y:S01]  /*8080*/  IMAD.SHL.U32 R7, R7, 0x2, RZ ;  /* 0x0000000207077824 */ /* 0x000fe200078e00ff */
[C---:B0-----:R-:W-:Y:S02]  /*8090*/  LEA R58, P6, R234.reuse, c[0x0][0x168], 0x1 ;  /* 0x00005a00ea3a7a11 */ /* 0x041fe400078c08ff */
[----:B------:R-:W-:Y:S02]  /*80a0*/  LEA.HI.X.SX32 R139, R139, c[0x0][0x16c], 0x1, P3 ;  /* 0x00005b008b8b7a11 */ /* 0x000fe400018f0eff */
[----:B------:R-:W-:Y:S01]  /*80b0*/  LEA.HI.X.SX32 R234, R234, c[0x0][0x16c], 0x1, P6 ;  /* 0x00005b00eaea7a11 */ /* 0x000fe200030f0eff */
[----:B------:R0:W-:Y:S01]  /*80c0*/  STL [R1+0xa0], R58 ;  /* 0x0000a03a01007387 */ /* 0x0001e20000100800 */
[----:B------:R-:W-:-:S04]  /*80d0*/  LEA R136, P6, R135, c[0x0][0x168], 0x1 ;  /* 0x00005a0087887a11 */ /* 0x000fc800078c08ff */
[----:B------:R-:W-:Y:S02]  /*80e0*/  LEA.HI.X.SX32 R135, R135, c[0x0][0x16c], 0x1, P6 ;  /* 0x00005b0087877a11 */ /* 0x000fe400030f0eff */
[C---:B------:R-:W-:Y:S02]  /*80f0*/  LEA R243, P6, R141.reuse, c[0x0][0x168], 0x1 ;  /* 0x00005a008df37a11 */ /* 0x040fe400078c08ff */
        /* <DEDUP_REMOVED lines=41> */
[----:B0-----:R-:W-:-:S04]  /*8390*/  LEA R58, P6, R248, c[0x0][0x168], 0x1 ;  /* 0x00005a00f83a7a11 */ /* 0x001fc800078c08ff */
        /* <DEDUP_REMOVED lines=12> */
[----:B------:R-:W-:-:S03]  /*8460*/  LEA R166, P5, R149, c[0x0][0x168], 0x1 ;  /* 0x00005a0095a67a11 */ /* 0x000fc600078a08ff */
[----:B------:R1:W-:Y:S01]  /*8470*/  STL [R1], R59 ;  /* 0x0000003b01007387 */ /* 0x0003e20000100800 */
[----:B------:R-:W-:Y:S02]  /*8480*/  LEA.HI.X.SX32 R149, R149, c[0x0][0x16c], 0x1, P5 ;  /* 0x00005b0095957a11 */ /* 0x000fe400028f0eff */
[----:B0-----:R-:W-:Y:S02]  /*8490*/  LEA R58, P1, R54, c[0x0][0x168], 0x1 ;  /* 0x00005a00363a7a11 */ /* 0x001fe400078208ff */
[----:B-1----:R-:W-:-:S03]  /*84a0*/  LEA R59, P3, R165, c[0x0][0x168], 0x1 ;  /* 0x00005a00a53b7a11 */ /* 0x002fc600078608ff */
[----:B------:R0:W-:Y:S01]  /*84b0*/  STL [R1+0xc8], R58 ;  /* 0x0000c83a01007387 */ /* 0x0001e20000100800 */
[----:B------:R-:W-:Y:S02]  /*84c0*/  LEA.HI.X.SX32 R54, R54, c[0x0][0x16c], 0x1, P1 ;  /* 0x00005b0036367a11 */ /* 0x000fe400008f0eff */
[----:B------:R-:W-:Y:S01]  /*84d0*/  LEA.HI.X.SX32 R165, R165, c[0x0][0x16c], 0x1, P3 ;  /* 0x00005b00a5a57a11 */ /* 0x000fe200018f0eff */
[----:B------:R1:W-:Y:S01]  /*84e0*/  STL [R1+0x8], R59 ;  /* 0x0000083b01007387 */ /* 0x0003e20000100800 */
[----:B------:R-:W-:-:S04]  /*84f0*/  LEA R168, P1, R150, c[0x0][0x168], 0x1 ;  /* 0x00005a0096a87a11 */ /* 0x000fc800078208ff */
[----:B------:R-:W-:Y:S02]  /*8500*/  LEA.HI.X.SX32 R150, R150, c[0x0][0x16c], 0x1, P1 ;  /* 0x00005b0096967a11 */ /* 0x000fe400008f0eff */
[----:B0-----:R-:W-:Y:S02]  /*8510*/  LEA R58, P4, R52, c[0x0][0x168], 0x1 ;  /* 0x00005a00343a7a11 */ /* 0x001fe400078808ff */
[----:B-1----:R-:W-:-:S03]  /*8520*/  LEA R59, P6, R167, c[0x0][0x168], 0x1 ;  /* 0x00005a00a73b7a11 */ /* 0x002fc600078c08ff */
[----:B------:R0:W-:Y:S01]  /*8530*/  STL [R1+0xcc], R58 ;  /* 0x0000cc3a01007387 */ /* 0x0001e20000100800 */
[----:B------:R-:W-:Y:S02]  /*8540*/  LEA.HI.X.SX32 R52, R52, c[0x0][0x16c], 0x1, P4 ;  /* 0x00005b0034347a11 */ /* 0x000fe400020f0eff */
[----:B------:R-:W-:Y:S01]  /*8550*/  LEA.HI.X.SX32 R167, R167, c[0x0][0x16c], 0x1, P6 ;  /* 0x00005b00a7a77a11 */ /* 0x000fe200030f0eff */
[----:B------:R-:W-:Y:S01]  /*8560*/  STL [R1+0x10], R59 ;  /* 0x0000103b01007387 */ /* 0x000fe20000100800 */
[----:B------:R-:W-:-:S04]  /*8570*/  LEA R170, P4, R151, c[0x0][0x168], 0x1 ;  /* 0x00005a0097aa7a11 */ /* 0x000fc800078808ff */
[----:B------:R-:W-:Y:S02]  /*8580*/  LEA.HI.X.SX32 R151, R151, c[0x0][0x16c], 0x1, P4 ;  /* 0x00005b0097977a11 */ /* 0x000fe400020f0eff */
[----:B0-----:R-:W-:-:S04]  /*8590*/  LEA R58, P0, R48, c[0x0][0x168], 0x1 ;  /* 0x00005a00303a7a11 */ /* 0x001fc800078008ff */
[----:B------:R-:W-:Y:S01]  /*85a0*/  LEA.HI.X.SX32 R48, R48, c[0x0][0x16c], 0x1, P0 ;  /* 0x00005b0030307a11 */ /* 0x000fe200000f0eff */
[----:B------:R0:W-:Y:S01]  /*85b0*/  STL [R1+0xd0], R58 ;  /* 0x0000d03a01007387 */ /* 0x0001e20000100800 */
[----:B------:R-:W-:-:S03]  /*85c0*/  LEA R172, P0, R152, c[0x0][0x168], 0x1 ;  /* 0x00005a0098ac7a11 */ /* 0x000fc600078008ff */
[----:B------:R1:W-:Y:S01]  /*85d0*/  STL [R1+0x4], R54 ;  /* 0x0000043601007387 */ /* 0x0003e20000100800 */
[----:B------:R-:W-:Y:S02]  /*85e0*/  LEA.HI.X.SX32 R152, R152, c[0x0][0x16c], 0x1, P0 ;  /* 0x00005b0098987a11 */ /* 0x000fe400000f0eff */
[----:B0-----:R-:W-:Y:S02]  /*85f0*/  LEA R58, P2, R169, c[0x0][0x168], 0x1 ;  /* 0x00005a00a93a7a11 */ /* 0x001fe400078408ff */
[----:B-1----:R-:W-:-:S03]  /*8600*/  LEA R54, P3, R53, c[0x0][0x168], 0x1 ;  /* 0x00005a0035367a11 */ /* 0x002fc600078608ff */
[----:B------:R-:W-:Y:S01]  /*8610*/  STL [R1+0x18], R58 ;  /* 0x0000183a01007387 */ /* 0x000fe20000100800 */
[----:B------:R-:W-:-:S03]  /*8620*/  LEA.HI.X.SX32 R169, R169, c[0x0][0x16c], 0x1, P2 ;  /* 0x00005b00a9a97a11 */ /* 0x000fc600010f0eff */
[----:B------:R0:W-:Y:S04]  /*8630*/  STL [R1+0xd4], R54 ;  /* 0x0000d43601007387 */ /* 0x0001e80000100800 */
[----:B------:R1:W-:Y:S01]  /*8640*/  STL [R1+0xc], R52 ;  /* 0x00000c3401007387 */ /* 0x0003e20000100800 */
[----:B0-----:R-:W-:Y:S02]  /*8650*/  LEA R54, P5, R171, c[0x0][0x168], 0x1 ;  /* 0x00005a00ab367a11 */ /* 0x001fe400078a08ff */
[----:B-1----:R-:W-:-:S03]  /*8660*/  LEA R52, P6, R55, c[0x0][0x168], 0x1 ;  /* 0x00005a0037347a11 */ /* 0x002fc600078c08ff */
[----:B------:R0:W-:Y:S01]  /*8670*/  STL [R1+0x20], R54 ;  /* 0x0000203601007387 */ /* 0x0001e20000100800 */
[----:B------:R-:W-:-:S03]  /*8680*/  LEA.HI.X.SX32 R171, R171, c[0x0][0x16c], 0x1, P5 ;  /* 0x00005b00abab7a11 */ /* 0x000fc600028f0eff */
[----:B------:R1:W-:Y:S04]  /*8690*/  STL [R1+0xd8], R52 ;  /* 0x0000d83401007387 */ /* 0x0003e80000100800 */
[----:B------:R2:W-:Y:S01]  /*86a0*/  STL [R1+0x14], R48 ;  /* 0x0000143001007387 */ /* 0x0005e20000100800 */
[----:B0-----:R-:W-:Y:S02]  /*86b0*/  LEA R54, P2, R56, c[0x0][0x168], 0x1 ;  /* 0x00005a0038367a11 */ /* 0x001fe400078408ff */
[----:B-1----:R-:W-:Y:S02]  /*86c0*/  LEA.HI.X.SX32 R52, R53, c[0x0][0x16c], 0x1, P3 ;  /* 0x00005b0035347a11 */ /* 0x002fe400018f0eff */
[----:B--2---:R-:W-:-:S04]  /*86d0*/  LEA R48, P1, R173, c[0x0][0x168], 0x1 ;  /* 0x00005a00ad307a11 */ /* 0x004fc800078208ff */
[----:B------:R-:W-:Y:S01]  /*86e0*/  LEA.HI.X.SX32 R173, R173, c[0x0][0x16c], 0x1, P1 ;  /* 0x00005b00adad7a11 */ /* 0x000fe200008f0eff */
[----:B------:R0:W-:Y:S04]  /*86f0*/  STL [R1+0x28], R48 ;  /* 0x0000283001007387 */ /* 0x0001e80000100800 */
[----:B------:R-:W-:Y:S04]  /*8700*/  STL [R1+0xdc], R54 ;  /* 0x0000dc3601007387 */ /* 0x000fe80000100800 */
[----:B------:R1:W-:Y:S01]  /*8710*/  STL [R1+0x1c], R52 ;  /* 0x00001c3401007387 */ /* 0x0003e20000100800 */
[----:B0-----:R-:W-:-:S04]  /*8720*/  LEA R48, P3, R174, c[0x0][0x168], 0x1 ;  /* 0x00005a00ae307a11 */ /* 0x001fc800078608ff */
[----:B------:R-:W-:Y:S01]  /*8730*/  LEA.HI.X.SX32 R174, R174, c[0x0][0x16c], 0x1, P3 ;  /* 0x00005b00aeae7a11 */ /* 0x000fe200018f0eff */
[----:B------:R0:W-:Y:S01]  /*8740*/  STL [R1+0x30], R48 ;  /* 0x0000303001007387 */ /* 0x0001e20000100800 */
[----:B-1----:R-:W-:-:S04]  /*8750*/  LEA R52, P4, R175, c[0x0][0x168], 0x1 ;  /* 0x00005a00af347a11 */ /* 0x002fc800078808ff */
[----:B------:R-:W-:Y:S01]  /*8760*/  LEA.HI.X.SX32 R175, R175, c[0x0][0x16c], 0x1, P4 ;  /* 0x00005b00afaf7a11 */ /* 0x000fe200020f0eff */
[----:B------:R-:W-:Y:S01]  /*8770*/  STL [R1+0x34], R52 ;  /* 0x0000343401007387 */ /* 0x000fe20000100800 */
[----:B0-----:R-:W-:-:S05]  /*8780*/  LEA.HI.X.SX32 R48, R55, c[0x0][0x16c], 0x1, P6 ;  /* 0x00005b0037307a11 */ /* 0x001fca00030f0eff */
[----:B------:R0:W-:Y:S02]  /*8790*/  STL [R1+0x24], R48 ;  /* 0x0000243001007387 */ /* 0x0001e40000100800 */
[----:B0-----:R-:W-:-:S05]  /*87a0*/  LEA.HI.X.SX32 R48, R56, c[0x0][0x16c], 0x1, P2 ;  /* 0x00005b0038307a11 */ /* 0x001fca00010f0eff */
[----:B------:R0:W-:Y:S02]  /*87b0*/  STL [R1+0x2c], R48 ;  /* 0x00002c3001007387 */ /* 0x0001e40000100800 */
[----:B0-----:R-:W-:-:S05]  /*87c0*/  IMAD.SHL.U32 R48, R57, 0x2, RZ ;  /* 0x0000000239307824 */ /* 0x001fca00078e00ff */
[C---:B------:R-:W-:Y:S02]  /*87d0*/  LOP3.LUT R53, R48.reuse, 0x10, RZ, 0x3c, !PT ;  /* 0x0000001030357812 */ /* 0x040fe400078e3cff */
[C---:B------:R-:W-:Y:S02]  /*87e0*/  LOP3.LUT R52, R48.reuse, 0x20, RZ, 0x3c, !PT ;  /* 0x0000002030347812 */ /* 0x040fe400078e3cff */
[C---:B------:R-:W-:Y:S02]  /*87f0*/  LOP3.LUT R54, R48.reuse, 0x30, RZ, 0x3c, !PT ;  /* 0x0000003030367812 */ /* 0x040fe400078e3cff */
[C---:B------:R-:W-:Y:S02]  /*8800*/  LOP3.LUT R53, R48.reuse, 0x40, RZ, 0x3c, !PT ;  /* 0x0000004030357812 */ /* 0x040fe400078e3cff */
[C---:B------:R-:W-:Y:S02]  /*8810*/  LOP3.LUT R52, R48.reuse, 0x50, RZ, 0x3c, !PT ;  /* 0x0000005030347812 */ /* 0x040fe400078e3cff */
[----:B------:R-:W-:-:S02]  /*8820*/  LOP3.LUT R54, R48, 0x60, RZ, 0x3c, !PT ;  /* 0x0000006030367812 */ /* 0x000fc400078e3cff */
[----:B------:R-:W-:Y:S02]  /*8830*/  LOP3.LUT R53, R48, 0x70, RZ, 0x3c, !PT ;  /* 0x0000007030357812 */ /* 0x000fe400078e3cff */
[----:B------:R-:W-:-:S06]  /*8840*/  LOP3.LUT R52, R3, 0x40, RZ, 0x3c, !PT ;  /* 0x0000004003347812 */ /* 0x000fcc00078e3cff */
.L_x_3:
[----:B------:R-:W0:Y:S01]  /*8850*/  S2R R52, SR_TID.X ;  /* 0x0000000000347919 */ /* 0x000e220000002100 */
[----:B------:R-:W-:-:S03]  /*8860*/  PRMT R209, RZ, 0x7610, R209 ;  /* 0x00007610ffd17816 */ /* 0x000fc600000000d1 */
[----:B------:R-:W1:Y:S04]  /*8870*/  S2R R55, SR_TID.X ;  /* 0x0000000000377919 */ /* 0x000e680000002100 */
[----:B------:R-:W2:Y:S04]  /*8880*/  S2R R5, SR_TID.X ;  /* 0x0000000000057919 */ /* 0x000ea80000002100 */
[----:B------:R1:W-:Y:S04]  /*8890*/  STL [R1+0x1b4], R74 ;  /* 0x0001b44a01007387 */ /* 0x0003e80000100800 */
[----:B------:R3:W-:Y:S01]  /*88a0*/  STL [R1+0x1b0], R75 ;  /* 0x0001b04b01007387 */ /* 0x0007e20000100800 */
[----:B------:R-:W-:-:S02]  /*88b0*/  PRMT R83, RZ, 0x7610, R83 ;  /* 0x00007610ff537816 */ /* 0x000fc40000000053 */
[----:B------:R-:W-:Y:S01]  /*88c0*/  PRMT R82, RZ, 0x7610, R82 ;  /* 0x00007610ff527816 */ /* 0x000fe20000000052 */
[----:B------:R-:W-:Y:S01]  /*88d0*/  STL [R1+0x1ac], R64 ;  /* 0x0001ac4001007387 */ /* 0x000fe20000100800 */
[----:B0-----:R-:W-:-:S03]  /*88e0*/  SHF.R.U32.HI R53, RZ, 0x4, R52 ;  /* 0x00000004ff357819 */ /* 0x001fc60000011634 */
[----:B------:R-:W-:Y:S01]  /*88f0*/  STL [R1+0x1a8], R65 ;  /* 0x0001a84101007387 */ /* 0x000fe20000100800 */
[----:B------:R-:W-:-:S03]  /*8900*/  SGXT.U32 R53, R53, 0x3 ;  /* 0x000000033535781a */ /* 0x000fc60000000000 */
[----:B------:R-:W-:Y:S01]  /*8910*/  STL [R1+0x1a4], R66 ;  /* 0x0001a44201007387 */ /* 0x000fe20000100800 */
[----:B-1----:R-:W-:Y:S02]  /*8920*/  SHF.R.U32.HI R74, RZ, 0x4, R55 ;  /* 0x00000004ff4a7819 */ /* 0x002fe40000011637 */
[C---:B---3--:R-:W-:Y:S01]  /*8930*/  LOP3.LUT R75, R53.reuse, 0x8, RZ, 0xfc, !PT ;  /* 0x00000008354b7812 */ /* 0x048fe200078efcff */
[----:B------:R-:W-:Y:S01]  /*8940*/  IMAD R52, R53, c[0x0][0x188], RZ ;  /* 0x0000620035347a24 */ /* 0x000fe200078e02ff */
[----:B------:R-:W-:Y:S01]  /*8950*/  SGXT.U32 R74, R74, 0x3 ;  /* 0x000000034a4a781a */ /* 0x000fe20000000000 */
[----:B------:R-:W-:Y:S01]  /*8960*/  STL [R1+0x1a0], R67 ;  /* 0x0001a04301007387 */ /* 0x000fe20000100800 */
[----:B--2---:R-:W-:Y:S01]  /*8970*/  SHF.R.U32.HI R54, RZ, 0x4, R5 ;  /* 0x00000004ff367819 */ /* 0x004fe20000011605 */
[----:B------:R-:W-:Y:S01]  /*8980*/  IMAD.WIDE R52, R52, 0x2, R50 ;  /* 0x0000000234347825 */ /* 0x000fe200078e0232 */
[----:B------:R-:W-:Y:S01]  /*8990*/  ISETP.GE.AND P1, PT, R75, UR4, PT ;  /* 0x000000044b007c0c */ /* 0x000fe2000bf26270 */
[----:B------:R0:W-:Y:S01]  /*89a0*/  STL [R1+0xec], R46 ;  /* 0x0000ec2e01007387 */ /* 0x0001e20000100800 */
[----:B------:R-:W-:-:S02]  /*89b0*/  LOP3.LUT R75, R74, 0x10, RZ, 0xfc, !PT ;  /* 0x000000104a4b7812 */ /* 0x000fc400078efcff */
[----:B------:R-:W-:Y:S01]  /*89c0*/  SGXT.U32 R54, R54, 0x3 ;  /* 0x000000033636781a */ /* 0x000fe20000000000 */
[----:B------:R-:W1:Y:S01]  /*89d0*/  S2R R74, SR_TID.X ;  /* 0x00000000004a7919 */ /* 0x000e620000002100 */
[----:B------:R-:W-:Y:S02]  /*89e0*/  SHF.R.U32.HI R55, RZ, 0x4, R55 ;  /* 0x00000004ff377819 */ /* 0x000fe40000011637 */
[----:B------:R-:W-:Y:S01]  /*89f0*/  ISETP.GE.AND P0, PT, R54, UR4, PT ;  /* 0x0000000436007c0c */ /* 0x000fe2000bf06270 */
[----:B-----5:R2:W-:Y:S01]  /*8a00*/  STL [R1+0xe8], R0 ;  /* 0x0000e80001007387 */ /* 0x0205e20000100800 */
[----:B------:R-:W-:-:S04]  /*8a10*/  SGXT.U32 R55, R55, 0x3 ;  /* 0x000000033737781a */ /* 0x000fc80000000000 */
[----:B------:R-:W-:-:S05]  /*8a20*/  LOP3.LUT R55, R55, 0x8, RZ, 0xfc, !PT ;  /* 0x0000000837377812 */ /* 0x000fca00078efcff */
[----:B------:R-:W-:Y:S02]  /*8a30*/  IMAD R55, R55, c[0x0][0x188], RZ ;  /* 0x0000620037377a24 */ /* 0x000fe400078e02ff */
[----:B------:R3:W4:Y:S01]  /*8a40*/  @!P0 LDG.E.U16 R209, [R52.64] ;  /* 0x0000000634d18981 */ /* 0x000722000c1e1500 */
[----:B------:R-:W-:Y:S02]  /*8a50*/  ISETP.GE.AND P0, PT, R75, UR4, PT ;  /* 0x000000044b007c0c */ /* 0x000fe4000bf06270 */
[----:B-1----:R-:W-:Y:S01]  /*8a60*/  SHF.R.U32.HI R75, RZ, 0x4, R74 ;  /* 0x00000004ff4b7819 */ /* 0x002fe2000001164a */
[----:B---3--:R-:W-:Y:S01]  /*8a70*/  IMAD.WIDE R52, R55, 0x2, R50 ;  /* 0x0000000237347825 */ /* 0x008fe200078e0232 */
[----:B------:R-:W-:Y:S01]  /*8a80*/  SHF.R.U32.HI R74, RZ, 0x4, R74 ;  /* 0x00000004ff4a7819 */ /* 0x000fe2000001164a */
[----:B------:R-:W1:Y:S01]  /*8a90*/  S2R R55, SR_TID.X ;  /* 0x0000000000377919 */ /* 0x000e620000002100 */
[----:B------:R-:W-:Y:S02]  /*8aa0*/  SGXT.U32 R75, R75, 0x3 ;  /* 0x000000034b4b781a */ /* 0x000fe40000000000 */
[----:B------:R-:W-:Y:S01]  /*8ab0*/  SGXT.U32 R74, R74, 0x3 ;  /* 0x000000034a4a781a */ /* 0x000fe20000000000 */
[----:B------:R3:W4:Y:S01]  /*8ac0*/  @!P1 LDG.E.U16 R83, [R52.64] ;  /* 0x0000000634539981 */ /* 0x000722000c1e1500 */
[----:B------:R-:W-:-:S05]  /*8ad0*/  LOP3.LUT R75, R75, 0x10, RZ, 0xfc, !PT ;  /* 0x000000104b4b7812 */ /* 0x000fca00078efcff */
[----:B------:R-:W-:-:S04]  /*8ae0*/  IMAD R75, R75, c[0x0][0x188], RZ ;  /* 0x000062004b4b7a24 */ /* 0x000fc800078e02ff */
[----:B---3--:R-:W-:Y:S01]  /*8af0*/  IMAD.WIDE R52, R75, 0x2, R50 ;  /* 0x000000024b347825 */ /* 0x008fe200078e0232 */
[----:B------:R-:W-:-:S04]  /*8b00*/  LOP3.LUT R75, R74, 0x18, RZ, 0xfc, !PT ;  /* 0x000000184a4b7812 */ /* 0x000fc800078efcff */
[----:B------:R3:W4:Y:S01]  /*8b10*/  @!P0 LDG.E.U16 R82, [R52.64] ;  /* 0x0000000634528981 */ /* 0x000722000c1e1500 */
[----:B-1----:R-:W-:-:S04]  /*8b20*/  SHF.R.U32.HI R74, RZ, 0x4, R55 ;  /* 0x00000004ff4a7819 */ /* 0x002fc80000011637 */
[----:B------:R-:W-:Y:S02]  /*8b30*/  SGXT.U32 R74, R74, 0x3 ;  /* 0x000000034a4a781a */ /* 0x000fe40000000000 */
[----:B------:R-:W-:Y:S02]  /*8b40*/  ISETP.GE.AND P0, PT, R75, UR4, PT ;  /* 0x000000044b007c0c */ /* 0x000fe4000bf06270 */
[----:B------:R-:W-:Y:S02]  /*8b50*/  LOP3.LUT R75, R74, 0x18, RZ, 0xfc, !PT ;  /* 0x000000184a4b7812 */ /* 0x000fe400078efcff */
[----:B------:R-:W-:-:S03]  /*8b60*/  PRMT R81, RZ, 0x7610, R81 ;  /* 0x00007610ff517816 */ /* 0x000fc60000000051 */
[----:B------:R-:W-:Y:S01]  /*8b70*/  IMAD R75, R75, c[0x0][0x188], RZ ;  /* 0x000062004b4b7a24 */ /* 0x000fe200078e02ff */
[----:B------:R-:W-:-:S03]  /*8b80*/  LOP3.LUT R74, R74, 0x20, RZ, 0xfc, !PT ;  /* 0x000000204a4a7812 */ /* 0x000fc600078efcff */
[----:B---3--:R-:W-:-:S05]  /*8b90*/  IMAD.WIDE R52, R75, 0x2, R50 ;  /* 0x000000024b347825 */ /* 0x008fca00078e0232 */
[----:B------:R1:W3:Y:S01]  /*8ba0*/  @!P0 LDG.E.U16 R81, [R52.64] ;  /* 0x0000000634518981 */ /* 0x0002e2000c1e1500 */
[----:B------:R-:W-:-:S03]  /*8bb0*/  ISETP.GE.AND P0, PT, R74, UR4, PT ;  /* 0x000000044a007c0c */ /* 0x000fc6000bf06270 */
[----:B------:R-:W1:Y:S01]  /*8bc0*/  S2R R74, SR_TID.X ;  /* 0x00000000004a7919 */ /* 0x000e620000002100 */
[----:B------:R-:W-:-:S04]  /*8bd0*/  SHF.R.U32.HI R55, RZ, 0x4, R55 ;  /* 0x00000004ff377819 */ /* 0x000fc80000011637 */
[----:B------:R-:W-:-:S04]  /*8be0*/  SGXT.U32 R55, R55, 0x3 ;  /* 0x000000033737781a */ /* 0x000fc80000000000 */
[C---:B0-----:R-:W-:Y:S02]  /*8bf0*/  LOP3.LUT R46, R55.reuse, 0x28, RZ, 0xfc, !PT ;  /* 0x00000028372e7812 */ /* 0x041fe400078efcff */
[----:B--2---:R-:W-:-:S05]  /*8c00*/  LOP3.LUT R0, R55, 0x20, RZ, 0xfc, !PT ;  /* 0x0000002037007812 */ /* 0x004fca00078efcff */
[----:B------:R-:W-:Y:S01]  /*8c10*/  IMAD R0, R0, c[0x0][0x188], RZ ;  /* 0x0000620000007a24 */ /* 0x000fe200078e02ff */
[----:B-1----:R-:W-:-:S04]  /*8c20*/  SHF.R.U32.HI R55, RZ, 0x4, R74 ;  /* 0x00000004ff377819 */ /* 0x002fc8000001164a */
[----:B------:R-:W-:Y:S01]  /*8c30*/  SGXT.U32 R55, R55, 0x3 ;  /* 0x000000033737781a */ /* 0x000fe20000000000 */
[----:B------:R-:W-:-:S03]  /*8c40*/  IMAD.WIDE R52, R0, 0x2, R50 ;  /* 0x0000000200347825 */ /* 0x000fc600078e0232 */
[----:B------:R-:W-:Y:S02]  /*8c50*/  LOP3.LUT R0, R55, 0x28, RZ, 0xfc, !PT ;  /* 0x0000002837007812 */ /* 0x000fe400078efcff */
[----:B------:R-:W0:Y:S01]  /*8c60*/  S2R R55, SR_TID.X ;  /* 0x0000000000377919 */ /* 0x000e220000002100 */
[----:B------:R-:W-:Y:S02]  /*8c70*/  PRMT R80, RZ, 0x7610, R80 ;  /* 0x00007610ff507816 */ /* 0x000fe40000000050 */
[----:B------:R-:W-:Y:S01]  /*8c80*/  SHF.R.U32.HI R75, RZ, 0x4, R74 ;  /* 0x00000004ff4b7819 */ /* 0x000fe2000001164a */
[----:B------:R-:W-:-:S03]  /*8c90*/  IMAD R0, R0, c[0x0][0x188], RZ ;  /* 0x0000620000007a24 */ /* 0x000fc600078e02ff */
[----:B------:R-:W-:Y:S01]  /*8ca0*/  SGXT.U32 R75, R75, 0x3 ;  /* 0x000000034b4b781a */ /* 0x000fe20000000000 */
[----:B------:R1:W2:Y:S01]  /*8cb0*/  @!P0 LDG.E.U16 R80, [R52.64] ;  /* 0x0000000634508981 */ /* 0x0002a2000c1e1500 */
[----:B------:R-:W-:Y:S01]  /*8cc0*/  ISETP.GE.AND P1, PT, R46, UR4, PT ;  /* 0x000000042e007c0c */ /* 0x000fe2000bf26270 */
[----:B-1----:R-:W-:Y:S01]  /*8cd0*/  IMAD.WIDE R52, R0, 0x2, R50 ;  /* 0x0000000200347825 */ /* 0x002fe200078e0232 */
[----:B------:R-:W-:Y:S02]  /*8ce0*/  LOP3.LUT R0, R75, 0x30, RZ, 0xfc, !PT ;  /* 0x000000304b007812 */ /* 0x000fe400078efcff */
[----:B0-----:R-:W-:-:S04]  /*8cf0*/  SHF.R.U32.HI R75, RZ, 0x4, R55 ;  /* 0x00000004ff4b7819 */ /* 0x001fc80000011637 */
[----:B------:R-:W-:Y:S02]  /*8d00*/  SGXT.U32 R75, R75, 0x3 ;  /* 0x000000034b4b781a */ /* 0x000fe40000000000 */
[----:B------:R-:W-:Y:S02]  /*8d10*/  SHF.R.U32.HI R55, RZ, 0x4, R74 ;  /* 0x00000004ff377819 */ /* 0x000fe4000001164a */
[----:B------:R-:W-:Y:S02]  /*8d20*/  LOP3.LUT R46, R75, 0x30, RZ, 0xfc, !PT ;  /* 0x000000304b2e7812 */ /* 0x000fe400078efcff */
[----:B------:R-:W-:Y:S02]  /*8d30*/  PRMT R71, RZ, 0x7610, R71 ;  /* 0x00007610ff477816 */ /* 0x000fe40000000047 */
[----:B------:R-:W-:Y:S01]  /*8d40*/  SGXT.U32 R55, R55, 0x3 ;  /* 0x000000033737781a */ /* 0x000fe20000000000 */
[----:B------:R-:W-:-:S03]  /*8d50*/  IMAD R46, R46, c[0x0][0x188], RZ ;  /* 0x000062002e2e7a24 */ /* 0x000fc600078e02ff */
[----:B------:R0:W2:Y:S01]  /*8d60*/  @!P1 LDG.E.U16 R71, [R52.64] ;  /* 0x0000000634479981 */ /* 0x0000a2000c1e1500 */
[----:B------:R-:W-:Y:S01]  /*8d70*/  ISETP.GE.AND P0, PT, R0, UR4, PT ;  /* 0x0000000400007c0c */ /* 0x000fe2000bf06270 */
[----:B0-----:R-:W-:Y:S01]  /*8d80*/  IMAD.WIDE R52, R46, 0x2, R50 ;  /* 0x000000022e347825 */ /* 0x001fe200078e0232 */
[----:B------:R-:W-:Y:S02]  /*8d90*/  LOP3.LUT R46, R55, 0x40, RZ, 0xfc, !PT ;  /* 0x00000040372e7812 */ /* 0x000fe400078efcff */
[----:B------:R-:W0:Y:S01]  /*8da0*/  S2R R55, SR_TID.X ;  /* 0x0000000000377919 */ /* 0x000e220000002100 */
[----:B------:R-:W-:Y:S02]  /*8db0*/  PRMT R70, RZ, 0x7610, R70 ;  /* 0x00007610ff467816 */ /* 0x000fe40000000046 */
[----:B------:R-:W-:Y:S02]  /*8dc0*/  LEA.HI R0, R74, 0x38, RZ, 0x1c ;  /* 0x000000384a007811 */ /* 0x000fe400078fe0ff */
[----:B------:R-:W-:-:S04]  /*8dd0*/  SHF.R.U32.HI R74, RZ, 0x4, R74 ;  /* 0x00000004ff4a7819 */ /* 0x000fc8000001164a */
[----:B------:R1:W2:Y:S01]  /*8de0*/  @!P0 LDG.E.U16 R70, [R52.64] ;  /* 0x0000000634468981 */ /* 0x0002a2000c1e1500 */
[C---:B------:R-:W-:Y:S01]  /*8df0*/  ISETP.GE.AND P0, PT, R0.reuse, UR4, PT ;  /* 0x0000000400007c0c */ /* 0x040fe2000bf06270 */
[----:B------:R-:W-:Y:S01]  /*8e00*/  IMAD R0, R0, c[0x0][0x188], RZ ;  /* 0x0000620000007a24 */ /* 0x000fe200078e02ff */
[----:B------:R-:W-:Y:S02]  /*8e10*/  SGXT.U32 R74, R74, 0x3 ;  /* 0x000000034a4a781a */ /* 0x000fe40000000000 */
[----:B------:R-:W-:Y:S01]  /*8e20*/  PRMT R69, RZ, 0x7610, R69 ;  /* 0x00007610ff457816 */ /* 0x000fe20000000045 */
[----:B-1----:R-:W-:Y:S01]  /*8e30*/  IMAD.WIDE R52, R0, 0x2, R50 ;  /* 0x0000000200347825 */ /* 0x002fe200078e0232 */
[----:B------:R-:W-:-:S07]  /*8e40*/  LOP3.LUT R0, R74, 0x40, RZ, 0xfc, !PT ;  /* 0x000000404a007812 */ /* 0x000fce00078efcff */
[----:B------:R1:W2:Y:S01]  /*8e50*/  @!P0 LDG.E.U16 R69, [R52.64] ;  /* 0x0000000634458981 */ /* 0x0002a2000c1e1500 */
[----:B0-----:R-:W-:Y:S01]  /*8e60*/  SHF.R.U32.HI R74, RZ, 0x4, R55 ;  /* 0x00000004ff4a7819 */ /* 0x001fe20000011637 */
[----:B------:R-:W-:-:S03]  /*8e70*/  IMAD R0, R0, c[0x0][0x188], RZ ;  /* 0x0000620000007a24 */ /* 0x000fc600078e02ff */
[----:B------:R-:W-:Y:S01]  /*8e80*/  SGXT.U32 R74, R74, 0x3 ;  /* 0x000000034a4a781a */ /* 0x000fe20000000000 */
[----:B-1----:R-:W-:-:S03]  /*8e90*/  IMAD.WIDE R52, R0, 0x2, R50 ;  /* 0x0000000200347825 */ /* 0x002fc600078e0232 */
[----:B------:R-:W-:Y:S02]  /*8ea0*/  LOP3.LUT R0, R74, 0x48, RZ, 0xfc, !PT ;  /* 0x000000484a007812 */ /* 0x000fe400078efcff */
[----:B------:R-:W0:Y:S01]  /*8eb0*/  S2R R74, SR_TID.X ;  /* 0x00000000004a7919 */ /* 0x000e220000002100 */
[----:B------:R-:W-:Y:S02]  /*8ec0*/  SHF.R.U32.HI R55, RZ, 0x4, R55 ;  /* 0x00000004ff377819 */ /* 0x000fe40000011637 */
[----:B------:R-:W-:Y:S02]  /*8ed0*/  ISETP.GE.AND P1, PT, R46, UR4, PT ;  /* 0x000000042e007c0c */ /* 0x000fe4000bf26270 */
[----:B------:R-:W-:Y:S02]  /*8ee0*/  SGXT.U32 R55, R55, 0x3 ;  /* 0x000000033737781a */ /* 0x000fe40000000000 */
[----:B------:R-:W-:Y:S02]  /*8ef0*/  ISETP.GE.AND P0, PT, R0, UR4, PT ;  /* 0x0000000400007c0c */ /* 0x000fe4000bf06270 */
[----:B------:R-:W-:-:S02]  /*8f00*/  LOP3.LUT R0, R55, 0x48, RZ, 0xfc, !PT ;  /* 0x0000004837007812 */ /* 0x000fc400078efcff */
[----:B------:R-:W-:-:S03]  /*8f10*/  PRMT R68, RZ, 0x7610, R68 ;  /* 0x00007610ff447816 */ /* 0x000fc60000000044 */
[----:B------:R-:W-:-:S03]  /*8f20*/  IMAD R0, R0, c[0x0][0x188], RZ ;  /* 0x0000620000007a24 */ /* 0x000fc600078e02ff */
[----:B------:R1:W2:Y:S01]  /*8f30*/  @!P1 LDG.E.U16 R68, [R52.64] ;  /* 0x0000000634449981 */ /* 0x0002a2000c1e1500 */
[----:B0-----:R-:W-:-:S04]  /*8f40*/  SHF.R.U32.HI R55, RZ, 0x4, R74 ;  /* 0x00000004ff377819 */ /* 0x001fc8000001164a */
[----:B------:R-:W-:Y:S01]  /*8f50*/  SGXT.U32 R55, R55, 0x3 ;  /* 0x000000033737781a */ /* 0x000fe20000000000 */
[----:B-1----:R-:W-:-:S03]  /*8f60*/  IMAD.WIDE R52, R0, 0x2, R50 ;  /* 0x0000000200347825 */ /* 0x002fc600078e0232 */
[C---:B------:R-:W-:Y:S02]  /*8f70*/  LOP3.LUT R46, R55.reuse, 0x50, RZ, 0xfc, !PT ;  /* 0x00000050372e7812 */ /* 0x040fe400078efcff */
[----:B------:R-:W-:Y:S02]  /*8f80*/  LOP3.LUT R0, R55, 0x50, RZ, 0xfc, !PT ;  /* 0x0000005037007812 */ /* 0x000fe400078efcff */
[----:B------:R-:W0:Y:S01]  /*8f90*/  S2R R55, SR_TID.X ;  /* 0x0000000000377919 */ /* 0x000e220000002100 */
[----:B------:R-:W-:Y:S02]  /*8fa0*/  SHF.R.U32.HI R74, RZ, 0x4, R74 ;  /* 0x00000004ff4a7819 */ /* 0x000fe4000001164a */
[----:B------:R-:W-:Y:S01]  /*8fb0*/  PRMT R63, RZ, 0x7610, R63 ;  /* 0x00007610ff3f7816 */ /* 0x000fe2000000003f */
[----:B------:R-:W-:Y:S01]  /*8fc0*/  IMAD R0, R0, c[0x0][0x188], RZ ;  /* 0x0000620000007a24 */ /* 0x000fe200078e02ff */
[----:B------:R-:W-:-:S04]  /*8fd0*/  SGXT.U32 R74, R74, 0x3 ;  /* 0x000000034a4a781a */ /* 0x000fc80000000000 */
[----:B------:R1:W2:Y:S01]  /*8fe0*/  @!P0 LDG.E.U16 R63, [R52.64] ;  /* 0x00000006343f8981 */ /* 0x0002a2000c1e1500 */
[----:B------:R-:W-:Y:S02]  /*8ff0*/  ISETP.GE.AND P0, PT, R46, UR4, PT ;  /* 0x000000042e007c0c */ /* 0x000fe4000bf06270 */
[----:B------:R-:W-:Y:S01]  /*9000*/  LOP3.LUT R46, R74, 0x58, RZ, 0xfc, !PT ;  /* 0x000000584a2e7812 */ /* 0x000fe200078efcff */
[----:B-1----:R-:W-:Y:S01]  /*9010*/  IMAD.WIDE R52, R0, 0x2, R50 ;  /* 0x0000000200347825 */ /* 0x002fe200078e0232 */
[----:B------:R-:W-:Y:S02]  /*9020*/  LOP3.LUT R0, R74, 0x60, RZ, 0xfc, !PT ;  /* 0x000000604a007812 */ /* 0x000fe400078efcff */
[----:B------:R-:W1:Y:S01]  /*9030*/  S2R R74, SR_TID.X ;  /* 0x00000000004a7919 */ /* 0x000e620000002100 */
[----:B0-----:R-:W-:-:S04]  /*9040*/  SHF.R.U32.HI R55, RZ, 0x4, R55 ;  /* 0x00000004ff377819 */ /* 0x001fc80000011637 */
[----:B------:R-:W-:Y:S02]  /*9050*/  SGXT.U32 R55, R55, 0x3 ;  /* 0x000000033737781a */ /* 0x000fe40000000000 */
[----:B------:R-:W-:Y:S02]  /*9060*/  ISETP.GE.AND P1, PT, R0, UR4, PT ;  /* 0x0000000400007c0c */ /* 0x000fe4000bf26270 */
[----:B------:R-:W-:Y:S02]  /*9070*/  LOP3.LUT R0, R55, 0x58, RZ, 0xfc, !PT ;  /* 0x0000005837007812 */ /* 0x000fe400078efcff */
[----:B------:R-:W0:Y:S01]  /*9080*/  S2R R55, SR_TID.X ;  /* 0x0000000000377919 */ /* 0x000e220000002100 */
[----:B------:R-:W-:-:S06]  /*9090*/  PRMT R62, RZ, 0x7610, R62 ;  /* 0x00007610ff3e7816 */ /* 0x000fcc000000003e */
[----:B------:R0:W2:Y:S01]  /*90a0*/  @!P0 LDG.E.U16 R62, [R52.64] ;  /* 0x00000006343e8981 */ /* 0x0000a2000c1e1500 */
[----:B-1----:R-:W-:-:S04]  /*90b0*/  SHF.R.U32.HI R74, RZ, 0x4, R74 ;  /* 0x00000004ff4a7819 */ /* 0x002fc8000001164a */
[----:B------:R-:W-:Y:S02]  /*90c0*/  SGXT.U32 R74, R74, 0x3 ;  /* 0x000000034a4a781a */ /* 0x000fe40000000000 */
[----:B------:R-:W-:Y:S02]  /*90d0*/  ISETP.GE.AND P0, PT, R46, UR4, PT ;  /* 0x000000042e007c0c */ /* 0x000fe4000bf06270 */
[----:B------:R-:W-:Y:S01]  /*90e0*/  LOP3.LUT R46, R74, 0x60, RZ, 0xfc, !PT ;  /* 0x000000604a2e7812 */ /* 0x000fe200078efcff */
[----:B------:R-:W-:Y:S01]  /*90f0*/  IMAD R0, R0, c[0x0][0x188], RZ ;  /* 0x0000620000007a24 */ /* 0x000fe200078e02ff */
[--C-:B0-----:R-:W-:Y:S02]  /*9100*/  SHF.R.U32.HI R74, RZ, 0x4, R55.reuse ;  /* 0x00000004ff4a7819 */ /* 0x101fe40000011637 */
[----:B------:R-:W-:Y:S02]  /*9110*/  SHF.R.U32.HI R55, RZ, 0x4, R55 ;  /* 0x00000004ff377819 */ /* 0x000fe40000011637 */
[----:B------:R-:W-:Y:S01]  /*9120*/  SGXT.U32 R74, R74, 0x3 ;  /* 0x000000034a4a781a */ /* 0x000fe20000000000 */
[----:B------:R-:W-:Y:S01]  /*9130*/  IMAD.WIDE R52, R0, 0x2, R50 ;  /* 0x0000000200347825 */ /* 0x000fe200078e0232 */
[----:B------:R-:W-:Y:S01]  /*9140*/  PRMT R61, RZ, 0x7610, R61 ;  /* 0x00007610ff3d7816 */ /* 0x000fe2000000003d */
[----:B------:R-:W2:Y:S01]  /*9150*/  LDL.LU R0, [R1+0x34] ;  /* 0x0000340001007983 */ /* 0x000ea20000300800 */
[----:B------:R-:W-:Y:S01]  /*9160*/  SGXT.U32 R55, R55, 0x3 ;  /* 0x000000033737781a */ /* 0x000fe20000000000 */
[----:B------:R-:W-:Y:S01]  /*9170*/  IMAD R46, R46, c[0x0][0x188], RZ ;  /* 0x000062002e2e7a24 */ /* 0x000fe200078e02ff */
[----:B------:R-:W-:-:S02]  /*9180*/  LOP3.LUT R64, R74, 0x68, RZ, 0xfc, !PT ;  /* 0x000000684a407812 */ /* 0x000fc400078efcff */
[----:B------:R0:W3:Y:S01]  /*9190*/  @!P0 LDG.E.U16 R61, [R52.64] ;  /* 0x00000006343d8981 */ /* 0x0000e2000c1e1500 */
[----:B------:R-:W-:Y:S02]  /*91a0*/  PRMT R60, RZ, 0x7610, R60 ;  /* 0x00007610ff3c7816 */ /* 0x000fe4000000003c */
[----:B------:R-:W-:Y:S02]  /*91b0*/  LOP3.LUT R55, R55, 0x68, RZ, 0xfc, !PT ;  /* 0x0000006837377812 */ /* 0x000fe400078efcff */
[----:B------:R-:W-:Y:S01]  /*91c0*/  ISETP.GE.AND P0, PT, R64, UR4, PT ;  /* 0x0000000440007c0c */ /* 0x000fe2000bf06270 */
[----:B0-----:R-:W-:Y:S01]  /*91d0*/  IMAD.WIDE R52, R46, 0x2, R50 ;  /* 0x000000022e347825 */ /* 0x001fe200078e0232 */
[----:B------:R-:W-:Y:S02]  /*91e0*/  LOP3.LUT R46, R74, 0x70, RZ, 0xfc, !PT ;  /* 0x000000704a2e7812 */ /* 0x000fe400078efcff */
[----:B------:R-:W-:Y:S01]  /*91f0*/  LOP3.LUT R54, R54, 0x70, RZ, 0xfc, !PT ;  /* 0x0000007036367812 */ /* 0x000fe200078efcff */
[----:B------:R-:W-:Y:S01]  /*9200*/  IMAD R55, R55, c[0x0][0x188], RZ ;  /* 0x0000620037377a24 */ /* 0x000fe200078e02ff */
[----:B------:R0:W3:Y:S01]  /*9210*/  @!P1 LDG.E.U16 R60, [R52.64] ;  /* 0x00000006343c9981 */ /* 0x0000e2000c1e1500 */
[----:B------:R-:W-:-:S02]  /*9220*/  ISETP.GE.AND P1, PT, R46, UR4, PT ;  /* 0x000000042e007c0c */ /* 0x000fc4000bf26270 */
[----:B------:R-:W-:Y:S01]  /*9230*/  PRMT R59, RZ, 0x7610, R59 ;  /* 0x00007610ff3b7816 */ /* 0x000fe2000000003b */
[----:B------:R-:W-:Y:S01]  /*9240*/  IMAD R54, R54, c[0x0][0x188], RZ ;  /* 0x0000620036367a24 */ /* 0x000fe200078e02ff */
[----:B------:R-:W-:Y:S01]  /*9250*/  LEA.HI R5, R5, 0x78, RZ, 0x1c ;  /* 0x0000007805057811 */ /* 0x000fe200078fe0ff */
[----:B------:R-:W3:Y:S01]  /*9260*/  LDL.LU R46, [R1+0xd4] ;  /* 0x0000d400012e7983 */ /* 0x000ee20000300800 */
[----:B0-----:R-:W-:Y:S01]  /*9270*/  IMAD.WIDE R52, R55, 0x2, R50 ;  /* 0x0000000237347825 */ /* 0x001fe200078e0232 */
[----:B------:R-:W-:Y:S02]  /*9280*/  PRMT R58, RZ, 0x7610, R58 ;  /* 0x00007610ff3a7816 */ /* 0x000fe4000000003a */
[----:B------:R-:W4:Y:S04]  /*9290*/  LDL R64, [R1+0xb4] ;  /* 0x0000b40001407983 */ /* 0x000f280000100800 */
[----:B------:R0:W4:Y:S04]  /*92a0*/  @!P0 LDG.E.U16 R59, [R52.64] ;  /* 0x00000006343b8981 */ /* 0x000128000c1e1500 */
[----:B------:R-:W-:Y:S01]  /*92b0*/  STL [R1+0xf4], R50 ;  /* 0x0000f43201007387 */ /* 0x000fe20000100800 */
[----:B0-----:R-:W-:-:S04]  /*92c0*/  IMAD.WIDE R52, R54, 0x2, R50 ;  /* 0x0000000236347825 */ /* 0x001fc800078e0232 */
[----:B------:R-:W-:Y:S01]  /*92d0*/  IMAD R54, R5, c[0x0][0x188], RZ ;  /* 0x0000620005367a24 */ /* 0x000fe200078e02ff */
[----:B------:R0:W4:Y:S04]  /*92e0*/  @!P1 LDG.E.U16 R58, [R52.64] ;  /* 0x00000006343a9981 */ /* 0x000128000c1e1500 */
[----:B------:R1:W-:Y:S01]  /*92f0*/  STL [R1+0xf0], R51 ;  /* 0x0000f03301007387 */ /* 0x0003e20000100800 */
[----:B0-----:R-:W-:-:S03]  /*9300*/  IMAD.WIDE R52, R54, 0x2, R50 ;  /* 0x0000000236347825 */ /* 0x001fc600078e0232 */
[----:B-1----:R-:W4:Y:S01]  /*9310*/  LDL.LU R51, [R1+0x1c] ;  /* 0x00001c0001337983 */ /* 0x002f220000300800 */
[----:B------:R-:W-:-:S03]  /*9320*/  ISETP.GE.AND P0, PT, R5, UR4, PT ;  /* 0x0000000405007c0c */ /* 0x000fc6000bf06270 */
[----:B------:R-:W0:Y:S01]  /*9330*/  S2R R5, SR_TID.X ;  /* 0x0000000000057919 */ /* 0x000e220000002100 */
[----:B------:R-:W-:Y:S02]  /*9340*/  PRMT R57, RZ, 0x7610, R57 ;  /* 0x00007610ff397816 */ /* 0x000fe40000000039 */
[----:B------:R-:W-:Y:S01]  /*9350*/  PRMT R56, RZ, 0x7610, R56 ;  /* 0x00007610ff387816 */ /* 0x000fe20000000038 */
[----:B------:R-:W4:Y:S06]  /*9360*/  LDL.LU R50, [R1+0x18] ;  /* 0x0000180001327983 */ /* 0x000f2c0000300800 */
[----:B------:R2:W4:Y:S04]  /*9370*/  @!P0 LDG.E.U16 R57, [R52.64] ;  /* 0x0000000634398981 */ /* 0x000528000c1e1500 */
[----:B------:R-:W-:Y:S01]  /*9380*/  BAR.SYNC.DEFER_BLOCKING 0x0 ;  /* 0x0000000000007b1d */ /* 0x000fe20000010000 */
[----:B0-----:R-:W-:-:S04]  /*9390*/  LOP3.LUT R67, R5, 0x7f, RZ, 0xc0, !PT ;  /* 0x0000007f05437812 */ /* 0x001fc800078ec0ff */
[----:B------:R-:W-:Y:S02]  /*93a0*/  ISETP.GE.AND P0, PT, R67, UR4, PT ;  /* 0x0000000443007c0c */ /* 0x000fe4000bf06270 */
[----:B------:R-:W-:Y:S02]  /*93b0*/  PRMT R208, RZ, 0x7610, R208 ;  /* 0x00007610ffd07816 */ /* 0x000fe400000000d0 */
[----:B------:R-:W-:Y:S02]  /*93c0*/  PRMT R207, RZ, 0x7610, R207 ;  /* 0x00007610ffcf7816 */ /* 0x000fe400000000cf */
[----:B--2---:R-:W-:-:S05]  /*93d0*/  IADD3 R52, P1, R0, R7, RZ ;  /* 0x0000000700347210 */ /* 0x004fca0007f3e0ff */
[----:B------:R-:W-:-:S05]  /*93e0*/  IMAD.X R53, R175, 0x1, R6, P1 ;  /* 0x00000001af357824 */ /* 0x000fca00008e0606 */
[----:B------:R3:W2:Y:S02]  /*93f0*/  @!P0 LDG.E.U16 R56, [R52.64] ;  /* 0x0000000634388981 */ /* 0x0006a4000c1e1500 */
[----:B---3--:R-:W-:Y:S02]  /*9400*/  IADD3 R52, P1, R46, R7, RZ ;  /* 0x000000072e347210 */ /* 0x008fe40007f3e0ff */
[----:B------:R0:W-:Y:S04]  /*9410*/  STL [R1+0xf8], R0 ;  /* 0x0000f80001007387 */ /* 0x0001e80000100800 */
[----:B0-----:R-:W3:Y:S04]  /*9420*/  LDL.LU R0, [R1+0xc8] ;  /* 0x0000c80001007983 */ /* 0x001ee80000300800 */
[----:B------:R0:W-:Y:S04]  /*9430*/  STL [R1+0xfc], R175 ;  /* 0x0000fcaf01007387 */ /* 0x0001e80000100800 */
[----:B0-----:R-:W2:Y:S01]  /*9440*/  LDL.LU R175, [R1+0x4] ;  /* 0x0000040001af7983 */ /* 0x001ea20000300800 */
[----:B----4-:R-:W-:-:S05]  /*9450*/  IMAD.X R53, R51, 0x1, R6, P1 ;  /* 0x0000000133357824 */ /* 0x010fca00008e0606 */
[----:B------:R0:W4:Y:S02]  /*9460*/  @!P0 LDG.E.U16 R208, [R52.64] ;  /* 0x0000000634d08981 */ /* 0x000124000c1e1500 */
[----:B0-----:R-:W-:-:S05]  /*9470*/  IADD3 R52, P1, R164, R7, RZ ;  /* 0x00000007a4347210 */ /* 0x001fca0007f3e0ff */
[----:B------:R-:W-:Y:S01]  /*9480*/  IMAD.X R53, R148, 0x1, R6, P1 ;  /* 0x0000000194357824 */ /* 0x000fe200008e0606 */
[----:B------:R0:W-:Y:S04]  /*9490*/  STL [R1+0x100], R46 ;  /* 0x0001002e01007387 */ /* 0x0001e80000100800 */
[----:B------:R1:W2:Y:S04]  /*94a0*/  @!P0 LDG.E.U16 R207, [R52.64] ;  /* 0x0000000634cf8981 */ /* 0x0002a8000c1e1500 */
[----:B0-----:R-:W2:Y:S01]  /*94b0*/  LDL.LU R46, [R1] ;  /* 0x00000000012e7983 */ /* 0x001ea20000300800 */
[----:B-1----:R-:W-:-:S03]  /*94c0*/  IADD3 R52, P1, R249, R7, RZ ;  /* 0x00000007f9347210 */ /* 0x002fc60007f3e0ff */
[----:B------:R0:W-:Y:S02]  /*94d0*/  STL [R1+0x104], R51 ;  /* 0x0001043301007387 */ /* 0x0001e40000100800 */
[----:B------:R-:W-:Y:S01]  /*94e0*/  IMAD.X R53, R159, 0x1, R6, P1 ;  /* 0x000000019f357824 */ /* 0x000fe200008e0606 */
[----:B------:R-:W-:Y:S01]  /*94f0*/  IADD3 R54, P1, R49, R7, RZ ;  /* 0x0000000731367210 */ /* 0x000fe20007f3e0ff */
[----:B0-----:R-:W2:Y:S04]  /*9500*/  LDL.LU R51, [R1+0xbc] ;  /* 0x0000bc0001337983 */ /* 0x001ea80000300800 */
[----:B------:R-:W-:Y:S04]  /*9510*/  STL [R1+0x108], R164 ;  /* 0x000108a401007387 */ /* 0x000fe80000100800 */
[----:B------:R-:W-:Y:S01]  /*9520*/  STL [R1+0x10c], R148 ;  /* 0x00010c9401007387 */ /* 0x000fe20000100800 */
[----:B------:R-:W-:-:S03]  /*9530*/  IADD3.X R55, R47, R6, RZ, P1, !PT ;  /* 0x000000062f377210 */ /* 0x000fc60000ffe4ff */
[----:B------:R-:W-:Y:S04]  /*9540*/  STL [R1+0x110], R249 ;  /* 0x000110f901007387 */ /* 0x000fe80000100800 */
[----:B------:R-:W-:Y:S04]  /*9550*/  STL [R1+0x114], R159 ;  /* 0x0001149f01007387 */ /* 0x000fe80000100800 */
[----:B------:R0:W-:Y:S04]  /*9560*/  STL [R1+0x16c], R49 ;  /* 0x00016c3101007387 */ /* 0x0001e80000100800 */
[----:B------:R1:W-:Y:S04]  /*9570*/  STL [R1+0x170], R47 ;  /* 0x0001702f01007387 */ /* 0x0003e80000100800 */
[----:B0-----:R-:W2:Y:S04]  /*9580*/  LDL R49, [R1+0x74] ;  /* 0x0000740001317983 */ /* 0x001ea80000100800 */
[----:B-1----:R-:W2:Y:S04]  /*9590*/  LDL R47, [R1+0x54] ;  /* 0x00005400012f7983 */ /* 0x002ea80000100800 */
[----:B------:R-:W2:Y:S01]  /*95a0*/  LDL.LU R159, [R1+0x94] ;  /* 0x00009400019f7983 */ /* 0x000ea20000300800 */
[----:B------:R-:W-:-:S02]  /*95b0*/  PRMT R206, RZ, 0x7610, R206 ;  /* 0x00007610ffce7816 */ /* 0x000fc400000000ce */
[----:B------:R-:W-:Y:S01]  /*95c0*/  PRMT R210, RZ, 0x7610, R210 ;  /* 0x00007610ffd27816 */ /* 0x000fe200000000d2 */
[----:B------:R0:W-:Y:S04]  /*95d0*/  STS.U16 [R2+0x8000], R209 ;  /* 0x008000d102007388 */ /* 0x0001e80000000400 */
[----:B------:R1:W3:Y:S04]  /*95e0*/  @!P0 LDG.E.U16 R206, [R52.64] ;  /* 0x0000000634ce8981 */ /* 0x0002e8000c1e1500 */
[----:B------:R0:W-:Y:S04]  /*95f0*/  STS.U16 [R2+0x8100], R83 ;  /* 0x0081005302007388 */ /* 0x0001e80000000400 */
[----:B------:R0:W-:Y:S01]  /*9600*/  STS.U16 [R2+0x8200], R82 ;  /* 0x0082005202007388 */ /* 0x0001e20000000400 */
[----:B-1----:R-:W-:-:S03]  /*9610*/  PRMT R52, RZ, 0x7610, R52 ;  /* 0x00007610ff347816 */ /* 0x002fc60000000034 */
[----:B------:R-:W3:Y:S04]  /*9620*/  LDL.LU R249, [R1+0x9c] ;  /* 0x00009c0001f97983 */ /* 0x000ee80000300800 */
[----:B------:R1:W3:Y:S01]  /*9630*/  @!P0 LDG.E.U16 R52, [R54.64] ;  /* 0x0000000636348981 */ /* 0x0002e2000c1e1500 */
[----:B------:R-:W-:Y:S02]  /*9640*/  PRMT R53, RZ, 0x7610, R53 ;  /* 0x00007610ff357816 */ /* 0x000fe40000000035 */
[----:B0-----:R-:W-:Y:S01]  /*9650*/  PRMT R209, RZ, 0x7610, R209 ;  /* 0x00007610ffd17816 */ /* 0x001fe200000000d1 */
[----:B------:R-:W3:Y:S01]  /*9660*/  LDL.LU R164, [R1+0xa8] ;  /* 0x0000a80001a47983 */ /* 0x000ee20000300800 */
[----:B-1----:R-:W-:-:S05]  /*9670*/  IADD3 R54, P1, R64, R7, RZ ;  /* 0x0000000740367210 */ /* 0x002fca0007f3e0ff */
[----:B------:R-:W-:-:S05]  /*9680*/  IMAD.X R55, R244, 0x1, R6, P1 ;  /* 0x00000001f4377824 */ /* 0x000fca00008e0606 */
[----:B------:R0:W3:Y:S02]  /*9690*/  @!P0 LDG.E.U16 R210, [R54.64] ;  /* 0x0000000636d28981 */ /* 0x0000e4000c1e1500 */
[----:B0-----:R-:W-:-:S05]  /*96a0*/  IADD3 R54, P1, R136, R7, RZ ;  /* 0x0000000788367210 */ /* 0x001fca0007f3e0ff */
[----:B------:R-:W-:-:S05]  /*96b0*/  IMAD.X R55, R135, 0x1, R6, P1 ;  /* 0x0000000187377824 */ /* 0x000fca00008e0606 */
[----:B------:R0:W3:Y:S02]  /*96c0*/  @!P0 LDG.E.U16 R53, [R54.64] ;  /* 0x0000000636358981 */ /* 0x0000e4000c1e1500 */
[----:B0-----:R-:W-:-:S05]  /*96d0*/  IADD3 R54, P1, R233, R7, RZ ;  /* 0x00000007e9367210 */ /* 0x001fca0007f3e0ff */
[----:B------:R-:W-:-:S05]  /*96e0*/  IMAD.X R55, R128, 0x1, R6, P1 ;  /* 0x0000000180377824 */ /* 0x000fca00008e0606 */
[----:B------:R2:W3:Y:S01]  /*96f0*/  @!P0 LDG.E.U16 R209, [R54.64] ;  /* 0x0000000636d18981 */ /* 0x0004e2000c1e1500 */
[----:B------:R-:W-:Y:S02]  /*9700*/  PRMT R83, RZ, 0x7610, R83 ;  /* 0x00007610ff537816 */ /* 0x000fe40000000053 */
[----:B------:R-:W-:Y:S01]  /*9710*/  PRMT R82, RZ, 0x7610, R82 ;  /* 0x00007610ff527816 */ /* 0x000fe20000000052 */
[----:B------:R0:W-:Y:S04]  /*9720*/  STL [R1+0x118], R244 ;  /* 0x000118f401007387 */ /* 0x0001e80000100800 */
[----:B------:R1:W-:Y:S04]  /*9730*/  STS.U16 [R2+0x8300], R81 ;  /* 0x0083005102007388 */ /* 0x0003e80000000400 */
[----:B0-----:R-:W3:Y:S04]  /*9740*/  LDL.LU R244, [R1+0x90] ;  /* 0x0000900001f47983 */ /* 0x001ee80000300800 */
[----:B------:R-:W-:Y:S01]  /*9750*/  STL [R1+0x11c], R136 ;  /* 0x00011c8801007387 */ /* 0x000fe20000100800 */
[----:B-1----:R-:W-:-:S03]  /*9760*/  PRMT R81, RZ, 0x7610, R81 ;  /* 0x00007610ff517816 */ /* 0x002fc60000000051 */
[----:B------:R0:W-:Y:S04]  /*9770*/  STL [R1+0x120], R135 ;  /* 0x0001208701007387 */ /* 0x0001e80000100800 */
[----:B0-----:R-:W3:Y:S04]  /*9780*/  LDL.LU R135, [R1+0x88] ;  /* 0x0000880001877983 */ /* 0x001ee80000300800 */
[----:B------:R-:W-:Y:S04]  /*9790*/  STL [R1+0x124], R233 ;  /* 0x000124e901007387 */ /* 0x000fe80000100800 */
[----:B------:R-:W-:Y:S01]  /*97a0*/  STL [R1+0x128], R128 ;  /* 0x0001288001007387 */ /* 0x000fe20000100800 */
[----:B--2---:R-:W-:-:S05]  /*97b0*/  IADD3 R54, P1, R159, R7, RZ ;  /* 0x000000079f367210 */ /* 0x004fca0007f3e0ff */
[----:B------:R-:W-:-:S05]  /*97c0*/  IMAD.X R55, R228, 0x1, R6, P1 ;  /* 0x00000001e4377824 */ /* 0x000fca00008e0606 */
[----:B------:R0:W2:Y:S02]  /*97d0*/  @!P0 LDG.E.U16 R83, [R54.64] ;  /* 0x0000000636538981 */ /* 0x0000a4000c1e1500 */
[----:B0-----:R-:W-:-:S05]  /*97e0*/  IADD3 R54, P1, R112, R7, RZ ;  /* 0x0000000770367210 */ /* 0x001fca0007f3e0ff */
[----:B------:R-:W-:-:S05]  /*97f0*/  IMAD.X R55, R111, 0x1, R6, P1 ;  /* 0x000000016f377824 */ /* 0x000fca00008e0606 */
[----:B------:R0:W2:Y:S02]  /*9800*/  @!P0 LDG.E.U16 R82, [R54.64] ;  /* 0x0000000636528981 */ /* 0x0000a4000c1e1500 */
[----:B0-----:R-:W-:Y:S02]  /*9810*/  IADD3 R54, P1, R217, R7, RZ ;  /* 0x00000007d9367210 */ /* 0x001fe40007f3e0ff */
[----:B------:R0:W-:Y:S03]  /*9820*/  STL [R1+0x12c], R159 ;  /* 0x00012c9f01007387 */ /* 0x0001e60000100800 */
[----:B------:R-:W-:-:S05]  /*9830*/  IMAD.X R55, R104, 0x1, R6, P1 ;  /* 0x0000000168377824 */ /* 0x000fca00008e0606 */
[----:B------:R1:W2:Y:S04]  /*9840*/  @!P0 LDG.E.U16 R81, [R54.64] ;  /* 0x0000000636518981 */ /* 0x0002a8000c1e1500 */
[----:B0-----:R-:W2:Y:S04]  /*9850*/  LDL.LU R159, [R1+0x7c] ;  /* 0x00007c00019f7983 */ /* 0x001ea80000300800 */
[----:B------:R-:W-:Y:S01]  /*9860*/  STL [R1+0x130], R228 ;  /* 0x000130e401007387 */ /* 0x000fe20000100800 */
[----:B-1----:R-:W-:-:S03]  /*9870*/  IADD3 R54, P1, R49, R7, RZ ;  /* 0x0000000731367210 */ /* 0x002fc60007f3e0ff */
[----:B------:R-:W-:Y:S04]  /*9880*/  STL [R1+0x134], R112 ;  /* 0x0001347001007387 */ /* 0x000fe80000100800 */
[----:B------:R-:W-:Y:S01]  /*9890*/  STL [R1+0x138], R111 ;  /* 0x0001386f01007387 */ /* 0x000fe20000100800 */
[----:B------:R-:W-:-:S03]  /*98a0*/  IMAD.X R55, R212, 0x1, R6, P1 ;  /* 0x00000001d4377824 */ /* 0x000fc600008e0606 */
[----:B------:R0:W-:Y:S04]  /*98b0*/  STL [R1+0x13c], R217 ;  /* 0x00013cd901007387 */ /* 0x0001e80000100800 */
[----:B------:R-:W-:Y:S04]  /*98c0*/  STL [R1+0x140], R104 ;  /* 0x0001406801007387 */ /* 0x000fe80000100800 */
[----:B0-----:R-:W2:Y:S04]  /*98d0*/  LDL.LU R217, [R1+0x68] ;  /* 0x0000680001d97983 */ /* 0x001ea80000300800 */
[----:B------:R0:W-:Y:S04]  /*98e0*/  STL [R1+0x144], R212 ;  /* 0x000144d401007387 */ /* 0x0001e80000100800 */
[----:B0-----:R-:W2:Y:S04]  /*98f0*/  LDL.LU R212, [R1+0x5c] ;  /* 0x00005c0001d47983 */ /* 0x001ea80000300800 */
[----:B------:R-:W-:Y:S04]  /*9900*/  STL [R1+0x148], R88 ;  /* 0x0001485801007387 */ /* 0x000fe80000100800 */
[----:B------:R-:W-:Y:S04]  /*9910*/  STL [R1+0x14c], R45 ;  /* 0x00014c2d01007387 */ /* 0x000fe80000100800 */
[----:B------:R-:W-:Y:S04]  /*9920*/  STL [R1+0x150], R196 ;  /* 0x000150c401007387 */ /* 0x000fe80000100800 */
[----:B------:R-:W-:Y:S04]  /*9930*/  STL [R1+0x154], R34 ;  /* 0x0001542201007387 */ /* 0x000fe80000100800 */
[----:B------:R-:W2:Y:S04]  /*9940*/  LDL.LU R74, [R1+0x2c] ;  /* 0x00002c00014a7983 */ /* 0x000ea80000300800 */
[----:B------:R-:W2:Y:S04]  /*9950*/  LDL.LU R75, [R1+0x30] ;  /* 0x00003000014b7983 */ /* 0x000ea80000300800 */
[----:B------:R0:W-:Y:S04]  /*9960*/  STS.U16 [R2+0x8400], R80 ;  /* 0x0084005002007388 */ /* 0x0001e80000000400 */
[----:B------:R1:W-:Y:S04]  /*9970*/  STS.U16 [R2+0x8500], R71 ;  /* 0x0085004702007388 */ /* 0x0003e80000000400 */
[----:B------:R-:W3:Y:S01]  /*9980*/  LDL.LU R64, [R1+0xdc] ;  /* 0x0000dc0001407983 */ /* 0x000ee20000300800 */
[----:B0-----:R-:W-:-:S03]  /*9990*/  PRMT R80, RZ, 0x7610, R80 ;  /* 0x00007610ff507816 */ /* 0x001fc60000000050 */
[----:B------:R-:W3:Y:S04]  /*99a0*/  LDL.LU R65, [R1+0x28] ;  /* 0x0000280001417983 */ /* 0x000ee80000300800 */
[----:B------:R0:W3:Y:S01]  /*99b0*/  @!P0 LDG.E.U16 R80, [R54.64] ;  /* 0x0000000636508981 */ /* 0x0000e2000c1e1500 */
[----:B-1----:R-:W-:Y:S02]  /*99c0*/  PRMT R71, RZ, 0x7610, R71 ;  /* 0x00007610ff477816 */ /* 0x002fe40000000047 */
[----:B0-----:R-:W-:-:S05]  /*99d0*/  IADD3 R54, P1, R88, R7, RZ ;  /* 0x0000000758367210 */ /* 0x001fca0007f3e0ff */
[----:B------:R-:W-:-:S05]  /*99e0*/  IMAD.X R55, R45, 0x1, R6, P1 ;  /* 0x000000012d377824 */ /* 0x000fca00008e0606 */
[----:B------:R0:W3:Y:S02]  /*99f0*/  @!P0 LDG.E.U16 R71, [R54.64] ;  /* 0x0000000636478981 */ /* 0x0000e4000c1e1500 */
[----:B0-----:R-:W-:-:S05]  /*9a00*/  IADD3 R54, P1, R196, R7, RZ ;  /* 0x00000007c4367210 */ /* 0x001fca0007f3e0ff */
[----:B------:R-:W-:Y:S02]  /*9a10*/  IMAD.X R55, R34, 0x1, R6, P1 ;  /* 0x0000000122377824 */ /* 0x000fe400008e0606 */
[----:B------:R-:W3:Y:S04]  /*9a20*/  LDL.LU R34, [R1+0x48] ;  /* 0x0000480001227983 */ /* 0x000ee80000300800 */
[----:B------:R0:W-:Y:S02]  /*9a30*/  STS.U16 [R2+0x8600], R70 ;  /* 0x0086004602007388 */ /* 0x0001e40000000400 */
[----:B0-----:R-:W-:Y:S02]  /*9a40*/  PRMT R70, RZ, 0x7610, R70 ;  /* 0x00007610ff467816 */ /* 0x001fe40000000046 */
[----:B------:R0:W-:Y:S04]  /*9a50*/  STS.U16 [R2+0x8700], R69 ;  /* 0x0087004502007388 */ /* 0x0001e80000000400 */
[----:B------:R1:W3:Y:S01]  /*9a60*/  @!P0 LDG.E.U16 R70, [R54.64] ;  /* 0x0000000636468981 */ /* 0x0002e2000c1e1500 */
[----:B0-----:R-:W-:-:S02]  /*9a70*/  PRMT R69, RZ, 0x7610, R69 ;  /* 0x00007610ff457816 */ /* 0x001fc40000000045 */
[----:B-1----:R-:W-:-:S05]  /*9a80*/  IADD3 R54, P1, R47, R7, RZ ;  /* 0x000000072f367210 */ /* 0x002fca0007f3e0ff */
[----:B------:R-:W-:Y:S01]  /*9a90*/  IMAD.X R55, R191, 0x1, R6, P1 ;  /* 0x00000001bf377824 */ /* 0x000fe200008e0606 */
[----:B------:R0:W-:Y:S04]  /*9aa0*/  STS.U16 [R2+0x8800], R68 ;  /* 0x0088004402007388 */ /* 0x0001e80000000400 */
[----:B------:R1:W3:Y:S01]  /*9ab0*/  @!P0 LDG.E.U16 R69, [R54.64] ;  /* 0x0000000636458981 */ /* 0x0002e2000c1e1500 */
[----:B0-----:R-:W-:Y:S02]  /*9ac0*/  PRMT R68, RZ, 0x7610, R68 ;  /* 0x00007610ff447816 */ /* 0x001fe40000000044 */
[----:B-1----:R-:W-:-:S05]  /*9ad0*/  IADD3 R54, P1, R23, R7, RZ ;  /* 0x0000000717367210 */ /* 0x002fca0007f3e0ff */
[----:B------:R-:W-:Y:S01]  /*9ae0*/  IMAD.X R55, R24, 0x1, R6, P1 ;  /* 0x0000000118377824 */ /* 0x000fe200008e0606 */
[----:B------:R0:W-:Y:S04]  /*9af0*/  STS.U16 [R2+0x8900], R63 ;  /* 0x0089003f02007388 */ /* 0x0001e80000000400 */
[----:B------:R1:W3:Y:S01]  /*9b00*/  @!P0 LDG.E.U16 R68, [R54.64] ;  /* 0x0000000636448981 */ /* 0x0002e2000c1e1500 */
[----:B0-----:R-:W-:Y:S02]  /*9b10*/  PRMT R63, RZ, 0x7610, R63 ;  /* 0x00007610ff3f7816 */ /* 0x001fe4000000003f */
[----:B-1----:R-:W-:-:S04]  /*9b20*/  IADD3 R54, P1, R180, R7, RZ ;  /* 0x00000007b4367210 */ /* 0x002fc80007f3e0ff */
[----:B------:R-:W-:Y:S01]  /*9b30*/  IADD3.X R55, R10, R6, RZ, P1, !PT ;  /* 0x000000060a377210 */ /* 0x000fe20000ffe4ff */
[----:B------:R0:W-:Y:S04]  /*9b40*/  STS.U16 [R2+0x8a00], R62 ;  /* 0x008a003e02007388 */ /* 0x0001e80000000400 */
[----:B------:R2:W3:Y:S01]  /*9b50*/  @!P0 LDG.E.U16 R63, [R54.64] ;  /* 0x00000006363f8981 */ /* 0x0004e2000c1e1500 */
[----:B0-----:R-:W-:-:S03]  /*9b60*/  PRMT R62, RZ, 0x7610, R62 ;  /* 0x00007610ff3e7816 */ /* 0x001fc6000000003e */
[----:B------:R0:W-:Y:S02]  /*9b70*/  STS.U16 [R2+0x8b00], R61 ;  /* 0x008b003d02007388 */ /* 0x0001e40000000400 */
[----:B0-----:R-:W-:Y:S02]  /*9b80*/  PRMT R61, RZ, 0x7610, R61 ;  /* 0x00007610ff3d7816 */ /* 0x001fe4000000003d */
[----:B------:R0:W-:Y:S02]  /*9b90*/  STS.U16 [R2+0x8c00], R60 ;  /* 0x008c003c02007388 */ /* 0x0001e40000000400 */
[----:B0-----:R-:W-:Y:S02]  /*9ba0*/  PRMT R60, RZ, 0x7610, R60 ;  /* 0x00007610ff3c7816 */ /* 0x001fe4000000003c */
[----:B------:R0:W-:Y:S02]  /*9bb0*/  STS.U16 [R2+0x8d00], R59 ;  /* 0x008d003b02007388 */ /* 0x0001e40000000400 */
[----:B0-----:R-:W-:-:S02]  /*9bc0*/  PRMT R59, RZ, 0x7610, R59 ;  /* 0x00007610ff3b7816 */ /* 0x001fc4000000003b */
[----:B------:R0:W-:Y:S02]  /*9bd0*/  STS.U16 [R2+0x8e00], R58 ;  /* 0x008e003a02007388 */ /* 0x0001e40000000400 */
[----:B0-----:R-:W-:Y:S02]  /*9be0*/  PRMT R58, RZ, 0x7610, R58 ;  /* 0x00007610ff3a7816 */ /* 0x001fe4000000003a */
[----:B------:R0:W-:Y:S02]  /*9bf0*/  STS.U16 [R2+0x8f00], R57 ;  /* 0x008f003902007388 */ /* 0x0001e40000000400 */
[----:B0-----:R-:W-:Y:S02]  /*9c00*/  PRMT R57, RZ, 0x7610, R57 ;  /* 0x00007610ff397816 */ /* 0x001fe40000000039 */
[----:B------:R0:W-:Y:S02]  /*9c10*/  STS.U16 [R48], R56 ;  /* 0x0000003830007388 */ /* 0x0001e40000000400 */
[----:B0-----:R-:W-:-:S02]  /*9c20*/  PRMT R56, RZ, 0x7610, R56 ;  /* 0x00007610ff387816 */ /* 0x001fc40000000038 */
[----:B----4-:R0:W-:Y:S02]  /*9c30*/  STS.U16 [R48+0x800], R208 ;  /* 0x000800d030007388 */ /* 0x0101e40000000400 */
[----:B0-----:R-:W-:Y:S02]  /*9c40*/  PRMT R208, RZ, 0x7610, R208 ;  /* 0x00007610ffd07816 */ /* 0x001fe400000000d0 */
[----:B--2---:R-:W-:-:S05]  /*9c50*/  IADD3 R54, P1, R75, R7, RZ ;  /* 0x000000074b367210 */ /* 0x004fca0007f3e0ff */
[----:B------:R-:W-:-:S05]  /*9c60*/  IMAD.X R55, R174, 0x1, R6, P1 ;  /* 0x00000001ae377824 */ /* 0x000fca00008e0606 */
[----:B------:R0:W2:Y:S02]  /*9c70*/  @!P0 LDG.E.U16 R62, [R54.64] ;  /* 0x00000006363e8981 */ /* 0x0000a4000c1e1500 */
[----:B0-----:R-:W-:-:S05]  /*9c80*/  IADD3 R54, P1, R50, R7, RZ ;  /* 0x0000000732367210 */ /* 0x001fca0007f3e0ff */
[----:B------:R-:W-:-:S05]  /*9c90*/  IMAD.X R55, R169, 0x1, R6, P1 ;  /* 0x00000001a9377824 */ /* 0x000fca00008e0606 */
[----:B------:R3:W4:Y:S02]  /*9ca0*/  @!P0 LDG.E.U16 R61, [R54.64] ;  /* 0x00000006363d8981 */ /* 0x000724000c1e1500 */
[----:B---3--:R-:W-:-:S05]  /*9cb0*/  IADD3 R54, P1, R0, R7, RZ ;  /* 0x0000000700367210 */ /* 0x008fca0007f3e0ff */
[----:B------:R-:W-:-:S05]  /*9cc0*/  IMAD.X R55, R175, 0x1, R6, P1 ;  /* 0x00000001af377824 */ /* 0x000fca00008e0606 */
[----:B------:R0:W3:Y:S02]  /*9cd0*/  @!P0 LDG.E.U16 R60, [R54.64] ;  /* 0x00000006363c8981 */ /* 0x0000e4000c1e1500 */
[----:B0-----:R-:W-:-:S05]  /*9ce0*/  IADD3 R54, P1, R158, R7, RZ ;  /* 0x000000079e367210 */ /* 0x001fca0007f3e0ff */
[----:B------:R-:W-:-:S05]  /*9cf0*/  IMAD.X R55, R145, 0x1, R6, P1 ;  /* 0x0000000191377824 */ /* 0x000fca00008e0606 */
[----:B------:R0:W2:Y:S02]  /*9d00*/  @!P0 LDG.E.U16 R59, [R54.64] ;  /* 0x00000006363b8981 */ /* 0x0000a4000c1e1500 */
        /* <DEDUP_REMOVED lines=10> */
[----:B------:R-:W-:Y:S01]  /*9db0*/  IMAD.X R55, R119, 0x1, R6, P1 ;  /* 0x0000000177377824 */ /* 0x000fe200008e0606 */
[----:B------:R0:W-:Y:S04]  /*9dc0*/  STS.U16 [R48+0x1000], R207 ;  /* 0x001000cf30007388 */ /* 0x0001e80000000400 */
[----:B------:R1:W2:Y:S01]  /*9dd0*/  @!P0 LDG.E.U16 R208, [R54.64] ;  /* 0x0000000636d08981 */ /* 0x0002a2000c1e1500 */
[----:B0-----:R-:W-:Y:S02]  /*9de0*/  PRMT R207, RZ, 0x7610, R207 ;  /* 0x00007610ffcf7816 */ /* 0x001fe400000000cf */
[----:B-1----:R-:W-:-:S05]  /*9df0*/  IADD3 R54, P1, R135, R7, RZ ;  /* 0x0000000787367210 */ /* 0x002fca0007f3e0ff */
        /* <DEDUP_REMOVED lines=14> */
[----:B-1----:R-:W-:-:S04]  /*9ee0*/  IADD3 R54, P1, R217, R7, RZ ;  /* 0x00000007d9367210 */ /* 0x002fc80007f3e0ff */
[----:B------:R-:W-:Y:S01]  /*9ef0*/  IADD3.X R55, R201, R6, RZ, P1, !PT ;  /* 0x00000006c9377210 */ /* 0x000fe20000ffe4ff */
        /* <DEDUP_REMOVED lines=19> */
[----:B------:R-:W-:-:S05]  /*a030*/  IMAD.X R55, R15, 0x1, R6, P1 ;  /* 0x000000010f377824 */ /* 0x000fca00008e0606 */
[----:B------:R0:W3:Y:S04]  /*a040*/  @!P0 LDG.E.U16 R81, [R54.64] ;  /* 0x0000000636518981 */ /* 0x0000e8000c1e1500 */
[----:B------:R-:W-:Y:S04]  /*a050*/  STL [R1+0x158], R191 ;  /* 0x000158bf01007387 */ /* 0x000fe80000100800 */
[----:B------:R-:W-:Y:S04]  /*a060*/  STL [R1+0x15c], R23 ;  /* 0x00015c1701007387 */ /* 0x000fe80000100800 */
[----:B------:R1:W-:Y:S04]  /*a070*/  STL [R1+0x160], R24 ;  /* 0x0001601801007387 */ /* 0x0003e80000100800 */
[----:B-1----:R-:W3:Y:S04]  /*a080*/  LDL.LU R24, [R1+0x3c] ;  /* 0x00003c0001187983 */ /* 0x002ee80000300800 */
[----:B------:R-:W-:Y:S04]  /*a090*/  STL [R1+0x164], R180 ;  /* 0x000164b401007387 */ /* 0x000fe80000100800 */
[----:B------:R-:W-:Y:S04]  /*a0a0*/  STL [R1+0x168], R10 ;  /* 0x0001680a01007387 */ /* 0x000fe80000100800 */
[----:B------:R-:W-:Y:S04]  /*a0b0*/  STL [R1+0x174], R174 ;  /* 0x000174ae01007387 */ /* 0x000fe80000100800 */
        /* <DEDUP_REMOVED lines=12> */
[----:B------:R-:W-:Y:S04]  /*a180*/  STS.U16 [R48+0x5000], R80 ;  /* 0x0050005030007388 */ /* 0x000fe80000000400 */
[----:B------:R-:W-:Y:S04]  /*a190*/  STS.U16 [R48+0x5800], R71 ;  /* 0x0058004730007388 */ /* 0x000fe80000000400 */
[----:B------:R-:W-:Y:S04]  /*a1a0*/  STS.U16 [R48+0x6000], R70 ;  /* 0x0060004630007388 */ /* 0x000fe80000000400 */
[----:B------:R-:W-:Y:S04]  /*a1b0*/  STS.U16 [R48+0x6800], R69 ;  /* 0x0068004530007388 */ /* 0x000fe80000000400 */
[----:B------:R-:W-:Y:S04]  /*a1c0*/  STS.U16 [R48+0x7000], R68 ;  /* 0x0070004430007388 */ /* 0x000fe80000000400 */
[----:B------:R1:W-:Y:S04]  /*a1d0*/  STS.U16 [R48+0x7800], R63 ;  /* 0x0078003f30007388 */ /* 0x0003e80000000400 */
[----:B-1----:R-:W3:Y:S01]  /*a1e0*/  LDL.LU R48, [R1+0xb0] ;  /* 0x0000b00001307983 */ /* 0x002ee20000300800 */
[----:B0-----:R-:W-:-:S02]  /*a1f0*/  IADD3 R54, P1, R64, R7, RZ ;  /* 0x0000000740367210 */ /* 0x001fc40007f3e0ff */
[----:B------:R-:W-:Y:S01]  /*a200*/  PRMT R80, RZ, 0x7610, R80 ;  /* 0x00007610ff507816 */ /* 0x000fe20000000050 */
[----:B------:R-:W0:Y:S02]  /*a210*/  S2R R66, SR_TID.X ;  /* 0x0000000000427919 */ /* 0x000e240000002100 */
[----:B------:R-:W-:Y:S01]  /*a220*/  IMAD.X R55, R74, 0x1, R6, P1 ;  /* 0x000000014a377824 */ /* 0x000fe200008e0606 */
[----:B------:R-:W-:Y:S01]  /*a230*/  PRMT R71, RZ, 0x7610, R71 ;  /* 0x00007610ff477816 */ /* 0x000fe20000000047 */
[----:B------:R-:W3:Y:S04]  /*a240*/  LDL.LU R243, [R1+0x10] ;  /* 0x0000100001f37983 */ /* 0x000ee80000300800 */
[----:B------:R1:W3:Y:S01]  /*a250*/  @!P0 LDG.E.U16 R80, [R54.64] ;  /* 0x0000000636508981 */ /* 0x0002e2000c1e1500 */
[----:B------:R-:W-:-:S02]  /*a260*/  PRMT R70, RZ, 0x7610, R70 ;  /* 0x00007610ff467816 */ /* 0x000fc40000000046 */
[----:B------:R-:W-:Y:S01]  /*a270*/  PRMT R69, RZ, 0x7610, R69 ;  /* 0x00007610ff457816 */ /* 0x000fe20000000045 */
[----:B------:R-:W3:Y:S01]  /*a280*/  LDL.LU R174, [R1+0xc4] ;  /* 0x0000c40001ae7983 */ /* 0x000ee20000300800 */
[----:B-1----:R-:W-:-:S05]  /*a290*/  IADD3 R54, P1, R168, R7, RZ ;  /* 0x00000007a8367210 */ /* 0x002fca0007f3e0ff */
[----:B------:R-:W-:-:S05]  /*a2a0*/  IMAD.X R55, R150, 0x1, R6, P1 ;  /* 0x0000000196377824 */ /* 0x000fca00008e0606 */
[----:B------:R1:W3:Y:S02]  /*a2b0*/  @!P0 LDG.E.U16 R71, [R54.64] ;  /* 0x0000000636478981 */ /* 0x0002e4000c1e1500 */
[----:B-1----:R-:W-:-:S05]  /*a2c0*/  IADD3 R54, P1, R46, R7, RZ ;  /* 0x000000072e367210 */ /* 0x002fca0007f3e0ff */
[----:B------:R-:W-:-:S05]  /*a2d0*/  IMAD.X R55, R163, 0x1, R6, P1 ;  /* 0x00000001a3377824 */ /* 0x000fca00008e0606 */
[----:B------:R1:W3:Y:S02]  /*a2e0*/  @!P0 LDG.E.U16 R70, [R54.64] ;  /* 0x0000000636468981 */ /* 0x0002e4000c1e1500 */
[----:B-1----:R-:W-:-:S05]  /*a2f0*/  IADD3 R54, P1, R51, R7, RZ ;  /* 0x0000000733367210 */ /* 0x002fca0007f3e0ff */
[----:B------:R-:W-:-:S05]  /*a300*/  IMAD.X R55, R248, 0x1, R6, P1 ;  /* 0x00000001f8377824 */ /* 0x000fca00008e0606 */
[----:B------:R1:W3:Y:S01]  /*a310*/  @!P0 LDG.E.U16 R69, [R54.64] ;  /* 0x0000000636458981 */ /* 0x0002e2000c1e1500 */
[----:B0-----:R-:W-:Y:S02]  /*a320*/  LOP3.LUT R66, R66, 0x7f, RZ, 0xc0, !PT ;  /* 0x0000007f42427812 */ /* 0x001fe400078ec0ff */
[----:B------:R-:W-:-:S03]  /*a330*/  PRMT R68, RZ, 0x7610, R68 ;  /* 0x00007610ff447816 */ /* 0x000fc60000000044 */
[----:B------:R-:W-:Y:S01]  /*a340*/  IMAD.SHL.U32 R45, R66, 0x2, RZ ;  /* 0x00000002422d7824 */ /* 0x000fe200078e00ff */
[----:B-1----:R-:W-:-:S04]  /*a350*/  IADD3 R54, P1, R154, R7, RZ ;  /* 0x000000079a367210 */ /* 0x002fc80007f3e0ff */
[----:B------:R-:W-:Y:S01]  /*a360*/  LOP3.LUT R45, R45, 0x10, RZ, 0x3c, !PT ;  /* 0x000000102d2d7812 */ /* 0x000fe200078e3cff */
[----:B------:R-:W-:-:S04]  /*a370*/  IMAD.X R55, R140, 0x1, R6, P1 ;  /* 0x000000018c377824 */ /* 0x000fc800008e0606 */
[----:B--2---:R0:W-:Y:S04]  /*a380*/  STS.U16 [R45+0x100], R62 ;  /* 0x0001003e2d007388 */ /* 0x0041e80000000400 */
[----:B------:R1:W2:Y:S01]  /*a390*/  @!P0 LDG.E.U16 R68, [R54.64] ;  /* 0x0000000636448981 */ /* 0x0002a2000c1e1500 */
[----:B------:R-:W-:-:S03]  /*a3a0*/  PRMT R63, RZ, 0x7610, R63 ;  /* 0x00007610ff3f7816 */ /* 0x000fc6000000003f */
[----:B----4-:R4:W-:Y:S01]  /*a3b0*/  STS.U16 [R45+0x900], R61 ;  /* 0x0009003d2d007388 */ /* 0x0109e20000000400 */
[----:B-1----:R-:W-:-:S03]  /*a3c0*/  IADD3 R54, P1, R237, R7, RZ ;  /* 0x00000007ed367210 */ /* 0x002fc60007f3e0ff */
[----:B---3--:R-:W-:Y:S02]  /*a3d0*/  STS.U16 [R45+0x1100], R60 ;  /* 0x0011003c2d007388 */ /* 0x008fe40000000400 */
[----:B------:R-:W-:Y:S02]  /*a3e0*/  IMAD.X R55, R134, 0x1, R6, P1 ;  /* 0x0000000186377824 */ /* 0x000fe400008e0606 */
[----:B------:R-:W-:Y:S04]  /*a3f0*/  STS.U16 [R45+0x1900], R59 ;  /* 0x0019003b2d007388 */ /* 0x000fe80000000400 */
[----:B------:R-:W-:Y:S04]  /*a400*/  STS.U16 [R45+0x2100], R58 ;  /* 0x0021003a2d007388 */ /* 0x000fe80000000400 */
[----:B------:R-:W-:Y:S04]  /*a410*/  STS.U16 [R45+0x2900], R57 ;  /* 0x002900392d007388 */ /* 0x000fe80000000400 */
[----:B------:R-:W-:Y:S04]  /*a420*/  STS.U16 [R45+0x3100], R56 ;  /* 0x003100382d007388 */ /* 0x000fe80000000400 */
[----:B------:R-:W-:Y:S04]  /*a430*/  STS.U16 [R45+0x3900], R208 ;  /* 0x003900d02d007388 */ /* 0x000fe80000000400 */
[----:B------:R1:W3:Y:S04]  /*a440*/  @!P0 LDG.E.U16 R63, [R54.64] ;  /* 0x00000006363f8981 */ /* 0x0002e8000c1e1500 */
[----:B------:R-:W-:Y:S01]  /*a450*/  STS.U16 [R45+0x4100], R207 ;  /* 0x004100cf2d007388 */ /* 0x000fe20000000400 */
[----:B0-----:R-:W-:-:S03]  /*a460*/  PRMT R62, RZ, 0x7610, R62 ;  /* 0x00007610ff3e7816 */ /* 0x001fc6000000003e */
[----:B------:R-:W-:Y:S01]  /*a470*/  STS.U16 [R45+0x4900], R206 ;  /* 0x004900ce2d007388 */ /* 0x000fe20000000400 */
[----:B-1----:R-:W-:-:S03]  /*a480*/  IADD3 R54, P1, R249, R7, RZ ;  /* 0x00000007f9367210 */ /* 0x002fc60007f3e0ff */
[----:B------:R-:W-:Y:S01]  /*a490*/  STS.U16 [R45+0x5100], R210 ;  /* 0x005100d22d007388 */ /* 0x000fe20000000400 */
[----:B------:R-:W-:-:S03]  /*a4a0*/  IADD3.X R55, R232, R6, RZ, P1, !PT ;  /* 0x00000006e8377210 */ /* 0x000fc60000ffe4ff */
[----:B------:R-:W-:Y:S04]  /*a4b0*/  STS.U16 [R45+0x5900], R53 ;  /* 0x005900352d007388 */ /* 0x000fe80000000400 */
[----:B------:R-:W-:Y:S04]  /*a4c0*/  STS.U16 [R45+0x6100], R209 ;  /* 0x006100d12d007388 */ /* 0x000fe80000000400 */
[----:B------:R-:W-:Y:S04]  /*a4d0*/  STS.U16 [R45+0x6900], R83 ;  /* 0x006900532d007388 */ /* 0x000fe80000000400 */
[----:B------:R-:W-:Y:S04]  /*a4e0*/  STS.U16 [R45+0x7100], R82 ;  /* 0x007100522d007388 */ /* 0x000fe80000000400 */
[----:B------:R0:W2:Y:S01]  /*a4f0*/  @!P0 LDG.E.U16 R62, [R54.64] ;  /* 0x00000006363e8981 */ /* 0x0000a2000c1e1500 */
[----:B----4-:R-:W-:-:S03]  /*a500*/  PRMT R61, RZ, 0x7610, R61 ;  /* 0x00007610ff3d7816 */ /* 0x010fc6000000003d */
[----:B------:R1:W-:Y:S01]  /*a510*/  STS.U16 [R45+0x7900], R81 ;  /* 0x007900512d007388 */ /* 0x0003e20000000400 */
[----:B0-----:R-:W-:-:S03]  /*a520*/  IADD3 R54, P1, R118, R7, RZ ;  /* 0x0000000776367210 */ /* 0x001fc60007f3e0ff */
[----:B-1----:R-:W4:Y:S04]  /*a530*/  LDL.LU R45, [R1+0x50] ;  /* 0x00005000012d7983 */ /* 0x002f280000300800 */
[----:B------:R-:W2:Y:S01]  /*a540*/  LDL.LU R112, [R1+0x70] ;  /* 0x0000700001707983 */ /* 0x000ea20000300800 */
[----:B------:R-:W-:Y:S01]  /*a550*/  IMAD.X R55, R117, 0x1, R6, P1 ;  /* 0x0000000175377824 */ /* 0x000fe200008e0606 */
[----:B------:R-:W-:Y:S02]  /*a560*/  PRMT R60, RZ, 0x7610, R60 ;  /* 0x00007610ff3c7816 */ /* 0x000fe4000000003c */
[----:B------:R-:W-:Y:S01]  /*a570*/  PRMT R59, RZ, 0x7610, R59 ;  /* 0x00007610ff3b7816 */ /* 0x000fe2000000003b */
[----:B------:R-:W0:Y:S04]  /*a580*/  S2R R66, SR_TID.X ;  /* 0x0000000000427919 */ /* 0x000e280000002100 */
[----:B------:R1:W2:Y:S01]  /*a590*/  @!P0 LDG.E.U16 R61, [R54.64] ;  /* 0x00000006363d8981 */ /* 0x0002a2000c1e1500 */
[----:B------:R-:W-:-:S02]  /*a5a0*/  PRMT R58, RZ, 0x7610, R58 ;  /* 0x00007610ff3a7816 */ /* 0x000fc4000000003a */
[----:B------:R-:W-:Y:S01]  /*a5b0*/  PRMT R57, RZ, 0x7610, R57 ;  /* 0x00007610ff397816 */ /* 0x000fe20000000039 */
[----:B------:R-:W2:Y:S01]  /*a5c0*/  LDL.LU R148, [R1+0xa4] ;  /* 0x0000a40001947983 */ /* 0x000ea20000300800 */
[----:B-1----:R-:W-:-:S05]  /*a5d0*/  IADD3 R54, P1, R221, R7, RZ ;  /* 0x00000007dd367210 */ /* 0x002fca0007f3e0ff */
[----:B------:R-:W-:-:S05]  /*a5e0*/  IMAD.X R55, R110, 0x1, R6, P1 ;  /* 0x000000016e377824 */ /* 0x000fca00008e0606 */
[----:B------:R1:W2:Y:S02]  /*a5f0*/  @!P0 LDG.E.U16 R60, [R54.64] ;  /* 0x00000006363c8981 */ /* 0x0002a4000c1e1500 */
        /* <DEDUP_REMOVED lines=8> */
[----:B------:R1:W3:Y:S01]  /*a680*/  @!P0 LDG.E.U16 R57, [R54.64] ;  /* 0x0000000636398981 */ /* 0x0002e2000c1e1500 */
[----:B------:R-:W-:Y:S02]  /*a690*/  PRMT R56, RZ, 0x7610, R56 ;  /* 0x00007610ff387816 */ /* 0x000fe40000000038 */
[----:B-1----:R-:W-:-:S05]  /*a6a0*/  IADD3 R54, P1, R212, R7, RZ ;  /* 0x00000007d4367210 */ /* 0x002fca0007f3e0ff */
[----:B------:R-:W-:-:S05]  /*a6b0*/  IMAD.X R55, R195, 0x1, R6, P1 ;  /* 0x00000001c3377824 */ /* 0x000fca00008e0606 */
[----:B------:R1:W4:Y:S01]  /*a6c0*/  @!P0 LDG.E.U16 R56, [R54.64] ;  /* 0x0000000636388981 */ /* 0x000322000c1e1500 */
        /* <DEDUP_REMOVED lines=17> */
[----:B0-----:R-:W-:Y:S02]  /*a7e0*/  LOP3.LUT R66, R66, 0x7f, RZ, 0xc0, !PT ;  /* 0x0000007f42427812 */ /* 0x001fe400078ec0ff */
[----:B-1----:R-:W-:-:S05]  /*a7f0*/  IADD3 R54, P1, R0, R7, RZ ;  /* 0x0000000700367210 */ /* 0x002fca0007f3e0ff */
[----:B------:R-:W-:Y:S02]  /*a800*/  IMAD.X R55, R141, 0x1, R6, P1 ;  /* 0x000000018d377824 */ /* 0x000fe400008e0606 */
[----:B------:R-:W-:Y:S02]  /*a810*/  IMAD.SHL.U32 R47, R66, 0x2, RZ ;  /* 0x00000002422f7824 */ /* 0x000fe400078e00ff */
[----:B------:R-:W4:Y:S04]  /*a820*/  LDL.LU R66, [R1+0xd8] ;  /* 0x0000d80001427983 */ /* 0x000f280000300800 */
[----:B------:R0:W4:Y:S01]  /*a830*/  @!P0 LDG.E.U16 R53, [R54.64] ;  /* 0x0000000636358981 */ /* 0x000122000c1e1500 */
[----:B------:R-:W-:-:S03]  /*a840*/  PRMT R209, RZ, 0x7610, R209 ;  /* 0x00007610ffd17816 */ /* 0x000fc600000000d1 */
[----:B------:R-:W4:Y:S04]  /*a850*/  LDL.LU R164, [R1+0xb8] ;  /* 0x0000b80001a47983 */ /* 0x000f280000300800 */
[----:B------:R-:W4:Y:S01]  /*a860*/  LDL.LU R158, [R1+0x24] ;  /* 0x00002400019e7983 */ /* 0x000f220000300800 */
[----:B0-----:R-:W-:-:S03]  /*a870*/  IADD3 R54, P1, R162, R7, RZ ;  /* 0x00000007a2367210 */ /* 0x001fc60007f3e0ff */
[----:B------:R-:W4:Y:S01]  /*a880*/  LDL.LU R169, [R1+0x98] ;  /* 0x0000980001a97983 */ /* 0x000f220000300800 */
[----:B------:R-:W-:-:S03]  /*a890*/  IADD3.X R55, R147, R6, RZ, P1, !PT ;  /* 0x0000000693377210 */ /* 0x000fc60000ffe4ff */
[----:B------:R-:W4:Y:S04]  /*a8a0*/  LDL.LU R191, [R1+0x44] ;  /* 0x0000440001bf7983 */ /* 0x000f280000300800 */
[----:B------:R-:W4:Y:S04]  /*a8b0*/  LDL.LU R104, [R1+0x64] ;  /* 0x0000640001687983 */ /* 0x000f280000300800 */
[----:B------:R-:W4:Y:S04]  /*a8c0*/  LDL.LU R233, [R1+0x84] ;  /* 0x0000840001e97983 */ /* 0x000f280000300800 */
[----:B------:R0:W4:Y:S01]  /*a8d0*/  @!P0 LDG.E.U16 R209, [R54.64] ;  /* 0x0000000636d18981 */ /* 0x000122000c1e1500 */
[----:B------:R-:W-:-:S02]  /*a8e0*/  PRMT R83, RZ, 0x7610, R83 ;  /* 0x00007610ff537816 */ /* 0x000fc40000000053 */
[----:B------:R-:W-:Y:S01]  /*a8f0*/  PRMT R82, RZ, 0x7610, R82 ;  /* 0x00007610ff527816 */ /* 0x000fe20000000052 */
[----:B------:R-:W4:Y:S01]  /*a900*/  LDL.LU R145, [R1+0x20] ;  /* 0x0000200001917983 */ /* 0x000f220000300800 */
[----:B------:R-:W-:Y:S02]  /*a910*/  PRMT R81, RZ, 0x7610, R81 ;  /* 0x00007610ff517816 */ /* 0x000fe40000000051 */
[----:B------:R-:W-:Y:S01]  /*a920*/  LOP3.LUT R47, R47, 0x20, RZ, 0x3c, !PT ;  /* 0x000000202f2f7812 */ /* 0x000fe200078e3cff */
[----:B------:R-:W4:Y:S01]  /*a930*/  LDL.LU R175, [R1+0xcc] ;  /* 0x0000cc0001af7983 */ /* 0x000f220000300800 */
[----:B0-----:R-:W-:-:S05]  /*a940*/  IADD3 R54, P1, R247, R7, RZ ;  /* 0x00000007f7367210 */ /* 0x001fca0007f3e0ff */
[----:B------:R-:W-:-:S05]  /*a950*/  IMAD.X R55, R157, 0x1, R6, P1 ;  /* 0x000000019d377824 */ /* 0x000fca00008e0606 */
[----:B------:R0:W4:Y:S02]  /*a960*/  @!P0 LDG.E.U16 R83, [R54.64] ;  /* 0x0000000636538981 */ /* 0x000124000c1e1500 */
[----:B0-----:R-:W-:-:S05]  /*a970*/  IADD3 R54, P1, R48, R7, RZ ;  /* 0x0000000730367210 */ /* 0x001fca0007f3e0ff */
[----:B------:R-:W-:-:S05]  /*a980*/  IMAD.X R55, R242, 0x1, R6, P1 ;  /* 0x00000001f2377824 */ /* 0x000fca00008e0606 */
[----:B------:R0:W4:Y:S02]  /*a990*/  @!P0 LDG.E.U16 R82, [R54.64] ;  /* 0x0000000636528981 */ /* 0x000124000c1e1500 */
[----:B0-----:R-:W-:-:S05]  /*a9a0*/  IADD3 R54, P1, R133, R7, RZ ;  /* 0x0000000785367210 */ /* 0x001fca0007f3e0ff */
[----:B------:R-:W-:Y:S01]  /*a9b0*/  IMAD.X R55, R132, 0x1, R6, P1 ;  /* 0x0000000184377824 */ /* 0x000fe200008e0606 */
[----:B------:R0:W-:Y:S04]  /*a9c0*/  STS.U16 [R47+0x200], R80 ;  /* 0x000200502f007388 */ /* 0x0001e80000000400 */
[----:B------:R1:W4:Y:S01]  /*a9d0*/  @!P0 LDG.E.U16 R81, [R54.64] ;  /* 0x0000000636518981 */ /* 0x000322000c1e1500 */
[----:B0-----:R-:W-:Y:S02]  /*a9e0*/  PRMT R80, RZ, 0x7610, R80 ;  /* 0x00007610ff507816 */ /* 0x001fe40000000050 */
[----:B-1----:R-:W-:-:S05]  /*a9f0*/  IADD3 R54, P1, R231, R7, RZ ;  /* 0x00000007e7367210 */ /* 0x002fca0007f3e0ff */
        /* <DEDUP_REMOVED lines=15> */
[----:B------:R-:W-:-:S05]  /*aaf0*/  IMAD.X R55, R101, 0x1, R6, P1 ;  /* 0x0000000165377824 */ /* 0x000fca00008e0606 */
[----:B------:R0:W4:Y:S04]  /*ab00*/  @!P0 LDG.E.U16 R69, [R54.64] ;  /* 0x0000000636458981 */ /* 0x000128000c1e1500 */
[----:B--2---:R1:W-:Y:S01]  /*ab10*/  STS.U16 [R47+0x2200], R68 ;  /* 0x002200442f007388 */ /* 0x0043e20000000400 */
[----:B0-----:R-:W-:Y:S02]  /*ab20*/  IADD3 R54, P1, R112, R7, RZ ;  /* 0x0000000770367210 */ /* 0x001fe40007f3e0ff */
[----:B-1----:R-:W-:-:S03]  /*ab30*/  PRMT R68, RZ, 0x7610, R68 ;  /* 0x00007610ff447816 */ /* 0x002fc60000000044 */
[----:B------:R-:W-:Y:S01]  /*ab40*/  IMAD.X R55, R205, 0x1, R6, P1 ;  /* 0x00000001cd377824 */ /* 0x000fe200008e0606 */
[----:B---3--:R0:W-:Y:S04]  /*ab50*/  STS.U16 [R47+0x2a00], R63 ;  /* 0x002a003f2f007388 */ /* 0x0081e80000000400 */
[----:B------:R1:W2:Y:S01]  /*ab60*/  @!P0 LDG.E.U16 R68, [R54.64] ;  /* 0x0000000636448981 */ /* 0x0002a2000c1e1500 */
        /* <DEDUP_REMOVED lines=9> */
[----:B------:R4:W2:Y:S01]  /*ac00*/  @!P0 LDG.E.U16 R62, [R54.64] ;  /* 0x00000006363e8981 */ /* 0x0008a2000c1e1500 */
[----:B0-----:R-:W-:Y:S02]  /*ac10*/  PRMT R61, RZ, 0x7610, R61 ;  /* 0x00007610ff3d7816 */ /* 0x001fe4000000003d */
[----:B----4-:R-:W-:-:S04]  /*ac20*/  IADD3 R54, P1, R45, R7, RZ ;  /* 0x000000072d367210 */ /* 0x010fc80007f3e0ff */
[----:B------:R-:W-:Y:S01]  /*ac30*/  IADD3.X R55, R189, R6, RZ, P1, !PT ;  /* 0x00000006bd377210 */ /* 0x000fe20000ffe4ff */
[----:B------:R0:W-:Y:S04]  /*ac40*/  STS.U16 [R47+0x4200], R60 ;  /* 0x0042003c2f007388 */ /* 0x0001e80000000400 */
[----:B------:R1:W4:Y:S01]  /*ac50*/  @!P0 LDG.E.U16 R61, [R54.64] ;  /* 0x00000006363d8981 */ /* 0x000322000c1e1500 */
        /* <DEDUP_REMOVED lines=20> */
[----:B------:R-:W-:Y:S02]  /*ada0*/  LOP3.LUT R5, R5, 0x7f, RZ, 0xc0, !PT ;  /* 0x0000007f05057812 */ /* 0x000fe400078ec0ff */
[----:B0-----:R-:W-:Y:S02]  /*adb0*/  PRMT R56, RZ, 0x7610, R56 ;  /* 0x00007610ff387816 */ /* 0x001fe40000000038 */
[----:B-1----:R-:W-:-:S05]  /*adc0*/  IADD3 R54, P1, R174, R7, RZ ;  /* 0x00000007ae367210 */ /* 0x002fca0007f3e0ff */
[----:B------:R-:W-:Y:S01]  /*add0*/  IMAD.X R55, R252, 0x1, R6, P1 ;  /* 0x00000001fc377824 */ /* 0x000fe200008e0606 */
[----:B------:R0:W-:Y:S04]  /*ade0*/  STS.U16 [R47+0x6a00], R208 ;  /* 0x006a00d02f007388 */ /* 0x0001e80000000400 */
[----:B------:R1:W4:Y:S01]  /*adf0*/  @!P0 LDG.E.U16 R56, [R54.64] ;  /* 0x0000000636388981 */ /* 0x000322000c1e1500 */
[----:B------:R-:W-:-:S03]  /*ae00*/  IMAD.SHL.U32 R2, R5, 0x2, RZ ;  /* 0x0000000205027824 */ /* 0x000fc600078e00ff */
[----:B------:R-:W-:Y:S01]  /*ae10*/  STS.U16 [R47+0x7200], R207 ;  /* 0x007200cf2f007388 */ /* 0x000fe20000000400 */
[----:B0-----:R-:W-:-:S03]  /*ae20*/  PRMT R208, RZ, 0x7610, R208 ;  /* 0x00007610ffd07816 */ /* 0x001fc600000000d0 */
[----:B------:R0:W-:Y:S01]  /*ae30*/  STS.U16 [R47+0x7a00], R206 ;  /* 0x007a00ce2f007388 */ /* 0x0001e20000000400 */
[----:B-1----:R-:W-:-:S05]  /*ae40*/  IADD3 R54, P1, R156, R7, RZ ;  /* 0x000000079c367210 */ /* 0x002fca0007f3e0ff */
[----:B------:R-:W-:Y:S01]  /*ae50*/  IMAD.X R55, R144, 0x1, R6, P1 ;  /* 0x0000000190377824 */ /* 0x000fe200008e0606 */
[----:B0-----:R-:W4:Y:S04]  /*ae60*/  LDL.LU R47, [R1+0xc] ;  /* 0x00000c00012f7983 */ /* 0x001f280000300800 */
[----:B------:R-:W4:Y:S04]  /*ae70*/  LDL.LU R5, [R1+0xac] ;  /* 0x0000ac0001057983 */ /* 0x000f280000300800 */
[----:B------:R-:W4:Y:S04]  /*ae80*/  LDL.LU R180, [R1+0x38] ;  /* 0x0000380001b47983 */ /* 0x000f280000300800 */
[----:B------:R-:W4:Y:S04]  /*ae90*/  LDL.LU R88, [R1+0x58] ;  /* 0x0000580001587983 */ /* 0x000f280000300800 */
[----:B------:R-:W4:Y:S04]  /*aea0*/  LDL.LU R228, [R1+0x78] ;  /* 0x0000780001e47983 */ /* 0x000f280000300800 */
[----:B------:R0:W4:Y:S01]  /*aeb0*/  @!P0 LDG.E.U16 R208, [R54.64] ;  /* 0x0000000636d08981 */ /* 0x000122000c1e1500 */
[----:B------:R-:W-:-:S02]  /*aec0*/  PRMT R207, RZ, 0x7610, R207 ;  /* 0x00007610ffcf7816 */ /* 0x000fc400000000cf */
[----:B------:R-:W-:Y:S01]  /*aed0*/  PRMT R206, RZ, 0x7610, R206 ;  /* 0x00007610ffce7816 */ /* 0x000fe200000000ce */
[----:B------:R-:W1:Y:S01]  /*aee0*/  S2R R49, SR_TID.X ;  /* 0x0000000000317919 */ /* 0x000e620000002100 */
[----:B------:R-:W-:-:S03]  /*aef0*/  LOP3.LUT R2, R2, 0x30, RZ, 0x3c, !PT ;  /* 0x0000003002027812 */ /* 0x000fc600078e3cff */
[----:B------:R-:W4:Y:S01]  /*af00*/  LDL.LU R136, [R1+0x8c] ;  /* 0x00008c0001887983 */ /* 0x000f220000300800 */
        /* <DEDUP_REMOVED lines=18> */
[----:B-1----:R-:W-:-:S04]  /*b030*/  IADD3 R54, P1, R233, R7, RZ ;  /* 0x00000007e9367210 */ /* 0x002fc80007f3e0ff */
[----:B------:R-:W-:Y:S01]  /*b040*/  IADD3.X R55, R220, R6, RZ, P1, !PT ;  /* 0x00000006dc377210 */ /* 0x000fe20000ffe4ff */
[----:B------:R0:W-:Y:S04]  /*b050*/  STS.U16 [R2+0x1b00], R83 ;  /* 0x001b005302007388 */ /* 0x0001e80000000400 */
[----:B------:R1:W4:Y:S01]  /*b060*/  @!P0 LDG.E.U16 R209, [R54.64] ;  /* 0x0000000636d18981 */ /* 0x000322000c1e1500 */
[----:B0-----:R-:W-:Y:S02]  /*b070*/  PRMT R83, RZ, 0x7610, R83 ;  /* 0x00007610ff537816 */ /* 0x001fe40000000053 */
[----:B-1----:R-:W-:-:S05]  /*b080*/  IADD3 R54, P1, R100, R7, RZ ;  /* 0x0000000764367210 */ /* 0x002fca0007f3e0ff */
[----:B------:R-:W-:-:S05]  /*b090*/  IMAD.X R55, R99, 0x1, R6, P1 ;  /* 0x0000000163377824 */ /* 0x000fca00008e0606 */
[----:B------:R0:W4:Y:S04]  /*b0a0*/  @!P0 LDG.E.U16 R83, [R54.64] ;  /* 0x0000000636538981 */ /* 0x000128000c1e1500 */
[----:B------:R1:W-:Y:S01]  /*b0b0*/  STS.U16 [R2+0x2300], R82 ;  /* 0x0023005202007388 */ /* 0x0003e20000000400 */
[----:B0-----:R-:W-:Y:S02]  /*b0c0*/  IADD3 R54, P1, R204, R7, RZ ;  /* 0x00000007cc367210 */ /* 0x001fe40007f3e0ff */
[----:B-1----:R-:W-:-:S03]  /*b0d0*/  PRMT R82, RZ, 0x7610, R82 ;  /* 0x00007610ff527816 */ /* 0x002fc60000000052 */
        /* <DEDUP_REMOVED lines=41> */
[----:B----4-:R0:W-:Y:S04]  /*b370*/  STS.U16 [R2+0x6b00], R61 ;  /* 0x006b003d02007388 */ /* 0x0101e80000000400 */
[----:B------:R1:W4:Y:S01]  /*b380*/  @!P0 LDG.E.U16 R62, [R54.64] ;  /* 0x00000006363e8981 */ /* 0x000322000c1e1500 */
[----:B0-----:R-:W-:Y:S02]  /*b390*/  PRMT R61, RZ, 0x7610, R61 ;  /* 0x00007610ff3d7816 */ /* 0x001fe4000000003d */
[----:B-1----:R-:W-:-:S05]  /*b3a0*/  IADD3 R54, P1, R164, R7, RZ ;  /* 0x00000007a4367210 */ /* 0x002fca0007f3e0ff */
[----:B------:R-:W-:Y:S01]  /*b3b0*/  IMAD.X R55, R246, 0x1, R6, P1 ;  /* 0x00000001f6377824 */ /* 0x000fe200008e0606 */
[----:B------:R0:W-:Y:S04]  /*b3c0*/  STS.U16 [R2+0x7300], R60 ;  /* 0x0073003c02007388 */ /* 0x0001e80000000400 */
[----:B------:R1:W2:Y:S01]  /*b3d0*/  @!P0 LDG.E.U16 R61, [R54.64] ;  /* 0x00000006363d8981 */ /* 0x0002a2000c1e1500 */
[----:B0-----:R-:W-:Y:S02]  /*b3e0*/  PRMT R60, RZ, 0x7610, R60 ;  /* 0x00007610ff3c7816 */ /* 0x001fe4000000003c */
[----:B-1----:R-:W-:-:S04]  /*b3f0*/  IADD3 R54, P1, R153, R7, RZ ;  /* 0x0000000799367210 */ /* 0x002fc80007f3e0ff */
[----:B------:R-:W-:Y:S02]  /*b400*/  IADD3.X R55, R138, R6, RZ, P1, !PT ;  /* 0x000000068a377210 */ /* 0x000fe40000ffe4ff */
[----:B------:R-:W-:-:S03]  /*b410*/  LOP3.LUT R49, R49, 0x7f, RZ, 0xc0, !PT ;  /* 0x0000007f31317812 */ /* 0x000fc600078ec0ff */
[----:B------:R0:W2:Y:S04]  /*b420*/  @!P0 LDG.E.U16 R60, [R54.64] ;  /* 0x00000006363c8981 */ /* 0x0000a8000c1e1500 */
[----:B------:R1:W-:Y:S01]  /*b430*/  STS.U16 [R2+0x7b00], R59 ;  /* 0x007b003b02007388 */ /* 0x0003e20000000400 */
[----:B0-----:R-:W-:Y:S01]  /*b440*/  IADD3 R54, P1, R235, R7, RZ ;  /* 0x00000007eb367210 */ /* 0x001fe20007f3e0ff */
[----:B-1----:R-:W-:Y:S01]  /*b450*/  IMAD.SHL.U32 R2, R49, 0x2, RZ ;  /* 0x0000000231027824 */ /* 0x002fe200078e00ff */
[----:B------:R-:W-:-:S03]  /*b460*/  PRMT R59, RZ, 0x7610, R59 ;  /* 0x00007610ff3b7816 */ /* 0x000fc6000000003b */
[----:B------:R-:W-:Y:S01]  /*b470*/  IMAD.X R55, R131, 0x1, R6, P1 ;  /* 0x0000000183377824 */ /* 0x000fe200008e0606 */
[----:B------:R-:W-:-:S04]  /*b480*/  LOP3.LUT R2, R2, 0x40, RZ, 0x3c, !PT ;  /* 0x0000004002027812 */ /* 0x000fc800078e3cff */
        /* <DEDUP_REMOVED lines=49> */
[----:B------:R-:W-:-:S05]  /*b7a0*/  IADD3.X R55, R177, R6, RZ, P1, !PT ;  /* 0x00000006b1377210 */ /* 0x000fca0000ffe4ff */
[----:B------:R0:W4:Y:S04]  /*b7b0*/  @!P0 LDG.E.U16 R83, [R54.64] ;  /* 0x0000000636538981 */ /* 0x000128000c1e1500 */
[----:B------:R-:W-:Y:S04]  /*b7c0*/  STS.U16 [R2+0x5400], R82 ;  /* 0x0054005202007388 */ /* 0x000fe80000000400 */
[----:B------:R-:W-:Y:S04]  /*b7d0*/  STS.U16 [R2+0x5c00], R81 ;  /* 0x005c005102007388 */ /* 0x000fe80000000400 */
[----:B------:R-:W-:Y:S04]  /*b7e0*/  STS.U16 [R2+0x6400], R80 ;  /* 0x0064005002007388 */ /* 0x000fe80000000400 */
[----:B------:R-:W-:Y:S04]  /*b7f0*/  STS.U16 [R2+0x6c00], R71 ;  /* 0x006c004702007388 */ /* 0x000fe80000000400 */
[----:B------:R-:W-:Y:S04]  /*b800*/  STS.U16 [R2+0x7400], R70 ;  /* 0x0074004602007388 */ /* 0x000fe80000000400 */
[----:B------:R1:W-:Y:S04]  /*b810*/  STS.U16 [R2+0x7c00], R69 ;  /* 0x007c004502007388 */ /* 0x0003e80000000400 */
[----:B-1----:R-:W4:Y:S04]  /*b820*/  LDL.LU R2, [R1+0x8] ;  /* 0x0000080001027983 */ /* 0x002f280000300800 */
[----:B------:R-:W4:Y:S04]  /*b830*/  LDL.LU R49, [R1+0xa0] ;  /* 0x0000a00001317983 */ /* 0x000f280000300800 */
[----:B------:R-:W4:Y:S04]  /*b840*/  LDL.LU R10, [R1+0xc0] ;  /* 0x0000c000010a7983 */ /* 0x000f280000300800 */
[----:B------:R-:W4:Y:S04]  /*b850*/  LDL.LU R196, [R1+0x4c] ;  /* 0x00004c0001c47983 */ /* 0x000f280000300800 */
[----:B------:R-:W4:Y:S04]  /*b860*/  LDL.LU R111, [R1+0x6c] ;  /* 0x00006c00016f7983 */ /* 0x000f280000300800 */
[----:B------:R-:W1:Y:S01]  /*b870*/  S2R R128, SR_TID.X ;  /* 0x0000000000807919 */ /* 0x000e620000002100 */
[----:B0-----:R-:W-:-:S02]  /*b880*/  IADD3 R54, P1, R145, R7, RZ ;  /* 0x0000000791367210 */ /* 0x001fc40007f3e0ff */
[----:B------:R-:W-:Y:S01]  /*b890*/  PRMT R82, RZ, 0x7610, R82 ;  /* 0x00007610ff527816 */ /* 0x000fe20000000052 */
[----:B------:R-:W4:Y:S02]  /*b8a0*/  LDL.LU R50, [R1+0x60] ;  /* 0x0000600001327983 */ /* 0x000f240000300800 */
[----:B------:R-:W-:-:S05]  /*b8b0*/  IMAD.X R55, R171, 0x1, R6, P1 ;  /* 0x00000001ab377824 */ /* 0x000fca00008e0606 */
[----:B------:R0:W4:Y:S01]  /*b8c0*/  @!P0 LDG.E.U16 R82, [R54.64] ;  /* 0x0000000636528981 */ /* 0x000122000c1e1500 */
[----:B-1----:R-:W-:-:S05]  /*b8d0*/  LOP3.LUT R128, R128, 0x7f, RZ, 0xc0, !PT ;  /* 0x0000007f80807812 */ /* 0x002fca00078ec0ff */
[----:B------:R-:W-:Y:S01]  /*b8e0*/  IMAD.SHL.U32 R23, R128, 0x2, RZ ;  /* 0x0000000280177824 */ /* 0x000fe200078e00ff */
[----:B0-----:R-:W-:-:S04]  /*b8f0*/  IADD3 R54, P1, R175, R7, RZ ;  /* 0x00000007af367210 */ /* 0x001fc80007f3e0ff */
[----:B------:R-:W-:Y:S01]  /*b900*/  LOP3.LUT R23, R23, 0x50, RZ, 0x3c, !PT ;  /* 0x0000005017177812 */ /* 0x000fe200078e3cff */
[----:B------:R-:W-:Y:S01]  /*b910*/  IMAD.X R55, R47, 0x1, R6, P1 ;  /* 0x000000012f377824 */ /* 0x000fe200008e0606 */
[----:B------:R-:W-:-:S03]  /*b920*/  PRMT R81, RZ, 0x7610, R81 ;  /* 0x00007610ff517816 */ /* 0x000fc60000000051 */
[----:B--2---:R-:W-:Y:S04]  /*b930*/  STS.U16 [R23+0x500], R68 ;  /* 0x0005004417007388 */ /* 0x004fe80000000400 */
[----:B---3--:R-:W-:Y:S04]  /*b940*/  STS.U16 [R23+0xd00], R63 ;  /* 0x000d003f17007388 */ /* 0x008fe80000000400 */
[----:B----4-:R-:W-:Y:S04]  /*b950*/  STS.U16 [R23+0x1500], R62 ;  /* 0x0015003e17007388 */ /* 0x010fe80000000400 */
[----:B------:R-:W-:Y:S04]  /*b960*/  STS.U16 [R23+0x1d00], R61 ;  /* 0x001d003d17007388 */ /* 0x000fe80000000400 */
[----:B------:R-:W-:Y:S04]  /*b970*/  STS.U16 [R23+0x2500], R60 ;  /* 0x0025003c17007388 */ /* 0x000fe80000000400 */
[----:B------:R-:W-:Y:S04]  /*b980*/  STS.U16 [R23+0x2d00], R59 ;  /* 0x002d003b17007388 */ /* 0x000fe80000000400 */
[----:B------:R0:W2:Y:S04]  /*b990*/  @!P0 LDG.E.U16 R81, [R54.64] ;  /* 0x0000000636518981 */ /* 0x0000a8000c1e1500 */
[----:B------:R-:W-:Y:S01]  /*b9a0*/  STS.U16 [R23+0x3500], R58 ;  /* 0x0035003a17007388 */ /* 0x000fe20000000400 */
[----:B------:R-:W-:-:S02]  /*b9b0*/  PRMT R80, RZ, 0x7610, R80 ;  /* 0x00007610ff507816 */ /* 0x000fc40000000050 */
[----:B0-----:R-:W-:-:S05]  /*b9c0*/  IADD3 R54, P1, R160, R7, RZ ;  /* 0x00000007a0367210 */ /* 0x001fca0007f3e0ff */
[----:B------:R-:W-:-:S05]  /*b9d0*/  IMAD.X R55, R146, 0x1, R6, P1 ;  /* 0x0000000192377824 */ /* 0x000fca00008e0606 */
[----:B------:R0:W3:Y:S04]  /*b9e0*/  @!P0 LDG.E.U16 R80, [R54.64] ;  /* 0x0000000636508981 */ /* 0x0000e8000c1e1500 */
[----:B------:R-:W-:Y:S01]  /*b9f0*/  STS.U16 [R23+0x3d00], R57 ;  /* 0x003d003917007388 */ /* 0x000fe20000000400 */
[----:B------:R-:W-:Y:S02]  /*ba00*/  PRMT R71, RZ, 0x7610, R71 ;  /* 0x00007610ff477816 */ /* 0x000fe40000000047 */
[----:B0-----:R-:W-:Y:S01]  /*ba10*/  IADD3 R54, P1, R245, R7, RZ ;  /* 0x00000007f5367210 */ /* 0x001fe20007f3e0ff */
[----:B------:R-:W-:Y:S04]  /*ba20*/  STS.U16 [R23+0x4500], R56 ;  /* 0x0045003817007388 */ /* 0x000fe80000000400 */
[----:B------:R-:W-:-:S05]  /*ba30*/  IMAD.X R55, R143, 0x1, R6, P1 ;  /* 0x000000018f377824 */ /* 0x000fca00008e0606 */
[----:B------:R0:W4:Y:S04]  /*ba40*/  @!P0 LDG.E.U16 R71, [R54.64] ;  /* 0x0000000636478981 */ /* 0x000128000c1e1500 */
[----:B------:R-:W-:Y:S04]  /*ba50*/  STS.U16 [R23+0x4d00], R208 ;  /* 0x004d00d017007388 */ /* 0x000fe80000000400 */
[----:B------:R-:W-:Y:S04]  /*ba60*/  STS.U16 [R23+0x5500], R207 ;  /* 0x005500cf17007388 */ /* 0x000fe80000000400 */
[----:B------:R-:W-:Y:S04]  /*ba70*/  STS.U16 [R23+0x5d00], R206 ;  /* 0x005d00ce17007388 */ /* 0x000fe80000000400 */
[----:B------:R-:W-:Y:S01]  /*ba80*/  STS.U16 [R23+0x6500], R210 ;  /* 0x006500d217007388 */ /* 0x000fe20000000400 */
[----:B0-----:R-:W-:-:S03]  /*ba90*/  IADD3 R54, P1, R5, R7, RZ ;  /* 0x0000000705367210 */ /* 0x001fc60007f3e0ff */
[----:B------:R-:W-:Y:S04]  /*baa0*/  STS.U16 [R23+0x6d00], R53 ;  /* 0x006d003517007388 */ /* 0x000fe80000000400 */
[----:B------:R-:W-:Y:S04]  /*bab0*/  STS.U16 [R23+0x7500], R209 ;  /* 0x007500d117007388 */ /* 0x000fe80000000400 */
[----:B------:R0:W-:Y:S04]  /*bac0*/  STS.U16 [R23+0x7d00], R83 ;  /* 0x007d005317007388 */ /* 0x0001e80000000400 */
[----:B0-----:R-:W2:Y:S04]  /*bad0*/  LDL.LU R23, [R1+0x40] ;  /* 0x0000400001177983 */ /* 0x001ea80000300800 */
[----:B------:R-:W2:Y:S01]  /*bae0*/  LDL.LU R128, [R1+0x80] ;  /* 0x0000800001807983 */ /* 0x000ea20000300800 */
[----:B------:R-:W-:Y:S01]  /*baf0*/  PRMT R70, RZ, 0x7610, R70 ;  /* 0x00007610ff467816 */ /* 0x000fe20000000046 */
[----:B------:R-:W-:-:S05]  /*bb00*/  IMAD.X R55, R240, 0x1, R6, P1 ;  /* 0x00000001f0377824 */ /* 0x000fca00008e0606 */
[----:B------:R0:W2:Y:S01]  /*bb10*/  @!P0 LDG.E.U16 R70, [R54.64] ;  /* 0x0000000636468981 */ /* 0x0000a2000c1e1500 */
[----:B------:R-:W-:Y:S02]  /*bb20*/  PRMT R69, RZ, 0x7610, R69 ;  /* 0x00007610ff457816 */ /* 0x000fe40000000045 */
[----:B0-----:R-:W-:-:S05]  /*bb30*/  IADD3 R54, P1, R130, R7, RZ ;  /* 0x0000000782367210 */ /* 0x001fca0007f3e0ff */
        /* <DEDUP_REMOVED lines=9> */
[----:B------:R0:W3:Y:S01]  /*bbd0*/  @!P0 LDG.E.U16 R63, [R54.64] ;  /* 0x00000006363f8981 */ /* 0x0000e2000c1e1500 */
[----:B------:R-:W-:Y:S02]  /*bbe0*/  PRMT R62, RZ, 0x7610, R62 ;  /* 0x00007610ff3e7816 */ /* 0x000fe4000000003e */
[----:B0-----:R-:W-:-:S05]  /*bbf0*/  IADD3 R54, P1, R106, R7, RZ ;  /* 0x000000076a367210 */ /* 0x001fca0007f3e0ff */
[----:B------:R-:W-:-:S05]  /*bc00*/  IMAD.X R55, R105, 0x1, R6, P1 ;  /* 0x0000000169377824 */ /* 0x000fca00008e0606 */
[----:B------:R0:W4:Y:S01]  /*bc10*/  @!P0 LDG.E.U16 R62, [R54.64] ;  /* 0x00000006363e8981 */ /* 0x000122000c1e1500 */
[----:B------:R-:W-:Y:S02]  /*bc20*/  PRMT R61, RZ, 0x7610, R61 ;  /* 0x00007610ff3d7816 */ /* 0x000fe4000000003d */
[----:B0-----:R-:W-:-:S05]  /*bc30*/  IADD3 R54, P1, R213, R7, RZ ;  /* 0x00000007d5367210 */ /* 0x001fca0007f3e0ff */
[----:B------:R-:W-:Y:S01]  /*bc40*/  IMAD.X R55, R98, 0x1, R6, P1 ;  /* 0x0000000162377824 */ /* 0x000fe200008e0606 */
[----:B------:R-:W-:-:S04]  /*bc50*/  PRMT R60, RZ, 0x7610, R60 ;  /* 0x00007610ff3c7816 */ /* 0x000fc8000000003c */
[----:B------:R0:W4:Y:S02]  /*bc60*/  @!P0 LDG.E.U16 R61, [R54.64] ;  /* 0x00000006363d8981 */ /* 0x000124000c1e1500 */
[----:B0-----:R-:W-:-:S04]  /*bc70*/  IADD3 R54, P1, R111, R7, RZ ;  /* 0x000000076f367210 */ /* 0x001fc80007f3e0ff */
[----:B------:R-:W-:-:S05]  /*bc80*/  IADD3.X R55, R203, R6, RZ, P1, !PT ;  /* 0x00000006cb377210 */ /* 0x000fca0000ffe4ff */
[----:B------:R0:W4:Y:S01]  /*bc90*/  @!P0 LDG.E.U16 R60, [R54.64] ;  /* 0x00000006363c8981 */ /* 0x000122000c1e1500 */
[----:B------:R-:W-:Y:S02]  /*bca0*/  PRMT R59, RZ, 0x7610, R59 ;  /* 0x00007610ff3b7816 */ /* 0x000fe4000000003b */
[----:B0-----:R-:W-:-:S05]  /*bcb0*/  IADD3 R54, P1, R41, R7, RZ ;  /* 0x0000000729367210 */ /* 0x001fca0007f3e0ff */
[----:B------:R-:W-:-:S05]  /*bcc0*/  IMAD.X R55, R42, 0x1, R6, P1 ;  /* 0x000000012a377824 */ /* 0x000fca00008e0606 */
        /* <DEDUP_REMOVED lines=37> */
[----:B------:R0:W4:Y:S01]  /*bf20*/  @!P0 LDG.E.U16 R209, [R54.64] ;  /* 0x0000000636d18981 */ /* 0x000122000c1e1500 */
[----:B------:R-:W-:Y:S01]  /*bf30*/  IMAD.SHL.U32 R67, R67, 0x2, RZ ;  /* 0x0000000243437824 */ /* 0x000fe200078e00ff */
[----:B0-----:R-:W-:-:S04]  /*bf40*/  IADD3 R54, P1, R49, R7, RZ ;  /* 0x0000000731367210 */ /* 0x001fc80007f3e0ff */
[----:B------:R-:W-:Y:S02]  /*bf50*/  IADD3.X R55, R234, R6, RZ, P1, !PT ;  /* 0x00000006ea377210 */ /* 0x000fe40000ffe4ff */
[----:B------:R-:W-:-:S03]  /*bf60*/  LOP3.LUT R67, R67, 0x60, RZ, 0x3c, !PT ;  /* 0x0000006043437812 */ /* 0x000fc600078e3cff */
[----:B------:R0:W4:Y:S04]  /*bf70*/  @!P0 LDG.E.U16 R83, [R54.64] ;  /* 0x0000000636538981 */ /* 0x000128000c1e1500 */
[----:B------:R1:W-:Y:S01]  /*bf80*/  STS.U16 [R67+0x600], R82 ;  /* 0x0006005243007388 */ /* 0x0003e20000000400 */
[----:B0-----:R-:W-:Y:S02]  /*bf90*/  IADD3 R54, P1, R121, R7, RZ ;  /* 0x0000000779367210 */ /* 0x001fe40007f3e0ff */
[----:B-1----:R-:W-:-:S03]  /*bfa0*/  PRMT R82, RZ, 0x7610, R82 ;  /* 0x00007610ff527816 */ /* 0x002fc60000000052 */
[----:B------:R-:W-:Y:S01]  /*bfb0*/  IMAD.X R55, R120, 0x1, R6, P1 ;  /* 0x0000000178377824 */ /* 0x000fe200008e0606 */
[----:B--2---:R0:W-:Y:S04]  /*bfc0*/  STS.U16 [R67+0xe00], R81 ;  /* 0x000e005143007388 */ /* 0x0041e80000000400 */
[----:B------:R1:W2:Y:S01]  /*bfd0*/  @!P0 LDG.E.U16 R82, [R54.64] ;  /* 0x0000000636528981 */ /* 0x0002a2000c1e1500 */
[----:B0-----:R-:W-:Y:S02]  /*bfe0*/  PRMT R81, RZ, 0x7610, R81 ;  /* 0x00007610ff517816 */ /* 0x001fe40000000051 */
[----:B-1----:R-:W-:-:S05]  /*bff0*/  IADD3 R54, P1, R223, R7, RZ ;  /* 0x00000007df367210 */ /* 0x002fca0007f3e0ff */
[----:B------:R-:W-:Y:S01]  /*c000*/  IMAD.X R55, R113, 0x1, R6, P1 ;  /* 0x0000000171377824 */ /* 0x000fe200008e0606 */
[----:B---3--:R0:W-:Y:S04]  /*c010*/  STS.U16 [R67+0x1600], R80 ;  /* 0x0016005043007388 */ /* 0x0081e80000000400 */
        /* <DEDUP_REMOVED lines=35> */
[----:B------:R1:W-:Y:S04]  /*c250*/  STS.U16 [R67+0x4e00], R61 ;  /* 0x004e003d43007388 */ /* 0x0003e80000000400 */
[----:B------:R1:W-:Y:S01]  /*c260*/  STS.U16 [R67+0x5600], R60 ;  /* 0x0056003c43007388 */ /* 0x0003e20000000400 */
[----:B0-----:R-:W-:-:S03]  /*c270*/  IMAD.MOV.U32 R54, RZ, RZ, R74 ;  /* 0x000000ffff367224 */ /* 0x001fc600078e004a */
[----:B------:R-:W4:Y:S01]  /*c280*/  LDL.LU R74, [R1+0x1b4] ;  /* 0x0001b400014a7983 */ /* 0x000f220000300800 */
[----:B------:R-:W-:Y:S01]  /*c290*/  IMAD.MOV.U32 R55, RZ, RZ, R75 ;  /* 0x000000ffff377224 */ /* 0x000fe200078e004b */
[----:B-1----:R-:W-:Y:S02]  /*c2a0*/  MOV R61, R64 ;  /* 0x00000040003d7202 */ /* 0x002fe40000000f00 */
[----:B------:R-:W4:Y:S01]  /*c2b0*/  LDL.LU R75, [R1+0x1b0] ;  /* 0x0001b000014b7983 */ /* 0x000f220000300800 */
[----:B------:R-:W-:-:S03]  /*c2c0*/  IMAD.MOV.U32 R60, RZ, RZ, R65 ;  /* 0x000000ffff3c7224 */ /* 0x000fc600078e0041 */
[----:B------:R-:W4:Y:S04]  /*c2d0*/  LDL.LU R64, [R1+0x1ac] ;  /* 0x0001ac0001407983 */ /* 0x000f280000300800 */
[----:B------:R0:W-:Y:S04]  /*c2e0*/  STS.U16 [R67+0x5e00], R59 ;  /* 0x005e003b43007388 */ /* 0x0001e80000000400 */
[----:B------:R-:W4:Y:S04]  /*c2f0*/  LDL.LU R65, [R1+0x1a8] ;  /* 0x0001a80001417983 */ /* 0x000f280000300800 */
[----:B------:R-:W-:Y:S01]  /*c300*/  STS.U16 [R67+0x6600], R58 ;  /* 0x0066003a43007388 */ /* 0x000fe20000000400 */
[----:B0-----:R-:W-:-:S03]  /*c310*/  IMAD.MOV.U32 R59, RZ, RZ, R66 ;  /* 0x000000ffff3b7224 */ /* 0x001fc600078e0042 */
[----:B------:R-:W4:Y:S04]  /*c320*/  LDL.LU R66, [R1+0x1a4] ;  /* 0x0001a40001427983 */ /* 0x000f280000300800 */
[----:B------:R0:W-:Y:S04]  /*c330*/  STS.U16 [R67+0x6e00], R57 ;  /* 0x006e003943007388 */ /* 0x0001e80000000400 */
[----:B0-----:R-:W4:Y:S04]  /*c340*/  LDL.LU R67, [R1+0x1a0] ;  /* 0x0001a00001437983 */ /* 0x001f280000300800 */
[----:B------:R-:W0:Y:S04]  /*c350*/  S2R R57, SR_TID.X ;  /* 0x0000000000397919 */ /* 0x000e280000002100 */
[----:B------:R-:W1:Y:S01]  /*c360*/  S2R R58, SR_TID.X ;  /* 0x00000000003a7919 */ /* 0x000e620000002100 */
[----:B0-----:R-:W-:-:S02]  /*c370*/  LOP3.LUT R57, R57, 0x7f, RZ, 0xc0, !PT ;  /* 0x0000007f39397812 */ /* 0x001fc400078ec0ff */
[----:B-1----:R-:W-:-:S03]  /*c380*/  LOP3.LUT R58, R58, 0x7f, RZ, 0xc0, !PT ;  /* 0x0000007f3a3a7812 */ /* 0x002fc600078ec0ff */
[----:B------:R-:W-:Y:S02]  /*c390*/  IMAD.SHL.U32 R57, R57, 0x2, RZ ;  /* 0x0000000239397824 */ /* 0x000fe400078e00ff */
[----:B------:R-:W-:-:S03]  /*c3a0*/  IMAD.SHL.U32 R58, R58, 0x2, RZ ;  /* 0x000000023a3a7824 */ /* 0x000fc600078e00ff */
[----:B------:R-:W-:Y:S02]  /*c3b0*/  LOP3.LUT R57, R57, 0x60, RZ, 0x3c, !PT ;  /* 0x0000006039397812 */ /* 0x000fe400078e3cff */
[----:B------:R-:W-:-:S03]  /*c3c0*/  LOP3.LUT R58, R58, 0x70, RZ, 0x3c, !PT ;  /* 0x000000703a3a7812 */ /* 0x000fc600078e3cff */
[----:B------:R-:W-:Y:S04]  /*c3d0*/  STS.U16 [R57+0x7600], R56 ;  /* 0x0076003839007388 */ /* 0x000fe80000000400 */
[----:B------:R-:W-:Y:S04]  /*c3e0*/  STS.U16 [R57+0x7e00], R208 ;  /* 0x007e00d039007388 */ /* 0x000fe80000000400 */
[----:B------:R-:W-:Y:S04]  /*c3f0*/  STS.U16 [R58+0x7f00], R52 ;  /* 0x007f00343a007388 */ /* 0x000fe80000000400 */
[----:B------:R-:W-:Y:S04]  /*c400*/  STS.U16 [R58+0x700], R207 ;  /* 0x000700cf3a007388 */ /* 0x000fe80000000400 */
[----:B------:R-:W-:Y:S04]  /*c410*/  STS.U16 [R58+0xf00], R206 ;  /* 0x000f00ce3a007388 */ /* 0x000fe80000000400 */
[----:B------:R-:W-:Y:S04]  /*c420*/  STS.U16 [R58+0x1700], R210 ;  /* 0x001700d23a007388 */ /* 0x000fe80000000400 */
[----:B------:R-:W-:Y:S04]  /*c430*/  STS.U16 [R58+0x1f00], R53 ;  /* 0x001f00353a007388 */ /* 0x000fe80000000400 */
[----:B------:R0:W-:Y:S04]  /*c440*/  STS.U16 [R58+0x2700], R209 ;  /* 0x002700d13a007388 */ /* 0x0001e80000000400 */
[----:B------:R-:W-:Y:S04]  /*c450*/  STS.U16 [R58+0x2f00], R83 ;  /* 0x002f00533a007388 */ /* 0x000fe80000000400 */
[----:B--2---:R-:W-:Y:S04]  /*c460*/  STS.U16 [R58+0x3700], R82 ;  /* 0x003700523a007388 */ /* 0x004fe80000000400 */
[----:B---3--:R-:W-:Y:S04]  /*c470*/  STS.U16 [R58+0x3f00], R81 ;  /* 0x003f00513a007388 */ /* 0x008fe80000000400 */
[----:B----4-:R-:W-:Y:S04]  /*c480*/  STS.U16 [R58+0x4700], R80 ;  /* 0x004700503a007388 */ /* 0x010fe80000000400 */
[----:B------:R-:W-:Y:S04]  /*c490*/  STS.U16 [R58+0x4f00], R71 ;  /* 0x004f00473a007388 */ /* 0x000fe80000000400 */
[----:B------:R-:W-:Y:S04]  /*c4a0*/  STS.U16 [R58+0x5700], R70 ;  /* 0x005700463a007388 */ /* 0x000fe80000000400 */
[----:B------:R-:W-:Y:S04]  /*c4b0*/  STS.U16 [R58+0x5f00], R69 ;  /* 0x005f00453a007388 */ /* 0x000fe80000000400 */
[----:B------:R-:W-:Y:S04]  /*c4c0*/  STS.U16 [R58+0x6700], R68 ;  /* 0x006700443a007388 */ /* 0x000fe80000000400 */
[----:B------:R-:W-:Y:S04]  /*c4d0*/  STS.U16 [R58+0x6f00], R63 ;  /* 0x006f003f3a007388 */ /* 0x000fe80000000400 */
[----:B------:R-:W-:Y:S04]  /*c4e0*/  STS.U16 [R58+0x7700], R62 ;  /* 0x0077003e3a007388 */ /* 0x000fe80000000400 */
[----:B------:R-:W-:Y:S01]  /*c4f0*/  BAR.SYNC.DEFER_BLOCKING 0x0 ;  /* 0x0000000000007b1d */ /* 0x000fe20000010000 */
[----:B0-----:R-:W-:-:S02]  /*c500*/  IMAD.MOV.U32 R209, RZ, RZ, R59 ;  /* 0x000000ffffd17224 */ /* 0x001fc400078e003b */
[----:B------:R-:W-:Y:S02]  /*c510*/  IMAD.MOV.U32 R210, RZ, RZ, R60 ;  /* 0x000000ffffd27224 */ /* 0x000fe400078e003c */
[----:B------:R-:W-:Y:S02]  /*c520*/  IMAD.MOV.U32 R207, RZ, RZ, R61 ;  /* 0x000000ffffcf7224 */ /* 0x000fe400078e003d */
[----:B------:R-:W-:Y:S02]  /*c530*/  IMAD.MOV.U32 R206, RZ, RZ, R54 ;  /* 0x000000ffffce7224 */ /* 0x000fe400078e0036 */
[----:B------:R-:W-:Y:S01]  /*c540*/  IMAD.MOV.U32 R208, RZ, RZ, R55 ;  /* 0x000000ffffd07224 */ /* 0x000fe200078e0037 */
[----:B------:R-:W-:Y:S04]  /*c550*/  LDSM.16.MT88.4 R68, [R4+0x8000] ;  /* 0x008000000444783b */ /* 0x000fe80000004200 */
[----:B------:R-:W0:Y:S04]  /*c560*/  LDSM.16.M88.4 R60, [R3] ;  /* 0x00000000033c783b */ /* 0x000e280000000200 */
[----:B------:R-:W1:Y:S04]  /*c570*/  LDSM.16.M88.4 R56, [R3+0x2000] ;  /* 0x002000000338783b */ /* 0x000e680000000200 */
[----:B------:R-:W2:Y:S04]  /*c580*/  LDSM.16.M88.4 R52, [R3+0x4000] ;  /* 0x004000000334783b */ /* 0x000ea80000000200 */
[----:B------:R-:W3:Y:S01]  /*c590*/  LDSM.16.M88.4 R80, [R3+0x6000] ;  /* 0x006000000350783b */ /* 0x000ee20000000200 */
[C---:B0-----:R-:W-:Y:S08]  /*c5a0*/  HMMA.16816.F32 R84, R68.reuse, R60, R84 ;  /* 0x0000003c4454723c */ /* 0x041ff00000001854 */
[C---:B-1----:R-:W-:Y:S08]  /*c5b0*/  HMMA.16816.F32 R76, R68.reuse, R56, R76 ;  /* 0x00000038444c723c */ /* 0x042ff0000000184c */
[C---:B--2---:R-:W-:Y:S08]  /*c5c0*/  HMMA.16816.F32 R72, R68.reuse, R52, R72 ;  /* 0x000000344448723c */ /* 0x044ff00000001848 */
[----:B---3--:R-:W-:Y:S01]  /*c5d0*/  HMMA.16816.F32 R64, R68, R80, R64 ;  /* 0x000000504440723c */ /* 0x008fe20000001840 */
[----:B------:R-:W0:Y:S07]  /*c5e0*/  LDSM.16.MT88.4 R68, [R4+0x8200] ;  /* 0x008200000444783b */ /* 0x000e2e0000004200 */
[C---:B0-----:R-:W-:Y:S01]  /*c5f0*/  HMMA.16816.F32 R60, R68.reuse, R62, R84 ;  /* 0x0000003e443c723c */ /* 0x041fe20000001854 */
[----:B------:R-:W-:Y:S07]  /*c600*/  LDSM.16.MT88.4 R84, [R4+0x8400] ;  /* 0x008400000454783b */ /* 0x000fee0000004200 */
[C---:B------:R-:W-:Y:S08]  /*c610*/  HMMA.16816.F32 R56, R68.reuse, R58, R76 ;  /* 0x0000003a4438723c */ /* 0x040ff0000000184c */
[C---:B------:R-:W-:Y:S08]  /*c620*/  HMMA.16816.F32 R52, R68.reuse, R54, R72 ;  /* 0x000000364434723c */ /* 0x040ff00000001848 */
[----:B------:R-:W-:Y:S07]  /*c630*/  HMMA.16816.F32 R80, R68, R82, R64 ;  /* 0x000000524450723c */ /* 0x000fee0000001840 */
[----:B------:R-:W-:-:S05]  /*c640*/  LOP3.LUT R71, R3, 0x40, RZ, 0x3c, !PT ;  /* 0x0000004003477812 */ /* 0x000fca00078e3cff */
        /* <DEDUP_REMOVED lines=10> */
[----:B------:R-:W-:Y:S07]  /*c6f0*/  LDSM.16.M88.4 R64, [R3+0x80] ;  /* 0x000080000340783b */ /* 0x000fee0000000200 */
[C---:B------:R-:W-:Y:S01]  /*c700*/  HMMA.16816.F32 R56, R84.reuse, R78, R56 ;  /* 0x0000004e5438723c */ /* 0x040fe20000001838 */
[----:B------:R-:W-:Y:S07]  /*c710*/  LDSM.16.M88.4 R76, [R3+0x2080] ;  /* 0x00208000034c783b */ /* 0x000fee0000000200 */
[C---:B------:R-:W-:Y:S01]  /*c720*/  HMMA.16816.F32 R52, R84.reuse, R74, R52 ;  /* 0x0000004a5434723c */ /* 0x040fe20000001834 */
[----:B------:R-:W-:Y:S07]  /*c730*/  LDSM.16.M88.4 R72, [R3+0x4080] ;  /* 0x004080000348783b */ /* 0x000fee0000000200 */
[----:B------:R-:W-:Y:S01]  /*c740*/  HMMA.16816.F32 R80, R84, R70, R80 ;  /* 0x000000465450723c */ /* 0x000fe20000001850 */
[----:B------:R-:W0:Y:S04]  /*c750*/  LDSM.16.MT88.4 R84, [R4+0x8800] ;  /* 0x008800000454783b */ /* 0x000e280000004200 */
[----:B------:R-:W1:Y:S03]  /*c760*/  LDSM.16.M88.4 R68, [R3+0x6080] ;  /* 0x006080000344783b */ /* 0x000e660000000200 */
[C---:B0-----:R-:W-:Y:S08]  /*c770*/  HMMA.16816.F32 R60, R84.reuse, R64, R60 ;  /* 0x00000040543c723c */ /* 0x041ff0000000183c */
[C---:B------:R-:W-:Y:S08]  /*c780*/  HMMA.16816.F32 R56, R84.reuse, R76, R56 ;  /* 0x0000004c5438723c */ /* 0x040ff00000001838 */
[C---:B------:R-:W-:Y:S08]  /*c790*/  HMMA.16816.F32 R52, R84.reuse, R72, R52 ;  /* 0x000000485434723c */ /* 0x040ff00000001834 */
[----:B-1----:R-:W-:Y:S01]  /*c7a0*/  HMMA.16816.F32 R80, R84, R68, R80 ;  /* 0x000000445450723c */ /* 0x002fe20000001850 */
[----:B------:R-:W0:Y:S01]  /*c7b0*/  LDSM.16.MT88.4 R84, [R4+0x8a00] ;  /* 0x008a00000454783b */ /* 0x000e220000004200 */
[----:B------:R-:W-:-:S06]  /*c7c0*/  LOP3.LUT R65, R3, 0x40, RZ, 0x3c, !PT ;  /* 0x0000004003417812 */ /* 0x000fcc00078e3cff */
[C---:B0-----:R-:W-:Y:S08]  /*c7d0*/  HMMA.16816.F32 R60, R84.reuse, R66, R60 ;  /* 0x00000042543c723c */ /* 0x041ff0000000183c */
[C---:B------:R-:W-:Y:S01]  /*c7e0*/  HMMA.16816.F32 R56, R84.reuse, R78, R56 ;  /* 0x0000004e5438723c */ /* 0x040fe20000001838 */
[----:B------:R-:W-:Y:S07]  /*c7f0*/  LDSM.16.M88.4 R76, [R65+0x2080] ;  /* 0x00208000414c783b */ /* 0x000fee0000000200 */
[C---:B------:R-:W-:Y:S01]  /*c800*/  HMMA.16816.F32 R52, R84.reuse, R74, R52 ;  /* 0x0000004a5434723c */ /* 0x040fe20000001834 */
[----:B------:R-:W-:Y:S07]  /*c810*/  LDSM.16.M88.4 R72, [R65+0x4080] ;  /* 0x004080004148783b */ /* 0x000fee0000000200 */
[----:B------:R-:W-:Y:S01]  /*c820*/  HMMA.16816.F32 R80, R84, R70, R80 ;  /* 0x000000465450723c */ /* 0x000fe20000001850 */
[----:B------:R-:W-:Y:S04]  /*c830*/  LDSM.16.M88.4 R84, [R65+0x80] ;  /* 0x000080004154783b */ /* 0x000fe80000000200 */
[----:B------:R-:W0:Y:S04]  /*c840*/  LDSM.16.MT88.4 R68, [R4+0x8c00] ;  /* 0x008c00000444783b */ /* 0x000e280000004200 */
[----:B------:R-:W1:Y:S01]  /*c850*/  LDSM.16.M88.4 R64, [R65+0x6080] ;  /* 0x006080004140783b */ /* 0x000e620000000200 */
[C---:B0-----:R-:W-:Y:S08]  /*c860*/  HMMA.16816.F32 R60, R68.reuse, R84, R60 ;  /* 0x00000054443c723c */ /* 0x041ff0000000183c */
[C---:B------:R-:W-:Y:S08]  /*c870*/  HMMA.16816.F32 R56, R68.reuse, R76, R56 ;  /* 0x0000004c4438723c */ /* 0x040ff00000001838 */
[C---:B------:R-:W-:Y:S08]  /*c880*/  HMMA.16816.F32 R52, R68.reuse, R72, R52 ;  /* 0x000000484434723c */ /* 0x040ff00000001834 */
[----:B-1----:R-:W-:Y:S01]  /*c890*/  HMMA.16816.F32 R80, R68, R64, R80 ;  /* 0x000000404450723c */ /* 0x002fe20000001850 */
[----:B------:R-:W0:Y:S01]  /*c8a0*/  LDSM.16.MT88.4 R68, [R4+0x8e00] ;  /* 0x008e00000444783b */ /* 0x000e220000004200 */
[----:B------:R-:W-:-:S02]  /*c8b0*/  IMAD.MOV.U32 R84, RZ, RZ, R164 ;  /* 0x000000ffff547224 */ /* 0x000fc400078e00a4 */
[----:B------:R-:W-:Y:S01]  /*c8c0*/  IMAD.MOV.U32 R85, RZ, RZ, R2 ;  /* 0x000000ffff557224 */ /* 0x000fe200078e0002 */
[----:B------:R-:W-:Y:S01]  /*c8d0*/  MOV R76, R141 ;  /* 0x0000008d004c7202 */ /* 0x000fe20000000f00 */
[----:B------:R-:W-:Y:S01]  /*c8e0*/  IMAD.MOV.U32 R77, RZ, RZ, R243 ;  /* 0x000000ffff4d7224 */ /* 0x000fe200078e00f3 */
[----:B------:R-:W2:Y:S01]  /*c8f0*/  LDL.LU R164, [R1+0x19c] ;  /* 0x00019c0001a47983 */ /* 0x000ea20000300800 */
[----:B------:R-:W-:Y:S02]  /*c900*/  IMAD.MOV.U32 R64, RZ, RZ, R84 ;  /* 0x000000ffff407224 */ /* 0x000fe400078e0054 */
[----:B------:R-:W-:Y:S01]  /*c910*/  IMAD.MOV.U32 R65, RZ, RZ, R85 ;  /* 0x000000ffff417224 */ /* 0x000fe200078e0055 */
[----:B------:R1:W5:Y:S01]  /*c920*/  LDL.LU R2, [R1+0x198] ;  /* 0x0001980001027983 */ /* 0x0003620000300800 */
[----:B------:R-:W-:Y:S02]  /*c930*/  IMAD.MOV.U32 R72, RZ, RZ, R145 ;  /* 0x000000ffff487224 */ /* 0x000fe400078e0091 */
[----:B------:R-:W-:Y:S01]  /*c940*/  IMAD.MOV.U32 R73, RZ, RZ, R158 ;  /* 0x000000ffff497224 */ /* 0x000fe200078e009e */
[----:B------:R-:W3:Y:S04]  /*c950*/  LDL.LU R141, [R1+0x194] ;  /* 0x00019400018d7983 */ /* 0x000ee80000300800 */
[----:B------:R-:W4:Y:S04]  /*c960*/  LDL.LU R243, [R1+0x190] ;  /* 0x0001900001f37983 */ /* 0x000f280000300800 */
[----:B------:R-:W2:Y:S04]  /*c970*/  LDL.LU R145, [R1+0x18c] ;  /* 0x00018c0001917983 */ /* 0x000ea80000300800 */
[----:B------:R-:W2:Y:S01]  /*c980*/  LDL.LU R158, [R1+0x188] ;  /* 0x00018800019e7983 */ /* 0x000ea20000300800 */
[----:B0-----:R-:W-:Y:S07]  /*c990*/  HMMA.16816.F32 R84, R68, R86, R60 ;  /* 0x000000564454723c */ /* 0x001fee000000183c */
[----:B------:R-:W-:-:S02]  /*c9a0*/  IMAD.MOV.U32 R60, RZ, RZ, R175 ;  /* 0x000000ffff3c7224 */ /* 0x000fc400078e00af */
[----:B------:R-:W-:Y:S01]  /*c9b0*/  IMAD.MOV.U32 R62, RZ, RZ, R76 ;  /* 0x000000ffff3e7224 */ /* 0x000fe200078e004c */
[----:B------:R-:W2:Y:S01]  /*c9c0*/  LDL.LU R175, [R1+0x184] ;  /* 0x0001840001af7983 */ /* 0x000ea20000300800 */
[----:B------:R-:W-:Y:S02]  /*c9d0*/  IMAD.MOV.U32 R63, RZ, RZ, R77 ;  /* 0x000000ffff3f7224 */ /* 0x000fe400078e004d */
[----:B------:R-:W-:Y:S01]  /*c9e0*/  HMMA.16816.F32 R76, R68, R78, R56 ;  /* 0x0000004e444c723c */ /* 0x000fe20000001838 */
[----:B------:R-:W-:Y:S02]  /*c9f0*/  IMAD.MOV.U32 R61, RZ, RZ, R0 ;  /* 0x000000ffff3d7224 */ /* 0x000fe400078e0000 */
[----:B------:R-:W2:Y:S04]  /*ca00*/  LDL.LU R0, [R1+0x180] ;  /* 0x0001800001007983 */ /* 0x000ea80000300800 */
[----:B------:R-:W-:Y:S01]  /*ca10*/  MOV R58, R60 ;  /* 0x0000003c003a7202 */ /* 0x000fe20000000f00 */
[----:B------:R-:W-:-:S02]  /*ca20*/  IMAD.MOV.U32 R60, RZ, RZ, R62 ;  /* 0x000000ffff3c7224 */ /* 0x000fc400078e003e */
[----:B------:R-:W-:Y:S02]  /*ca30*/  IMAD.MOV.U32 R59, RZ, RZ, R63 ;  /* 0x000000ffff3b7224 */ /* 0x000fe400078e003f */
[----:B------:R-:W-:Y:S02]  /*ca40*/  IMAD.MOV.U32 R56, RZ, RZ, R169 ;  /* 0x000000ffff387224 */ /* 0x000fe400078e00a9 */
[----:B------:R-:W-:Y:S01]  /*ca50*/  IMAD.MOV.U32 R62, RZ, RZ, R72 ;  /* 0x000000ffff3e7224 */ /* 0x000fe200078e0048 */
[----:B------:R-:W2:Y:S01]  /*ca60*/  LDL.LU R169, [R1+0x17c] ;  /* 0x00017c0001a97983 */ /* 0x000ea20000300800 */
[----:B------:R-:W-:Y:S02]  /*ca70*/  IMAD.MOV.U32 R63, RZ, RZ, R73 ;  /* 0x000000ffff3f7224 */ /* 0x000fe400078e0049 */
[----:B------:R-:W-:Y:S01]  /*ca80*/  IMAD.MOV.U32 R57, RZ, RZ, R50 ;  /* 0x000000ffff397224 */ /* 0x000fe200078e0032 */
[----:B------:R-:W-:Y:S01]  /*ca90*/  HMMA.16816.F32 R72, R68, R74, R52 ;  /* 0x0000004a4448723c */ /* 0x000fe20000001834 */
[----:B------:R-:W2:Y:S06]  /*caa0*/  LDL.LU R50, [R1+0x178] ;  /* 0x0001780001327983 */ /* 0x000eac0000300800 */
[----:B------:R-:W-:-:S02]  /*cab0*/  IMAD.MOV.U32 R52, RZ, RZ, R174 ;  /* 0x000000ffff347224 */ /* 0x000fc400078e00ae */
[----:B------:R-:W2:Y:S01]  /*cac0*/  LDL.LU R174, [R1+0x174] ;  /* 0x0001740001ae7983 */ /* 0x000ea20000300800 */
[----:B------:R-:W-:-:S03]  /*cad0*/  IMAD.MOV.U32 R53, RZ, RZ, R47 ;  /* 0x000000ffff357224 */ /* 0x000fc600078e002f */
[----:B------:R-:W2:Y:S01]  /*cae0*/  LDL.LU R47, [R1+0x170] ;  /* 0x00017000012f7983 */ /* 0x000ea20000300800 */
[----:B------:R-:W-:Y:S02]  /*caf0*/  IMAD.MOV.U32 R54, RZ, RZ, R64 ;  /* 0x000000ffff367224 */ /* 0x000fe400078e0040 */
[----:B------:R-:W-:Y:S02]  /*cb00*/  IMAD.MOV.U32 R55, RZ, RZ, R65 ;  /* 0x000000ffff377224 */ /* 0x000fe400078e0041 */
[----:B------:R-:W-:Y:S07]  /*cb10*/  HMMA.16816.F32 R64, R68, R66, R80 ;  /* 0x000000424440723c */ /* 0x000fee0000001850 */
[----:B------:R-:W-:-:S02]  /*cb20*/  IMAD.MOV.U32 R69, RZ, RZ, R49 ;  /* 0x000000ffff457224 */ /* 0x000fc400078e0031 */
[----:B------:R-:W3:Y:S01]  /*cb30*/  LDL.LU R49, [R1+0x16c] ;  /* 0x00016c0001317983 */ /* 0x000ee20000300800 */
[----:B------:R-:W-:Y:S02]  /*cb40*/  IMAD.MOV.U32 R80, RZ, RZ, R10 ;  /* 0x000000ffff507224 */ /* 0x000fe400078e000a */
[----:B------:R-:W-:Y:S01]  /*cb50*/  IMAD.MOV.U32 R81, RZ, RZ, R52 ;  /* 0x000000ffff517224 */ /* 0x000fe200078e0034 */
[----:B------:R-:W4:Y:S01]  /*cb60*/  LDL.LU R10, [R1+0x168] ;  /* 0x00016800010a7983 */ /* 0x000f220000300800 */
[----:B------:R-:W-:-:S03]  /*cb70*/  MOV R52, R180 ;  /* 0x000000b400347202 */ /* 0x000fc60000000f00 */
[----:B------:R-:W4:Y:S01]  /*cb80*/  LDL.LU R180, [R1+0x164] ;  /* 0x0001640001b47983 */ /* 0x000f220000300800 */
[----:B------:R-:W-:Y:S01]  /*cb90*/  IMAD.MOV.U32 R70, RZ, RZ, R5 ;  /* 0x000000ffff467224 */ /* 0x000fe200078e0005 */
[----:B------:R-:W-:Y:S01]  /*cba0*/  MOV R5, c[0x0][0x18c] ;  /* 0x0000630000057a02 */ /* 0x000fe20000000f00 */
[----:B------:R-:W-:Y:S02]  /*cbb0*/  IMAD.MOV.U32 R83, RZ, RZ, R53 ;  /* 0x000000ffff537224 */ /* 0x000fe400078e0035 */
[----:B------:R-:W-:Y:S02]  /*cbc0*/  IMAD.MOV.U32 R53, RZ, RZ, R177 ;  /* 0x000000ffff357224 */ /* 0x000fe400078e00b1 */
[----:B------:R-:W-:-:S04]  /*cbd0*/  IMAD.SHL.U32 R5, R5, 0x80, RZ ;  /* 0x0000008005057824 */ /* 0x000fc800078e00ff */
[----:B------:R-:W-:-:S05]  /*cbe0*/  IMAD.WIDE R52, R5, 0x2, R52 ;  /* 0x0000000205347825 */ /* 0x000fca00078e0234 */
[----:B------:R0:W-:Y:S02]  /*cbf0*/  STL [R1+0x38], R52 ;  /* 0x0000383401007387 */ /* 0x0001e40000100800 */
[----:B0-----:R-:W-:Y:S02]  /*cc00*/  IMAD.MOV.U32 R52, RZ, RZ, R24 ;  /* 0x000000ffff347224 */ /* 0x001fe400078e0018 */
[----:B------:R-:W4:Y:S01]  /*cc10*/  LDL.LU R24, [R1+0x160] ;  /* 0x0001600001187983 */ /* 0x000f220000300800 */
[----:B------:R-:W-:Y:S02]  /*cc20*/  IMAD.MOV.U32 R82, RZ, RZ, R55 ;  /* 0x000000ffff527224 */ /* 0x000fe400078e0037 */
[----:B------:R-:W-:Y:S02]  /*cc30*/  IMAD.MOV.U32 R68, RZ, RZ, R56 ;  /* 0x000000ffff447224 */ /* 0x000fe400078e0038 */
[----:B------:R-:W-:Y:S02]  /*cc40*/  IMAD.MOV.U32 R56, RZ, RZ, R176 ;  /* 0x000000ffff387224 */ /* 0x000fe400078e00b0 */
[----:B------:R-:W-:-:S02]  /*cc50*/  IMAD.MOV.U32 R71, RZ, RZ, R54 ;  /* 0x000000ffff477224 */ /* 0x000fc400078e0036 */
[----:B--2---:R-:W-:Y:S02]  /*cc60*/  IMAD.MOV.U32 R55, RZ, RZ, R47 ;  /* 0x000000ffff377224 */ /* 0x004fe400078e002f */
[----:B------:R-:W-:Y:S02]  /*cc70*/  IMAD.MOV.U32 R47, RZ, RZ, R57 ;  /* 0x000000ffff2f7224 */ /* 0x000fe400078e0039 */
[----:B------:R-:W-:Y:S02]  /*cc80*/  IMAD.MOV.U32 R57, RZ, RZ, R8 ;  /* 0x000000ffff397224 */ /* 0x000fe400078e0008 */
[----:B------:R-:W-:Y:S02]  /*cc90*/  IMAD.MOV.U32 R177, RZ, RZ, R47 ;  /* 0x000000ffffb17224 */ /* 0x000fe400078e002f */
[----:B------:R-:W-:-:S04]  /*cca0*/  IMAD.WIDE R56, R5, 0x2, R56 ;  /* 0x0000000205387825 */ /* 0x000fc800078e0238 */
[----:B---3--:R-:W-:Y:S02]  /*ccb0*/  IMAD.MOV.U32 R54, RZ, RZ, R49 ;  /* 0x000000ffff367224 */ /* 0x008fe400078e0031 */
[----:B------:R-:W-:Y:S02]  /*ccc0*/  IMAD.MOV.U32 R8, RZ, RZ, R57 ;  /* 0x000000ffff087224 */ /* 0x000fe400078e0039 */
[----:B------:R-:W-:-:S04]  /*ccd0*/  IMAD.WIDE R54, R5, 0x2, R54 ;  /* 0x0000000205367825 */ /* 0x000fc800078e0236 */
[----:B------:R-:W-:Y:S02]  /*cce0*/  IMAD.MOV.U32 R57, RZ, RZ, R177 ;  /* 0x000000ffff397224 */ /* 0x000fe400078e00b1 */
[----:B------:R-:W-:Y:S02]  /*ccf0*/  IMAD.MOV.U32 R47, RZ, RZ, R55 ;  /* 0x000000ffff2f7224 */ /* 0x000fe400078e0037 */
[----:B------:R-:W-:Y:S01]  /*cd00*/  IMAD.MOV.U32 R176, RZ, RZ, R56 ;  /* 0x000000ffffb07224 */ /* 0x000fe200078e0038 */
[----:B------:R-:W-:Y:S01]  /*cd10*/  MOV R56, R178 ;  /* 0x000000b200387202 */ /* 0x000fe20000000f00 */
[----:B------:R-:W-:Y:S02]  /*cd20*/  IMAD.MOV.U32 R55, RZ, RZ, R12 ;  /* 0x000000ffff377224 */ /* 0x000fe400078e000c */
[----:B------:R-:W-:Y:S02]  /*cd30*/  IMAD.MOV.U32 R49, RZ, RZ, R54 ;  /* 0x000000ffff317224 */ /* 0x000fe400078e0036 */
[----:B------:R-:W-:-:S02]  /*cd40*/  IMAD.MOV.U32 R12, RZ, RZ, R57 ;  /* 0x000000ffff0c7224 */ /* 0x000fc400078e0039 */
[----:B------:R-:W-:Y:S02]  /*cd50*/  IMAD.MOV.U32 R177, RZ, RZ, R53 ;  /* 0x000000ffffb17224 */ /* 0x000fe400078e0035 */
[----:B------:R-:W-:Y:S02]  /*cd60*/  IMAD.MOV.U32 R54, RZ, RZ, R11 ;  /* 0x000000ffff367224 */ /* 0x000fe400078e000b */
[----:B------:R-:W-:Y:S02]  /*cd70*/  IMAD.MOV.U32 R57, RZ, RZ, R9 ;  /* 0x000000ffff397224 */ /* 0x000fe400078e0009 */
[----:B------:R-:W-:Y:S02]  /*cd80*/  IMAD.MOV.U32 R53, RZ, RZ, R179 ;  /* 0x000000ffff357224 */ /* 0x000fe400078e00b3 */
[----:B------:R-:W-:-:S04]  /*cd90*/  IMAD.WIDE R54, R5, 0x2, R54 ;  /* 0x0000000205367825 */ /* 0x000fc800078e0236 */
[----:B------:R-:W-:-:S04]  /*cda0*/  IMAD.WIDE R56, R5, 0x2, R56 ;  /* 0x0000000205387825 */ /* 0x000fc800078e0238 */
[----:B------:R-:W-:Y:S02]  /*cdb0*/  IMAD.MOV.U32 R179, RZ, RZ, R12 ;  /* 0x000000ffffb37224 */ /* 0x000fe400078e000c */
[----:B------:R-:W-:-:S04]  /*cdc0*/  IMAD.WIDE R52, R5, 0x2, R52 ;  /* 0x0000000205347825 */ /* 0x000fc800078e0234 */
[----:B------:R-:W-:Y:S01]  /*cdd0*/  IMAD.MOV.U32 R12, RZ, RZ, R55 ;  /* 0x000000ffff0c7224 */ /* 0x000fe200078e0037 */
[----:B----4-:R-:W-:Y:S01]  /*cde0*/  MOV R55, R10 ;  /* 0x0000000a00377202 */ /* 0x010fe20000000f00 */
[----:B------:R-:W-:Y:S01]  /*cdf0*/  IMAD.MOV.U32 R9, RZ, RZ, R57 ;  /* 0x000000ffff097224 */ /* 0x000fe200078e0039 */
[----:B------:R0:W-:Y:S01]  /*ce00*/  STL [R1+0x3c], R52 ;  /* 0x00003c3401007387 */ /* 0x0001e20000100800 */
[----:B------:R-:W-:Y:S02]  /*ce10*/  IMAD.MOV.U32 R11, RZ, RZ, R54 ;  /* 0x000000ffff0b7224 */ /* 0x000fe400078e0036 */
[----:B------:R-:W-:Y:S02]  /*ce20*/  IMAD.MOV.U32 R57, RZ, RZ, R179 ;  /* 0x000000ffff397224 */ /* 0x000fe400078e00b3 */
[----:B------:R-:W-:Y:S02]  /*ce30*/  IMAD.MOV.U32 R179, RZ, RZ, R53 ;  /* 0x000000ffffb37224 */ /* 0x000fe400078e0035 */
[----:B------:R-:W-:-:S02]  /*ce40*/  IMAD.MOV.U32 R54, RZ, RZ, R180 ;  /* 0x000000ffff367224 */ /* 0x000fc400078e00b4 */
[----:B0-----:R-:W-:Y:S02]  /*ce50*/  IMAD.MOV.U32 R52, RZ, RZ, R23 ;  /* 0x000000ffff347224 */ /* 0x001fe400078e0017 */
[----:B------:R-:W-:Y:S01]  /*ce60*/  IMAD.MOV.U32 R53, RZ, RZ, R181 ;  /* 0x000000ffff357224 */ /* 0x000fe200078e00b5 */
[----:B------:R-:W2:Y:S01]  /*ce70*/  LDL.LU R23, [R1+0x15c] ;  /* 0x00015c0001177983 */ /* 0x000ea20000300800 */
[----:B------:R-:W-:-:S04]  /*ce80*/  IMAD.WIDE R54, R5, 0x2, R54 ;  /* 0x0000000205367825 */ /* 0x000fc800078e0236 */
[----:B------:R-:W-:-:S04]  /*ce90*/  IMAD.WIDE R52, R5, 0x2, R52 ;  /* 0x0000000205347825 */ /* 0x000fc800078e0234 */
[----:B------:R-:W-:Y:S01]  /*cea0*/  IMAD.MOV.U32 R10, RZ, RZ, R55 ;  /* 0x000000ffff0a7224 */ /* 0x000fe200078e0037 */
[----:B------:R0:W-:Y:S01]  /*ceb0*/  STL [R1+0x40], R52 ;  /* 0x0000403401007387 */ /* 0x0001e20000100800 */
[----:B------:R-:W-:Y:S02]  /*cec0*/  IMAD.MOV.U32 R55, RZ, RZ, R18 ;  /* 0x000000ffff377224 */ /* 0x000fe400078e0012 */
[----:B------:R-:W-:Y:S02]  /*ced0*/  IMAD.MOV.U32 R178, RZ, RZ, R56 ;  /* 0x000000ffffb27224 */ /* 0x000fe400078e0038 */
[----:B------:R-:W-:Y:S02]  /*cee0*/  IMAD.MOV.U32 R180, RZ, RZ, R54 ;  /* 0x000000ffffb47224 */ /* 0x000fe400078e0036 */
[----:B------:R-:W-:Y:S02]  /*cef0*/  IMAD.MOV.U32 R181, RZ, RZ, R53 ;  /* 0x000000ffffb57224 */ /* 0x000fe400078e0035 */
[----:B------:R-:W-:-:S02]  /*cf00*/  IMAD.MOV.U32 R18, RZ, RZ, R57 ;  /* 0x000000ffff127224 */ /* 0x000fc400078e0039 */
[----:B------:R-:W-:Y:S01]  /*cf10*/  IMAD.MOV.U32 R54, RZ, RZ, R17 ;  /* 0x000000ffff367224 */ /* 0x000fe200078e0011 */
[----:B0-----:R-:W-:Y:S01]  /*cf20*/  MOV R53, R183 ;  /* 0x000000b700357202 */ /* 0x001fe20000000f00 */
[----:B------:R-:W-:Y:S02]  /*cf30*/  IMAD.MOV.U32 R56, RZ, RZ, R182 ;  /* 0x000000ffff387224 */ /* 0x000fe400078e00b6 */
[----:B------:R-:W-:Y:S02]  /*cf40*/  IMAD.MOV.U32 R57, RZ, RZ, R13 ;  /* 0x000000ffff397224 */ /* 0x000fe400078e000d */
[----:B------:R-:W-:Y:S02]  /*cf50*/  IMAD.MOV.U32 R52, RZ, RZ, R191 ;  /* 0x000000ffff347224 */ /* 0x000fe400078e00bf */
[C---:B------:R-:W-:Y:S01]  /*cf60*/  IMAD.WIDE R54, R5.reuse, 0x2, R54 ;  /* 0x0000000205367825 */ /* 0x040fe200078e0236 */
[----:B------:R-:W3:Y:S03]  /*cf70*/  LDL.LU R191, [R1+0x158] ;  /* 0x0001580001bf7983 */ /* 0x000ee60000300800 */
[----:B------:R-:W-:-:S04]  /*cf80*/  IMAD.WIDE R56, R5, 0x2, R56 ;  /* 0x0000000205387825 */ /* 0x000fc800078e0238 */
[----:B------:R-:W-:Y:S02]  /*cf90*/  IMAD.MOV.U32 R183, RZ, RZ, R18 ;  /* 0x000000ffffb77224 */ /* 0x000fe400078e0012 */
[----:B------:R-:W-:-:S04]  /*cfa0*/  IMAD.WIDE R52, R5, 0x2, R52 ;  /* 0x0000000205347825 */ /* 0x000fc800078e0234 */
[----:B------:R-:W-:Y:S02]  /*cfb0*/  IMAD.MOV.U32 R17, RZ, RZ, R54 ;  /* 0x000000ffff117224 */ /* 0x000fe400078e0036 */
[----:B------:R-:W-:Y:S02]  /*cfc0*/  IMAD.MOV.U32 R18, RZ, RZ, R55 ;  /* 0x000000ffff127224 */ /* 0x000fe400078e0037 */
[----:B------:R-:W-:Y:S01]  /*cfd0*/  IMAD.MOV.U32 R13, RZ, RZ, R57 ;  /* 0x000000ffff0d7224 */ /* 0x000fe200078e0039 */
[----:B------:R0:W-:Y:S01]  /*cfe0*/  STL [R1+0x44], R52 ;  /* 0x0000443401007387 */ /* 0x0001e20000100800 */
[----:B------:R-:W-:Y:S02]  /*cff0*/  IMAD.MOV.U32 R57, RZ, RZ, R183 ;  /* 0x000000ffff397224 */ /* 0x000fe400078e00b7 */
[----:B------:R-:W-:Y:S02]  /*d000*/  IMAD.MOV.U32 R54, RZ, RZ, R184 ;  /* 0x000000ffff367224 */ /* 0x000fe400078e00b8 */
[----:B------:R-:W-:-:S02]  /*d010*/  IMAD.MOV.U32 R55, RZ, RZ, R16 ;  /* 0x000000ffff377224 */ /* 0x000fc400078e0010 */
[----:B------:R-:W-:Y:S02]  /*d020*/  IMAD.MOV.U32 R183, RZ, RZ, R53 ;  /* 0x000000ffffb77224 */ /* 0x000fe400078e0035 */
[----:B------:R-:W-:-:S04]  /*d030*/  IMAD.WIDE R54, R5, 0x2, R54 ;  /* 0x0000000205367825 */ /* 0x000fc800078e0236 */
[----:B0-----:R-:W-:Y:S02]  /*d040*/  IMAD.MOV.U32 R52, RZ, RZ, R34 ;  /* 0x000000ffff347224 */ /* 0x001fe400078e0022 */
[----:B------:R-:W-:Y:S01]  /*d050*/  IMAD.MOV.U32 R53, RZ, RZ, R185 ;  /* 0x000000ffff357224 */ /* 0x000fe200078e00b9 */
[----:B------:R-:W4:Y:S01]  /*d060*/  LDL.LU R34, [R1+0x154] ;  /* 0x0001540001227983 */ /* 0x000f220000300800 */
[----:B------:R-:W-:Y:S02]  /*d070*/  IMAD.MOV.U32 R16, RZ, RZ, R55 ;  /* 0x000000ffff107224 */ /* 0x000fe400078e0037 */
        /* <DEDUP_REMOVED lines=8> */
[----:B0-----:R-:W-:Y:S02]  /*d100*/  IMAD.MOV.U32 R52, RZ, RZ, R196 ;  /* 0x000000ffff347224 */ /* 0x001fe400078e00c4 */
[----:B------:R-:W-:Y:S01]  /*d110*/  IMAD.MOV.U32 R53, RZ, RZ, R187 ;  /* 0x000000ffff357224 */ /* 0x000fe200078e00bb */
[----:B------:R-:W3:Y:S01]  /*d120*/  LDL.LU R196, [R1+0x150] ;  /* 0x0001500001c47983 */ /* 0x000ee20000300800 */
[----:B------:R-:W-:-:S04]  /*d130*/  IMAD.WIDE R56, R5, 0x2, R56 ;  /* 0x0000000205387825 */ /* 0x000fc800078e0238 */
[----:B------:R-:W-:Y:S02]  /*d140*/  IMAD.MOV.U32 R187, RZ, RZ, R24 ;  /* 0x000000ffffbb7224 */ /* 0x000fe400078e0018 */
[----:B------:R-:W-:-:S04]  /*d150*/  IMAD.WIDE R52, R5, 0x2, R52 ;  /* 0x0000000205347825 */ /* 0x000fc800078e0234 */
[----:B------:R-:W-:Y:S01]  /*d160*/  IMAD.MOV.U32 R19, RZ, RZ, R57 ;  /* 0x000000ffff137224 */ /* 0x000fe200078e0039 */
[----:B------:R0:W-:Y:S01]  /*d170*/  STL [R1+0x4c], R52 ;  /* 0x00004c3401007387 */ /* 0x0001e20000100800 */
[----:B------:R-:W-:Y:S02]  /*d180*/  IMAD.MOV.U32 R57, RZ, RZ, R187 ;  /* 0x000000ffff397224 */ /* 0x000fe400078e00bb */
[----:B------:R-:W-:Y:S02]  /*d190*/  IMAD.MOV.U32 R187, RZ, RZ, R53 ;  /* 0x000000ffffbb7224 */ /* 0x000fe400078e0035 */
[----:B0-----:R-:W-:Y:S02]  /*d1a0*/  IMAD.MOV.U32 R52, RZ, RZ, R45 ;  /* 0x000000ffff347224 */ /* 0x001fe400078e002d */
[----:B------:R-:W-:Y:S01]  /*d1b0*/  IMAD.MOV.U32 R53, RZ, RZ, R189 ;  /* 0x000000ffff357224 */ /* 0x000fe200078e00bd */
[----:B------:R-:W3:Y:S03]  /*d1c0*/  LDL.LU R45, [R1+0x14c] ;  /* 0x00014c00012d7983 */ /* 0x000ee60000300800 */
[----:B------:R-:W-:-:S04]  /*d1d0*/  IMAD.WIDE R52, R5, 0x2, R52 ;  /* 0x0000000205347825 */ /* 0x000fc800078e0234 */
[----:B------:R-:W-:Y:S01]  /*d1e0*/  IMAD.MOV.U32 R189, RZ, RZ, R53 ;  /* 0x000000ffffbd7224 */ /* 0x000fe200078e0035 */
[----:B------:R0:W-:Y:S04]  /*d1f0*/  STL [R1+0x50], R52 ;  /* 0x0000503401007387 */ /* 0x0001e80000100800 */
[----:B0-----:R-:W3:Y:S01]  /*d200*/  LDL.LU R53, [R1+0x54] ;  /* 0x0000540001357983 */ /* 0x001ee20000300800 */
[----:B------:R-:W-:Y:S01]  /*d210*/  MOV R184, R54 ;  /* 0x0000003600b87202 */ /* 0x000fe20000000f00 */
[----:B------:R-:W-:Y:S02]  /*d220*/  IMAD.MOV.U32 R186, RZ, RZ, R56 ;  /* 0x000000ffffba7224 */ /* 0x000fe400078e0038 */
[----:B------:R-:W-:Y:S02]  /*d230*/  IMAD.MOV.U32 R56, RZ, RZ, R190 ;  /* 0x000000ffff387224 */ /* 0x000fe400078e00be */
[----:B--2---:R-:W-:-:S04]  /*d240*/  IMAD.MOV.U32 R54, RZ, RZ, R23 ;  /* 0x000000ffff367224 */ /* 0x004fc800078e0017 */
[----:B------:R-:W-:-:S04]  /*d250*/  IMAD.WIDE R54, R5, 0x2, R54 ;  /* 0x0000000205367825 */ /* 0x000fc800078e0236 */
[----:B------:R-:W-:Y:S01]  /*d260*/  IMAD.MOV.U32 R23, RZ, RZ, R54 ;  /* 0x000000ffff177224 */ /* 0x000fe200078e0036 */
[----:B------:R-:W-:Y:S01]  /*d270*/  MOV R24, R55 ;  /* 0x0000003700187202 */ /* 0x000fe20000000f00 */
[----:B------:R-:W-:Y:S02]  /*d280*/  IMAD.MOV.U32 R54, RZ, RZ, R188 ;  /* 0x000000ffff367224 */ /* 0x000fe400078e00bc */
[----:B------:R-:W-:-:S04]  /*d290*/  IMAD.MOV.U32 R55, RZ, RZ, R22 ;  /* 0x000000ffff377224 */ /* 0x000fc800078e0016 */
[----:B------:R-:W-:-:S04]  /*d2a0*/  IMAD.WIDE R54, R5, 0x2, R54 ;  /* 0x0000000205367825 */ /* 0x000fc800078e0236 */
[----:B------:R-:W-:Y:S01]  /*d2b0*/  IMAD.MOV.U32 R188, RZ, RZ, R54 ;  /* 0x000000ffffbc7224 */ /* 0x000fe200078e0036 */
[----:B------:R-:W-:Y:S01]  /*d2c0*/  MOV R54, R29 ;  /* 0x0000001d00367202 */ /* 0x000fe20000000f00 */
[----:B------:R-:W-:Y:S02]  /*d2d0*/  IMAD.MOV.U32 R22, RZ, RZ, R55 ;  /* 0x000000ffff167224 */ /* 0x000fe400078e0037 */
[----:B------:R-:W-:Y:S02]  /*d2e0*/  IMAD.MOV.U32 R55, RZ, RZ, R30 ;  /* 0x000000ffff377224 */ /* 0x000fe400078e001e */
[----:B------:R-:W-:Y:S02]  /*d2f0*/  IMAD.MOV.U32 R30, RZ, RZ, R57 ;  /* 0x000000ffff1e7224 */ /* 0x000fe400078e0039 */
[----:B------:R-:W-:Y:S02]  /*d300*/  IMAD.MOV.U32 R57, RZ, RZ, R25 ;  /* 0x000000ffff397224 */ /* 0x000fe400078e0019 */
[----:B------:R-:W-:-:S04]  /*d310*/  IMAD.WIDE R54, R5, 0x2, R54 ;  /* 0x0000000205367825 */ /* 0x000fc800078e0236 */
[----:B------:R-:W-:-:S04]  /*d320*/  IMAD.WIDE R56, R5, 0x2, R56 ;  /* 0x0000000205387825 */ /* 0x000fc800078e0238 */
[----:B------:R-:W-:Y:S02]  /*d330*/  IMAD.MOV.U32 R29, RZ, RZ, R54 ;  /* 0x000000ffff1d7224 */ /* 0x000fe400078e0036 */
[----:B------:R-:W-:Y:S02]  /*d340*/  IMAD.MOV.U32 R54, RZ, RZ, R192 ;  /* 0x000000ffff367224 */ /* 0x000fe400078e00c0 */
[----:B------:R-:W-:Y:S02]  /*d350*/  IMAD.MOV.U32 R25, RZ, RZ, R57 ;  /* 0x000000ffff197224 */ /* 0x000fe400078e0039 */
[----:B------:R-:W-:Y:S01]  /*d360*/  IMAD.MOV.U32 R190, RZ, RZ, R56 ;  /* 0x000000ffffbe7224 */ /* 0x000fe200078e0038 */
[----:B------:R-:W-:Y:S01]  /*d370*/  MOV R56, R194 ;  /* 0x000000c200387202 */ /* 0x000fe20000000f00 */
[----:B---3--:R-:W-:Y:S02]  /*d380*/  IMAD.MOV.U32 R52, RZ, RZ, R53 ;  /* 0x000000ffff347224 */ /* 0x008fe400078e0035 */
[----:B------:R-:W-:-:S02]  /*d390*/  IMAD.MOV.U32 R53, RZ, RZ, R191 ;  /* 0x000000ffff357224 */ /* 0x000fc400078e00bf */
[----:B------:R-:W-:Y:S02]  /*d3a0*/  IMAD.MOV.U32 R191, RZ, RZ, R30 ;  /* 0x000000ffffbf7224 */ /* 0x000fe400078e001e */
[----:B------:R-:W-:-:S04]  /*d3b0*/  IMAD.WIDE R52, R5, 0x2, R52 ;  /* 0x0000000205347825 */ /* 0x000fc800078e0234 */
[----:B------:R-:W-:Y:S02]  /*d3c0*/  IMAD.MOV.U32 R30, RZ, RZ, R55 ;  /* 0x000000ffff1e7224 */ /* 0x000fe400078e0037 */
[----:B------:R-:W-:Y:S01]  /*d3d0*/  IMAD.MOV.U32 R55, RZ, RZ, R28 ;  /* 0x000000ffff377224 */ /* 0x000fe200078e001c */
[----:B------:R-:W-:Y:S01]  /*d3e0*/  MOV R57, R191 ;  /* 0x000000bf00397202 */ /* 0x000fe20000000f00 */
[----:B------:R0:W-:Y:S01]  /*d3f0*/  STL [R1+0x54], R52 ;  /* 0x0000543401007387 */ /* 0x0001e20000100800 */
[----:B------:R-:W-:Y:S02]  /*d400*/  IMAD.MOV.U32 R191, RZ, RZ, R53 ;  /* 0x000000ffffbf7224 */ /* 0x000fe400078e0035 */
[----:B------:R-:W-:-:S04]  /*d410*/  IMAD.WIDE R54, R5, 0x2, R54 ;  /* 0x0000000205367825 */ /* 0x000fc800078e0236 */
[----:B------:R-:W-:Y:S02]  /*d420*/  IMAD.MOV.U32 R28, RZ, RZ, R55 ;  /* 0x000000ffff1c7224 */ /* 0x000fe400078e0037 */
[----:B0-----:R-:W-:Y:S02]  /*d430*/  IMAD.MOV.U32 R52, RZ, RZ, R88 ;  /* 0x000000ffff347224 */ /* 0x001fe400078e0058 */
[----:B------:R-:W-:Y:S01]  /*d440*/  IMAD.MOV.U32 R53, RZ, RZ, R193 ;  /* 0x000000ffff357224 */ /* 0x000fe200078e00c1 */
[----:B------:R-:W2:Y:S01]  /*d450*/  LDL.LU R88, [R1+0x148] ;  /* 0x0001480001587983 */ /* 0x000ea20000300800 */
[----:B------:R-:W-:Y:S02]  /*d460*/  IMAD.MOV.U32 R55, RZ, RZ, R36 ;  /* 0x000000ffff377224 */ /* 0x000fe400078e0024 */
[----:B------:R-:W-:-:S04]  /*d470*/  IMAD.WIDE R52, R5, 0x2, R52 ;  /* 0x0000000205347825 */ /* 0x000fc800078e0234 */
[----:B------:R-:W-:Y:S02]  /*d480*/  IMAD.MOV.U32 R36, RZ, RZ, R57 ;  /* 0x000000ffff247224 */ /* 0x000fe400078e0039 */
[----:B------:R-:W-:Y:S01]  /*d490*/  IMAD.MOV.U32 R57, RZ, RZ, R31 ;  /* 0x000000ffff397224 */ /* 0x000fe200078e001f */
[----:B------:R0:W-:Y:S01]  /*d4a0*/  STL [R1+0x58], R52 ;  /* 0x0000583401007387 */ /* 0x0001e20000100800 */
[----:B------:R-:W-:Y:S02]  /*d4b0*/  IMAD.MOV.U32 R193, RZ, RZ, R53 ;  /* 0x000000ffffc17224 */ /* 0x000fe400078e0035 */
[----:B------:R-:W-:-:S04]  /*d4c0*/  IMAD.WIDE R56, R5, 0x2, R56 ;  /* 0x0000000205387825 */ /* 0x000fc800078e0238 */
[----:B------:R-:W-:Y:S02]  /*d4d0*/  IMAD.MOV.U32 R31, RZ, RZ, R57 ;  /* 0x000000ffff1f7224 */ /* 0x000fe400078e0039 */
[----:B0-----:R-:W-:Y:S02]  /*d4e0*/  IMAD.MOV.U32 R52, RZ, RZ, R212 ;  /* 0x000000ffff347224 */ /* 0x001fe400078e00d4 */
[----:B------:R-:W-:Y:S01]  /*d4f0*/  IMAD.MOV.U32 R53, RZ, RZ, R195 ;  /* 0x000000ffff357224 */ /* 0x000fe200078e00c3 */
[----:B------:R-:W3:Y:S01]  /*d500*/  LDL.LU R212, [R1+0x144] ;  /* 0x0001440001d47983 */ /* 0x000ee20000300800 */
[----:B------:R-:W-:Y:S02]  /*d510*/  IMAD.MOV.U32 R195, RZ, RZ, R36 ;  /* 0x000000ffffc37224 */ /* 0x000fe400078e0024 */
[----:B------:R-:W-:-:S04]  /*d520*/  IMAD.WIDE R52, R5, 0x2, R52 ;  /* 0x0000000205347825 */ /* 0x000fc800078e0234 */
[----:B------:R-:W-:Y:S01]  /*d530*/  IMAD.MOV.U32 R57, RZ, RZ, R195 ;  /* 0x000000ffff397224 */ /* 0x000fe200078e00c3 */
[----:B------:R0:W-:Y:S01]  /*d540*/  STL [R1+0x5c], R52 ;  /* 0x00005c3401007387 */ /* 0x0001e20000100800 */
[----:B------:R-:W-:Y:S02]  /*d550*/  IMAD.MOV.U32 R195, RZ, RZ, R53 ;  /* 0x000000ffffc37224 */ /* 0x000fe400078e0035 */
[----:B0-----:R-:W-:Y:S02]  /*d560*/  IMAD.MOV.U32 R52, RZ, RZ, R57 ;  /* 0x000000ffff347224 */ /* 0x001fe400078e0039 */
[----:B------:R-:W-:-:S04]  /*d570*/  IMAD.MOV.U32 R53, RZ, RZ, R197 ;  /* 0x000000ffff357224 */ /* 0x000fc800078e00c5 */
[----:B------:R-:W-:-:S04]  /*d580*/  IMAD.WIDE R52, R5, 0x2, R52 ;  /* 0x0000000205347825 */ /* 0x000fc800078e0234 */
[----:B------:R-:W-:Y:S01]  /*d590*/  IMAD.MOV.U32 R197, RZ, RZ, R53 ;  /* 0x000000ffffc57224 */ /* 0x000fe200078e0035 */
[----:B------:R0:W-:Y:S02]  /*d5a0*/  STL [R1+0x60], R52 ;  /* 0x0000603401007387 */ /* 0x0001e40000100800 */
[----:B0-----:R-:W-:Y:S01]  /*d5b0*/  MOV R52, R104 ;  /* 0x0000006800347202 */ /* 0x001fe20000000f00 */
[----:B------:R-:W-:Y:S01]  /*d5c0*/  IMAD.MOV.U32 R53, RZ, RZ, R199 ;  /* 0x000000ffff357224 */ /* 0x000fe200078e00c7 */
[----:B------:R-:W2:Y:S03]  /*d5d0*/  LDL.LU R104, [R1+0x140] ;  /* 0x0001400001687983 */ /* 0x000ea60000300800 */
        /* <DEDUP_REMOVED lines=20> */
[----:B------:R0:W-:Y:S04]  /*d720*/  STL [R1+0x70], R52 ;  /* 0x0000703401007387 */ /* 0x0001e80000100800 */
[----:B0-----:R-:W2:Y:S02]  /*d730*/  LDL.LU R53, [R1+0x74] ;  /* 0x0000740001357983 */ /* 0x001ea40000300800 */
[----:B--2---:R-:W-:Y:S01]  /*d740*/  MOV R52, R53 ;  /* 0x0000003500347202 */ /* 0x004fe20000000f00 */
[----:B---3--:R-:W-:-:S04]  /*d750*/  IMAD.MOV.U32 R53, RZ, RZ, R212 ;  /* 0x000000ffff357224 */ /* 0x008fc800078e00d4 */
[----:B------:R-:W-:-:S04]  /*d760*/  IMAD.WIDE R52, R5, 0x2, R52 ;  /* 0x0000000205347825 */ /* 0x000fc800078e0234 */
[----:B------:R-:W-:Y:S01]  /*d770*/  IMAD.MOV.U32 R212, RZ, RZ, R53 ;  /* 0x000000ffffd47224 */ /* 0x000fe200078e0035 */
[----:B------:R0:W-:Y:S02]  /*d780*/  STL [R1+0x74], R52 ;  /* 0x0000743401007387 */ /* 0x0001e40000100800 */
[----:B0-----:R-:W-:Y:S01]  /*d790*/  MOV R52, R228 ;  /* 0x000000e400347202 */ /* 0x001fe20000000f00 */
[----:B------:R-:W-:Y:S01]  /*d7a0*/  IMAD.MOV.U32 R53, RZ, RZ, R214 ;  /* 0x000000ffff357224 */ /* 0x000fe200078e00d6 */
[----:B------:R-:W2:Y:S03]  /*d7b0*/  LDL.LU R228, [R1+0x130] ;  /* 0x0001300001e47983 */ /* 0x000ea60000300800 */
[----:B------:R-:W-:-:S05]  /*d7c0*/  IMAD.WIDE R52, R5, 0x2, R52 ;  /* 0x0000000205347825 */ /* 0x000fca00078e0234 */
[----:B------:R0:W-:Y:S02]  /*d7d0*/  STL [R1+0x78], R52 ;  /* 0x0000783401007387 */ /* 0x0001e40000100800 */
[----:B0-----:R-:W-:Y:S02]  /*d7e0*/  MOV R52, R159 ;  /* 0x0000009f00347202 */ /* 0x001fe40000000f00 */
[----:B------:R-:W3:Y:S01]  /*d7f0*/  LDL.LU R159, [R1+0x12c] ;  /* 0x00012c00019f7983 */ /* 0x000ee20000300800 */
[----:B------:R-:W-:Y:S02]  /*d800*/  IMAD.MOV.U32 R214, RZ, RZ, R53 ;  /* 0x000000ffffd67224 */ /* 0x000fe400078e0035 */
[----:B------:R-:W-:-:S04]  /*d810*/  IMAD.MOV.U32 R53, RZ, RZ, R216 ;  /* 0x000000ffff357224 */ /* 0x000fc800078e00d8 */
[----:B------:R-:W-:-:S04]  /*d820*/  IMAD.WIDE R52, R5, 0x2, R52 ;  /* 0x0000000205347825 */ /* 0x000fc800078e0234 */
[----:B------:R-:W-:Y:S01]  /*d830*/  IMAD.MOV.U32 R216, RZ, RZ, R53 ;  /* 0x000000ffffd87224 */ /* 0x000fe200078e0035 */
[----:B------:R0:W-:Y:S02]  /*d840*/  STL [R1+0x7c], R52 ;  /* 0x00007c3401007387 */ /* 0x0001e40000100800 */
[----:B0-----:R-:W-:Y:S02]  /*d850*/  IMAD.MOV.U32 R53, RZ, RZ, R128 ;  /* 0x000000ffff357224 */ /* 0x001fe400078e0080 */
[----:B------:R-:W4:Y:S02]  /*d860*/  LDL.LU R128, [R1+0x128] ;  /* 0x0001280001807983 */ /* 0x000f240000300800 */
[----:B------:R-:W-:Y:S02]  /*d870*/  IMAD.MOV.U32 R52, RZ, RZ, R53 ;  /* 0x000000ffff347224 */ /* 0x000fe400078e0035 */
[----:B------:R-:W-:-:S04]  /*d880*/  IMAD.MOV.U32 R53, RZ, RZ, R218 ;  /* 0x000000ffff357224 */ /* 0x000fc800078e00da */
[----:B------:R-:W-:-:S04]  /*d890*/  IMAD.WIDE R52, R5, 0x2, R52 ;  /* 0x0000000205347825 */ /* 0x000fc800078e0234 */
[----:B------:R-:W-:Y:S01]  /*d8a0*/  IMAD.MOV.U32 R218, RZ, RZ, R53 ;  /* 0x000000ffffda7224 */ /* 0x000fe200078e0035 */
[----:B------:R0:W-:Y:S02]  /*d8b0*/  STL [R1+0x80], R52 ;  /* 0x0000803401007387 */ /* 0x0001e40000100800 */
[----:B0-----:R-:W-:Y:S02]  /*d8c0*/  IMAD.MOV.U32 R52, RZ, RZ, R233 ;  /* 0x000000ffff347224 */ /* 0x001fe400078e00e9 */
[----:B------:R-:W-:Y:S01]  /*d8d0*/  IMAD.MOV.U32 R53, RZ, RZ, R220 ;  /* 0x000000ffff357224 */ /* 0x000fe200078e00dc */
[----:B------:R-:W4:Y:S03]  /*d8e0*/  LDL.LU R233, [R1+0x124] ;  /* 0x0001240001e97983 */ /* 0x000f260000300800 */
        /* <DEDUP_REMOVED lines=22> */
[----:B--2---:R-:W-:Y:S02]  /*da50*/  IMAD.MOV.U32 R53, RZ, RZ, R228 ;  /* 0x000000ffff357224 */ /* 0x004fe400078e00e4 */
[----:B---3--:R-:W-:Y:S02]  /*da60*/  IMAD.MOV.U32 R52, RZ, RZ, R159 ;  /* 0x000000ffff347224 */ /* 0x008fe400078e009f */
[----:B------:R-:W2:Y:S02]  /*da70*/  LDL.LU R159, [R1+0x114] ;  /* 0x00011400019f7983 */ /* 0x000ea40000300800 */
[----:B------:R-:W-:-:S04]  /*da80*/  IMAD.WIDE R52, R5, 0x2, R52 ;  /* 0x0000000205347825 */ /* 0x000fc800078e0234 */
[----:B------:R-:W-:Y:S01]  /*da90*/  IMAD.MOV.U32 R228, RZ, RZ, R53 ;  /* 0x000000ffffe47224 */ /* 0x000fe200078e0035 */
[----:B------:R0:W-:Y:S02]  /*daa0*/  STL [R1+0x94], R52 ;  /* 0x0000943401007387 */ /* 0x0001e40000100800 */
[----:B0-----:R-:W-:Y:S02]  /*dab0*/  IMAD.MOV.U32 R52, RZ, RZ, R68 ;  /* 0x000000ffff347224 */ /* 0x001fe400078e0044 */
[----:B------:R-:W-:-:S04]  /*dac0*/  IMAD.MOV.U32 R53, RZ, RZ, R230 ;  /* 0x000000ffff357224 */ /* 0x000fc800078e00e6 */
[----:B------:R-:W-:-:S04]  /*dad0*/  IMAD.WIDE R52, R5, 0x2, R52 ;  /* 0x0000000205347825 */ /* 0x000fc800078e0234 */
[----:B------:R-:W-:Y:S01]  /*dae0*/  IMAD.MOV.U32 R230, RZ, RZ, R53 ;  /* 0x000000ffffe67224 */ /* 0x000fe200078e0035 */
[----:B------:R0:W-:Y:S02]  /*daf0*/  STL [R1+0x98], R52 ;  /* 0x0000983401007387 */ /* 0x0001e40000100800 */
[----:B0-----:R-:W-:Y:S02]  /*db00*/  IMAD.MOV.U32 R52, RZ, RZ, R249 ;  /* 0x000000ffff347224 */ /* 0x001fe400078e00f9 */
[----:B------:R-:W-:Y:S01]  /*db10*/  IMAD.MOV.U32 R53, RZ, RZ, R232 ;  /* 0x000000ffff357224 */ /* 0x000fe200078e00e8 */
[----:B------:R-:W3:Y:S03]  /*db20*/  LDL.LU R249, [R1+0x110] ;  /* 0x0001100001f97983 */ /* 0x000ee60000300800 */
        /* <DEDUP_REMOVED lines=10> */
[----:B------:R-:W2:Y:S03]  /*dbd0*/  LDL.LU R148, [R1+0x10c] ;  /* 0x00010c0001947983 */ /* 0x000ea60000300800 */
        /* <DEDUP_REMOVED lines=10> */
[----:B------:R-:W-:-:S04]  /*dc80*/  IMAD.MOV.U32 R53, RZ, RZ, R240 ;  /* 0x000000ffff357224 */ /* 0x000fc800078e00f0 */
[----:B------:R-:W-:-:S05]  /*dc90*/  IMAD.WIDE R52, R5, 0x2, R52 ;  /* 0x0000000205347825 */ /* 0x000fca00078e0234 */
[----:B------:R0:W-:Y:S04]  /*dca0*/  STL [R1+0xac], R52 ;  /* 0x0000ac3401007387 */ /* 0x0001e80000100800 */
[----:B------:R-:W2:Y:S01]  /*dcb0*/  LDL.LU R70, [R1+0xb4] ;  /* 0x0000b40001467983 */ /* 0x000ea20000300800 */
[----:B------:R-:W-:Y:S02]  /*dcc0*/  IMAD.MOV.U32 R192, RZ, RZ, R54 ;  /* 0x000000ffffc07224 */ /* 0x000fe400078e0036 */
[----:B------:R-:W-:-:S04]  /*dcd0*/  IMAD.MOV.U32 R54, RZ, RZ, R35 ;  /* 0x000000ffff367224 */ /* 0x000fc800078e0023 */
[----:B------:R-:W-:-:S04]  /*dce0*/  IMAD.WIDE R54, R5, 0x2, R54 ;  /* 0x0000000205367825 */ /* 0x000fc800078e0236 */
[----:B------:R-:W-:Y:S01]  /*dcf0*/  IMAD.MOV.U32 R35, RZ, RZ, R54 ;  /* 0x000000ffff237224 */ /* 0x000fe200078e0036 */
[----:B------:R-:W-:Y:S01]  /*dd00*/  MOV R54, R196 ;  /* 0x000000c400367202 */ /* 0x000fe20000000f00 */
[----:B------:R-:W-:Y:S02]  /*dd10*/  IMAD.MOV.U32 R36, RZ, RZ, R55 ;  /* 0x000000ffff247224 */ /* 0x000fe400078e0037 */
[----:B----4-:R-:W-:-:S04]  /*dd20*/  IMAD.MOV.U32 R55, RZ, RZ, R34 ;  /* 0x000000ffff377224 */ /* 0x010fc800078e0022 */
[----:B------:R-:W-:-:S04]  /*dd30*/  IMAD.WIDE R54, R5, 0x2, R54 ;  /* 0x0000000205367825 */ /* 0x000fc800078e0236 */
[----:B------:R-:W-:Y:S02]  /*dd40*/  IMAD.MOV.U32 R196, RZ, RZ, R54 ;  /* 0x000000ffffc47224 */ /* 0x000fe400078e0036 */
[----:B------:R-:W-:Y:S02]  /*dd50*/  IMAD.MOV.U32 R34, RZ, RZ, R55 ;  /* 0x000000ffff227224 */ /* 0x000fe400078e0037 */
[----:B------:R-:W-:Y:S02]  /*dd60*/  IMAD.MOV.U32 R54, RZ, RZ, R41 ;  /* 0x000000ffff367224 */ /* 0x000fe400078e0029 */
[----:B------:R-:W-:-:S04]  /*dd70*/  IMAD.MOV.U32 R55, RZ, RZ, R42 ;  /* 0x000000ffff377224 */ /* 0x000fc800078e002a */
        /* <DEDUP_REMOVED lines=94> */
[----:B------:R-:W-:Y:S02]  /*e360*/  IMAD.MOV.U32 R54, RZ, RZ, R153 ;  /* 0x000000ffff367224 */ /* 0x000fe400078e0099 */
[----:B------:R-:W-:Y:S02]  /*e370*/  IMAD.MOV.U32 R55, RZ, RZ, R138 ;  /* 0x000000ffff377224 */ /* 0x000fe400078e008a */
[----:B0-----:R-:W-:-:S02]  /*e380*/  IMAD.MOV.U32 R52, RZ, RZ, R48 ;  /* 0x000000ffff347224 */ /* 0x001fc400078e0030 */
[----:B------:R-:W-:Y:S02]  /*e390*/  IMAD.MOV.U32 R53, RZ, RZ, R242 ;  /* 0x000000ffff357224 */ /* 0x000fe400078e00f2 */
[----:B------:R-:W-:-:S04]  /*e3a0*/  IMAD.WIDE R54, R5, 0x2, R54 ;  /* 0x0000000205367825 */ /* 0x000fc800078e0236 */
[----:B------:R-:W-:-:S04]  /*e3b0*/  IMAD.WIDE R52, R5, 0x2, R52 ;  /* 0x0000000205347825 */ /* 0x000fc800078e0234 */
[----:B------:R-:W-:Y:S01]  /*e3c0*/  IMAD.MOV.U32 R138, RZ, RZ, R55 ;  /* 0x000000ffff8a7224 */ /* 0x000fe200078e0037 */
[----:B------:R-:W-:Y:S01]  /*e3d0*/  MOV R55, R140 ;  /* 0x0000008c00377202 */ /* 0x000fe20000000f00 */
[----:B------:R-:W-:Y:S01]  /*e3e0*/  IMAD.MOV.U32 R153, RZ, RZ, R54 ;  /* 0x000000ffff997224 */ /* 0x000fe200078e0036 */
[----:B------:R2:W-:Y:S01]  /*e3f0*/  STL [R1+0xb0], R52 ;  /* 0x0000b03401007387 */ /* 0x0005e20000100800 */
[----:B------:R-:W-:Y:S02]  /*e400*/  IMAD.MOV.U32 R242, RZ, RZ, R53 ;  /* 0x000000fffff27224 */ /* 0x000fe400078e0035 */
[----:B------:R-:W-:-:S04]  /*e410*/  IMAD.MOV.U32 R54, RZ, RZ, R154 ;  /* 0x000000ffff367224 */ /* 0x000fc800078e009a */
[----:B------:R-:W-:-:S04]  /*e420*/  IMAD.WIDE R54, R5, 0x2, R54 ;  /* 0x0000000205367825 */ /* 0x000fc800078e0236 */
[----:B--2---:R-:W-:Y:S02]  /*e430*/  IMAD.MOV.U32 R52, RZ, RZ, R70 ;  /* 0x000000ffff347224 */ /* 0x004fe400078e0046 */
[----:B------:R-:W-:-:S04]  /*e440*/  IMAD.MOV.U32 R53, RZ, RZ, R244 ;  /* 0x000000ffff357224 */ /* 0x000fc800078e00f4 */
        /* <DEDUP_REMOVED lines=8> */
[----:B0-----:R-:W-:Y:S02]  /*e4d0*/  IMAD.MOV.U32 R52, RZ, RZ, R71 ;  /* 0x000000ffff347224 */ /* 0x001fe400078e0047 */
[----:B------:R-:W-:-:S04]  /*e4e0*/  IMAD.MOV.U32 R53, RZ, RZ, R246 ;  /* 0x000000ffff357224 */ /* 0x000fc800078e00f6 */
[----:B------:R-:W-:-:S04]  /*e4f0*/  IMAD.WIDE R52, R5, 0x2, R52 ;  /* 0x0000000205347825 */ /* 0x000fc800078e0234 */
[----:B------:R-:W-:Y:S02]  /*e500*/  IMAD.MOV.U32 R155, RZ, RZ, R54 ;  /* 0x000000ffff9b7224 */ /* 0x000fe400078e0036 */
[----:B------:R-:W-:Y:S01]  /*e510*/  IMAD.MOV.U32 R142, RZ, RZ, R55 ;  /* 0x000000ffff8e7224 */ /* 0x000fe200078e0037 */
[----:B------:R0:W-:Y:S01]  /*e520*/  STL [R1+0xb8], R52 ;  /* 0x0000b83401007387 */ /* 0x0001e20000100800 */
[----:B------:R-:W-:Y:S02]  /*e530*/  IMAD.MOV.U32 R54, RZ, RZ, R51 ;  /* 0x000000ffff367224 */ /* 0x000fe400078e0033 */
[----:B------:R-:W-:Y:S01]  /*e540*/  IMAD.MOV.U32 R55, RZ, RZ, R248 ;  /* 0x000000ffff377224 */ /* 0x000fe200078e00f8 */
[----:B------:R-:W2:Y:S01]  /*e550*/  LDL.LU R51, [R1+0x104] ;  /* 0x0001040001337983 */ /* 0x000ea20000300800 */
[----:B------:R-:W-:Y:S02]  /*e560*/  IMAD.MOV.U32 R246, RZ, RZ, R53 ;  /* 0x000000fffff67224 */ /* 0x000fe400078e0035 */
[----:B------:R-:W-:-:S04]  /*e570*/  IMAD.WIDE R54, R5, 0x2, R54 ;  /* 0x0000000205367825 */ /* 0x000fc800078e0236 */
[----:B0-----:R-:W-:Y:S02]  /*e580*/  IMAD.MOV.U32 R52, RZ, RZ, R247 ;  /* 0x000000ffff347224 */ /* 0x001fe400078e00f7 */
[----:B------:R-:W-:Y:S01]  /*e590*/  IMAD.MOV.U32 R53, RZ, RZ, R157 ;  /* 0x000000ffff357224 */ /* 0x000fe200078e009d */
[----:B------:R0:W-:Y:S03]  /*e5a0*/  STL [R1+0xbc], R54 ;  /* 0x0000bc3601007387 */ /* 0x0001e60000100800 */
[----:B------:R-:W-:-:S04]  /*e5b0*/  IMAD.WIDE R52, R5, 0x2, R52 ;  /* 0x0000000205347825 */ /* 0x000fc800078e0234 */
[----:B------:R-:W-:Y:S02]  /*e5c0*/  IMAD.MOV.U32 R248, RZ, RZ, R55 ;  /* 0x000000fffff87224 */ /* 0x000fe400078e0037 */
[----:B------:R-:W-:Y:S02]  /*e5d0*/  IMAD.MOV.U32 R247, RZ, RZ, R52 ;  /* 0x000000fffff77224 */ /* 0x000fe400078e0034 */
[----:B------:R-:W-:Y:S02]  /*e5e0*/  IMAD.MOV.U32 R157, RZ, RZ, R53 ;  /* 0x000000ffff9d7224 */ /* 0x000fe400078e0035 */
[----:B0-----:R-:W-:Y:S02]  /*e5f0*/  IMAD.MOV.U32 R54, RZ, RZ, R80 ;  /* 0x000000ffff367224 */ /* 0x001fe400078e0050 */
[----:B------:R-:W-:Y:S02]  /*e600*/  IMAD.MOV.U32 R55, RZ, RZ, R250 ;  /* 0x000000ffff377224 */ /* 0x000fe400078e00fa */
[----:B---3--:R-:W-:-:S02]  /*e610*/  IMAD.MOV.U32 R52, RZ, RZ, R249 ;  /* 0x000000ffff347224 */ /* 0x008fc400078e00f9 */
[----:B------:R-:W-:Y:S02]  /*e620*/  IMAD.MOV.U32 R53, RZ, RZ, R159 ;  /* 0x000000ffff357224 */ /* 0x000fe400078e009f */
[----:B------:R-:W-:-:S04]  /*e630*/  IMAD.WIDE R54, R5, 0x2, R54 ;  /* 0x0000000205367825 */ /* 0x000fc800078e0236 */
[----:B------:R-:W-:Y:S01]  /*e640*/  IMAD.WIDE R52, R5, 0x2, R52 ;  /* 0x0000000205347825 */ /* 0x000fe200078e0234 */
[----:B------:R0:W-:Y:S03]  /*e650*/  STL [R1+0xc0], R54 ;  /* 0x0000c03601007387 */ /* 0x0001e60000100800 */
[----:B------:R-:W-:Y:S02]  /*e660*/  IMAD.MOV.U32 R249, RZ, RZ, R52 ;  /* 0x000000fffff97224 */ /* 0x000fe400078e0034 */
[----:B------:R-:W-:Y:S02]  /*e670*/  IMAD.MOV.U32 R159, RZ, RZ, R53 ;  /* 0x000000ffff9f7224 */ /* 0x000fe400078e0035 */
[----:B------:R-:W-:Y:S02]  /*e680*/  IMAD.MOV.U32 R250, RZ, RZ, R55 ;  /* 0x000000fffffa7224 */ /* 0x000fe400078e0037 */
[----:B------:R-:W-:-:S02]  /*e690*/  IMAD.MOV.U32 R52, RZ, RZ, R251 ;  /* 0x000000ffff347224 */ /* 0x000fc400078e00fb */
[----:B------:R-:W-:Y:S02]  /*e6a0*/  IMAD.MOV.U32 R53, RZ, RZ, R161 ;  /* 0x000000ffff357224 */ /* 0x000fe400078e00a1 */
[----:B0-----:R-:W-:Y:S02]  /*e6b0*/  IMAD.MOV.U32 R54, RZ, RZ, R81 ;  /* 0x000000ffff367224 */ /* 0x001fe400078e0051 */
[----:B------:R-:W-:Y:S02]  /*e6c0*/  IMAD.MOV.U32 R55, RZ, RZ, R252 ;  /* 0x000000ffff377224 */ /* 0x000fe400078e00fc */
[----:B------:R-:W-:-:S04]  /*e6d0*/  IMAD.WIDE R52, R5, 0x2, R52 ;  /* 0x0000000205347825 */ /* 0x000fc800078e0234 */
[----:B------:R-:W-:-:S04]  /*e6e0*/  IMAD.WIDE R54, R5, 0x2, R54 ;  /* 0x0000000205367825 */ /* 0x000fc800078e0236 */
[----:B------:R-:W-:Y:S01]  /*e6f0*/  IMAD.MOV.U32 R251, RZ, RZ, R52 ;  /* 0x000000fffffb7224 */ /* 0x000fe200078e0034 */
[----:B------:R0:W-:Y:S01]  /*e700*/  STL [R1+0xc4], R54 ;  /* 0x0000c43601007387 */ /* 0x0001e20000100800 */
[----:B------:R-:W-:-:S03]  /*e710*/  IMAD.MOV.U32 R52, RZ, RZ, R46 ;  /* 0x000000ffff347224 */ /* 0x000fc600078e002e */
[----:B------:R-:W3:Y:S01]  /*e720*/  LDL.LU R46, [R1+0x100] ;  /* 0x00010000012e7983 */ /* 0x000ee20000300800 */
[----:B------:R-:W-:Y:S02]  /*e730*/  IMAD.MOV.U32 R161, RZ, RZ, R53 ;  /* 0x000000ffffa17224 */ /* 0x000fe400078e0035 */
[----:B------:R-:W-:Y:S02]  /*e740*/  IMAD.MOV.U32 R252, RZ, RZ, R55 ;  /* 0x000000fffffc7224 */ /* 0x000fe400078e0037 */
[----:B------:R-:W-:Y:S02]  /*e750*/  IMAD.MOV.U32 R53, RZ, RZ, R163 ;  /* 0x000000ffff357224 */ /* 0x000fe400078e00a3 */
[----:B0-----:R-:W-:Y:S02]  /*e760*/  IMAD.MOV.U32 R54, RZ, RZ, R0 ;  /* 0x000000ffff367224 */ /* 0x001fe400078e0000 */
[----:B------:R-:W-:Y:S02]  /*e770*/  IMAD.MOV.U32 R55, RZ, RZ, R175 ;  /* 0x000000ffff377224 */ /* 0x000fe400078e00af */
[C---:B------:R-:W-:Y:S01]  /*e780*/  IMAD.WIDE R52, R5.reuse, 0x2, R52 ;  /* 0x0000000205347825 */ /* 0x040fe200078e0234 */
[----:B------:R-:W4:Y:S03]  /*e790*/  LDL.LU R175, [R1+0xfc] ;  /* 0x0000fc0001af7983 */ /* 0x000f260000300800 */
[----:B------:R-:W-:Y:S01]  /*e7a0*/  IMAD.WIDE R54, R5, 0x2, R54 ;  /* 0x0000000205367825 */ /* 0x000fe200078e0236 */
[----:B------:R-:W4:Y:S03]  /*e7b0*/  LDL.LU R0, [R1+0xf8] ;  /* 0x0000f80001007983 */ /* 0x000f260000300800 */
[----:B------:R-:W-:Y:S01]  /*e7c0*/  IMAD.MOV.U32 R163, RZ, RZ, R53 ;  /* 0x000000ffffa37224 */ /* 0x000fe200078e0035 */
[----:B------:R0:W-:Y:S04]  /*e7d0*/  STL [R1], R52 ;  /* 0x0000003401007387 */ /* 0x0001e80000100800 */
[----:B------:R1:W-:Y:S04]  /*e7e0*/  STL [R1+0xc8], R54 ;  /* 0x0000c83601007387 */ /* 0x0003e80000100800 */
[----:B------:R1:W-:Y:S01]  /*e7f0*/  STL [R1+0x4], R55 ;  /* 0x0000043701007387 */ /* 0x0003e20000100800 */
[----:B0-----:R-:W-:Y:S01]  /*e800*/  MOV R53, R165 ;  /* 0x000000a500357202 */ /* 0x001fe20000000f00 */
[----:B------:R-:W-:-:S02]  /*e810*/  IMAD.MOV.U32 R52, RZ, RZ, R82 ;  /* 0x000000ffff347224 */ /* 0x000fc400078e0052 */
[----:B-1----:R-:W-:Y:S02]  /*e820*/  IMAD.MOV.U32 R54, RZ, RZ, R58 ;  /* 0x000000ffff367224 */ /* 0x002fe400078e003a */
[----:B------:R-:W-:Y:S02]  /*e830*/  IMAD.MOV.U32 R55, RZ, RZ, R83 ;  /* 0x000000ffff377224 */ /* 0x000fe400078e0053 */
[----:B------:R-:W-:-:S04]  /*e840*/  IMAD.WIDE R52, R5, 0x2, R52 ;  /* 0x0000000205347825 */ /* 0x000fc800078e0234 */
[----:B------:R-:W-:Y:S01]  /*e850*/  IMAD.WIDE R54, R5, 0x2, R54 ;  /* 0x0000000205367825 */ /* 0x000fe200078e0236 */
[----:B------:R0:W-:Y:S03]  /*e860*/  STL [R1+0x8], R52 ;  /* 0x0000083401007387 */ /* 0x0001e60000100800 */
[----:B------:R-:W-:Y:S01]  /*e870*/  IMAD.MOV.U32 R165, RZ, RZ, R53 ;  /* 0x000000ffffa57224 */ /* 0x000fe200078e0035 */
[----:B------:R1:W-:Y:S04]  /*e880*/  STL [R1+0xcc], R54 ;  /* 0x0000cc3601007387 */ /* 0x0003e80000100800 */
[----:B------:R1:W-:Y:S01]  /*e890*/  STL [R1+0xc], R55 ;  /* 0x00000c3701007387 */ /* 0x0003e20000100800 */
[----:B0-----:R-:W-:-:S02]  /*e8a0*/  IMAD.MOV.U32 R52, RZ, RZ, R59 ;  /* 0x000000ffff347224 */ /* 0x001fc400078e003b */
[----:B------:R-:W-:Y:S02]  /*e8b0*/  IMAD.MOV.U32 R53, RZ, RZ, R167 ;  /* 0x000000ffff357224 */ /* 0x000fe400078e00a7 */
[----:B-1----:R-:W-:Y:S01]  /*e8c0*/  IMAD.MOV.U32 R54, RZ, RZ, R61 ;  /* 0x000000ffff367224 */ /* 0x002fe200078e003d */
[----:B------:R-:W-:Y:S01]  /*e8d0*/  MOV R55, R60 ;  /* 0x0000003c00377202 */ /* 0x000fe20000000f00 */
[----:B------:R-:W-:-:S04]  /*e8e0*/  IMAD.WIDE R52, R5, 0x2, R52 ;  /* 0x0000000205347825 */ /* 0x000fc800078e0234 */
[----:B------:R-:W-:Y:S01]  /*e8f0*/  IMAD.WIDE R54, R5, 0x2, R54 ;  /* 0x0000000205367825 */ /* 0x000fe200078e0236 */
[----:B------:R0:W-:Y:S04]  /*e900*/  STL [R1+0x10], R52 ;  /* 0x0000103401007387 */ /* 0x0001e80000100800 */
[----:B------:R-:W-:Y:S04]  /*e910*/  STL [R1+0xd0], R54 ;  /* 0x0000d03601007387 */ /* 0x000fe80000100800 */
[----:B------:R2:W-:Y:S01]  /*e920*/  STL [R1+0x14], R55 ;  /* 0x0000143701007387 */ /* 0x0005e20000100800 */
[----:B0-----:R-:W-:-:S03]  /*e930*/  IMAD.MOV.U32 R52, RZ, RZ, R50 ;  /* 0x000000ffff347224 */ /* 0x001fc600078e0032 */
[----:B------:R-:W4:Y:S01]  /*e940*/  LDL.LU R50, [R1+0xf4] ;  /* 0x0000f40001327983 */ /* 0x000f220000300800 */
        /* <DEDUP_REMOVED lines=28> */
[----:B--2---:R-:W-:Y:S02]  /*eb10*/  IMAD.MOV.U32 R55, RZ, RZ, R51 ;  /* 0x000000ffff377224 */ /* 0x004fe400078e0033 */
[----:B------:R-:W2:Y:S01]  /*eb20*/  LDL.LU R51, [R1+0xf0] ;  /* 0x0000f00001337983 */ /* 0x000ea20000300800 */
[----:B---3--:R-:W-:-:S03]  /*eb30*/  IMAD.MOV.U32 R54, RZ, RZ, R46 ;  /* 0x000000ffff367224 */ /* 0x008fc600078e002e */
[----:B------:R-:W3:Y:S01]  /*eb40*/  LDL.LU R46, [R1+0xec] ;  /* 0x0000ec00012e7983 */ /* 0x000ee20000300800 */
[----:B------:R-:W-:-:S04]  /*eb50*/  IMAD.WIDE R56, R5, 0x2, R56 ;  /* 0x0000000205387825 */ /* 0x000fc800078e0238 */
[----:B------:R-:W-:Y:S02]  /*eb60*/  IMAD.MOV.U32 R213, RZ, RZ, R56 ;  /* 0x000000ffffd57224 */ /* 0x000fe400078e0038 */
[----:B------:R-:W-:Y:S02]  /*eb70*/  IMAD.MOV.U32 R98, RZ, RZ, R57 ;  /* 0x000000ffff627224 */ /* 0x000fe400078e0039 */
[----:B------:R-:W-:Y:S02]  /*eb80*/  IMAD.MOV.U32 R56, RZ, RZ, R215 ;  /* 0x000000ffff387224 */ /* 0x000fe400078e00d7 */
[----:B------:R-:W-:-:S04]  /*eb90*/  IMAD.MOV.U32 R57, RZ, RZ, R101 ;  /* 0x000000ffff397224 */ /* 0x000fc800078e0065 */
        /* <DEDUP_REMOVED lines=94> */
[----:B------:R-:W-:Y:S01]  /*f180*/  IMAD.WIDE R54, R5, 0x2, R54 ;  /* 0x0000000205367825 */ /* 0x000fe200078e0236 */
[----:B------:R0:W-:Y:S03]  /*f190*/  STL [R1+0x18], R52 ;  /* 0x0000183401007387 */ /* 0x0001e60000100800 */
[----:B------:R-:W-:Y:S01]  /*f1a0*/  IMAD.MOV.U32 R146, RZ, RZ, R57 ;  /* 0x000000ffff927224 */ /* 0x000fe200078e0039 */
[----:B------:R-:W-:Y:S01]  /*f1b0*/  MOV R57, R147 ;  /* 0x0000009300397202 */ /* 0x000fe20000000f00 */
[----:B------:R-:W-:Y:S02]  /*f1c0*/  IMAD.MOV.U32 R160, RZ, RZ, R56 ;  /* 0x000000ffffa07224 */ /* 0x000fe400078e0038 */
[----:B------:R-:W-:Y:S01]  /*f1d0*/  IMAD.MOV.U32 R56, RZ, RZ, R162 ;  /* 0x000000ffff387224 */ /* 0x000fe200078e00a2 */
[----:B------:R1:W-:Y:S01]  /*f1e0*/  STL [R1+0xd4], R54 ;  /* 0x0000d43601007387 */ /* 0x0003e20000100800 */
[----:B------:R-:W-:-:S02]  /*f1f0*/  IMAD.MOV.U32 R169, RZ, RZ, R53 ;  /* 0x000000ffffa97224 */ /* 0x000fc400078e0035 */
[----:B------:R-:W-:Y:S01]  /*f200*/  IMAD.WIDE R56, R5, 0x2, R56 ;  /* 0x0000000205387825 */ /* 0x000fe200078e0238 */
[----:B------:R2:W-:Y:S03]  /*f210*/  STL [R1+0x1c], R55 ;  /* 0x00001c3701007387 */ /* 0x0005e60000100800 */
[----:B0-----:R-:W-:Y:S02]  /*f220*/  IMAD.MOV.U32 R52, RZ, RZ, R62 ;  /* 0x000000ffff347224 */ /* 0x001fe400078e003e */
[----:B------:R-:W-:Y:S02]  /*f230*/  IMAD.MOV.U32 R53, RZ, RZ, R171 ;  /* 0x000000ffff357224 */ /* 0x000fe400078e00ab */
[----:B-1----:R-:W-:Y:S02]  /*f240*/  IMAD.MOV.U32 R54, RZ, RZ, R209 ;  /* 0x000000ffff367224 */ /* 0x002fe400078e00d1 */
[----:B--2---:R-:W-:-:S02]  /*f250*/  IMAD.MOV.U32 R55, RZ, RZ, R63 ;  /* 0x000000ffff377224 */ /* 0x004fc400078e003f */
[----:B------:R-:W-:-:S04]  /*f260*/  IMAD.WIDE R52, R5, 0x2, R52 ;  /* 0x0000000205347825 */ /* 0x000fc800078e0234 */
[----:B------:R-:W-:Y:S02]  /*f270*/  IMAD.MOV.U32 R162, RZ, RZ, R56 ;  /* 0x000000ffffa27224 */ /* 0x000fe400078e0038 */
[----:B------:R-:W-:Y:S02]  /*f280*/  IMAD.MOV.U32 R147, RZ, RZ, R57 ;  /* 0x000000ffff937224 */ /* 0x000fe400078e0039 */
[----:B------:R-:W-:Y:S01]  /*f290*/  IMAD.WIDE R54, R5, 0x2, R54 ;  /* 0x0000000205367825 */ /* 0x000fe200078e0236 */
[----:B------:R0:W-:Y:S03]  /*f2a0*/  STL [R1+0x20], R52 ;  /* 0x0000203401007387 */ /* 0x0001e60000100800 */
        /* <DEDUP_REMOVED lines=10> */
[----:B------:R-:W-:Y:S02]  /*f350*/  IMAD.MOV.U32 R164, RZ, RZ, R56 ;  /* 0x000000ffffa47224 */ /* 0x000fe400078e0038 */
[----:B------:R-:W-:Y:S02]  /*f360*/  IMAD.MOV.U32 R148, RZ, RZ, R57 ;  /* 0x000000ffff947224 */ /* 0x000fe400078e0039 */
[----:B------:R-:W-:Y:S02]  /*f370*/  IMAD.MOV.U32 R56, RZ, RZ, R166 ;  /* 0x000000ffff387224 */ /* 0x000fe400078e00a6 */
[----:B------:R-:W-:Y:S02]  /*f380*/  IMAD.MOV.U32 R57, RZ, RZ, R149 ;  /* 0x000000ffff397224 */ /* 0x000fe400078e0095 */
[----:B------:R-:W-:-:S04]  /*f390*/  IMAD.WIDE R52, R5, 0x2, R52 ;  /* 0x0000000205347825 */ /* 0x000fc800078e0234 */
[C---:B------:R-:W-:Y:S01]  /*f3a0*/  IMAD.WIDE R54, R5.reuse, 0x2, R54 ;  /* 0x0000000205367825 */ /* 0x040fe200078e0236 */
[----:B------:R0:W-:Y:S03]  /*f3b0*/  STL [R1+0x28], R52 ;  /* 0x0000283401007387 */ /* 0x0001e60000100800 */
[----:B------:R-:W-:Y:S01]  /*f3c0*/  IMAD.WIDE R56, R5, 0x2, R56 ;  /* 0x0000000205387825 */ /* 0x000fe200078e0238 */
[----:B------:R4:W-:Y:S03]  /*f3d0*/  STL [R1+0xdc], R54 ;  /* 0x0000dc3601007387 */ /* 0x0009e60000100800 */
[----:B------:R-:W-:Y:S01]  /*f3e0*/  IMAD.MOV.U32 R173, RZ, RZ, R53 ;  /* 0x000000ffffad7224 */ /* 0x000fe200078e0035 */
[----:B------:R1:W-:Y:S01]  /*f3f0*/  STL [R1+0x2c], R55 ;  /* 0x00002c3701007387 */ /* 0x0003e20000100800 */
[----:B------:R-:W-:-:S02]  /*f400*/  IMAD.MOV.U32 R166, RZ, RZ, R56 ;  /* 0x000000ffffa67224 */ /* 0x000fc400078e0038 */
[----:B------:R-:W-:Y:S01]  /*f410*/  IMAD.MOV.U32 R149, RZ, RZ, R57 ;  /* 0x000000ffff957224 */ /* 0x000fe200078e0039 */
[----:B------:R-:W2:Y:S01]  /*f420*/  S2R R48, SR_TID.X ;  /* 0x0000000000307919 */ /* 0x000ea20000002100 */
[----:B0-----:R-:W-:Y:S02]  /*f430*/  IMAD.MOV.U32 R52, RZ, RZ, R208 ;  /* 0x000000ffff347224 */ /* 0x001fe400078e00d0 */
[----:B------:R-:W-:Y:S01]  /*f440*/  IMAD.MOV.U32 R53, RZ, RZ, R174 ;  /* 0x000000ffff357224 */ /* 0x000fe200078e00ae */
[----:B----4-:R-:W-:Y:S01]  /*f450*/  MOV R54, R0 ;  /* 0x0000000000367202 */ /* 0x010fe20000000f00 */
[----:B------:R-:W-:Y:S01]  /*f460*/  IMAD.MOV.U32 R56, RZ, RZ, R168 ;  /* 0x000000ffff387224 */ /* 0x000fe200078e00a8 */
[----:B------:R0:W5:Y:S01]  /*f470*/  LDL.LU R0, [R1+0xe8] ;  /* 0x0000e80001007983 */ /* 0x0001620000300800 */
[----:B-1----:R-:W-:Y:S02]  /*f480*/  IMAD.MOV.U32 R55, RZ, RZ, R175 ;  /* 0x000000ffff377224 */ /* 0x002fe400078e00af */
[----:B------:R-:W-:-:S02]  /*f490*/  IMAD.MOV.U32 R57, RZ, RZ, R150 ;  /* 0x000000ffff397224 */ /* 0x000fc400078e0096 */
[----:B------:R-:W-:-:S04]  /*f4a0*/  IMAD.WIDE R52, R5, 0x2, R52 ;  /* 0x0000000205347825 */ /* 0x000fc800078e0234 */
[C---:B------:R-:W-:Y:S01]  /*f4b0*/  IMAD.WIDE R54, R5.reuse, 0x2, R54 ;  /* 0x0000000205367825 */ /* 0x040fe200078e0236 */
[----:B------:R0:W-:Y:S03]  /*f4c0*/  STL [R1+0x30], R52 ;  /* 0x0000303401007387 */ /* 0x0001e60000100800 */
[----:B------:R-:W-:Y:S01]  /*f4d0*/  IMAD.WIDE R56, R5, 0x2, R56 ;  /* 0x0000000205387825 */ /* 0x000fe200078e0238 */
[----:B------:R0:W-:Y:S01]  /*f4e0*/  STL [R1+0x34], R54 ;  /* 0x0000343601007387 */ /* 0x0001e20000100800 */
[----:B---3--:R-:W-:Y:S02]  /*f4f0*/  IADD3 R46, R46, -0x1, RZ ;  /* 0xffffffff2e2e7810 */ /* 0x008fe40007ffe0ff */
[----:B------:R-:W-:Y:S01]  /*f500*/  IMAD.MOV.U32 R168, RZ, RZ, R56 ;  /* 0x000000ffffa87224 */ /* 0x000fe200078e0038 */
[----:B------:R-:W-:Y:S01]  /*f510*/  MOV R150, R57 ;  /* 0x0000003900967202 */ /* 0x000fe20000000f00 */
[----:B------:R-:W-:-:S02]  /*f520*/  IMAD.MOV.U32 R56, RZ, RZ, R170 ;  /* 0x000000ffff387224 */ /* 0x000fc400078e00aa */
[----:B------:R-:W-:Y:S01]  /*f530*/  IMAD.MOV.U32 R57, RZ, RZ, R151 ;  /* 0x000000ffff397224 */ /* 0x000fe200078e0097 */
[----:B------:R-:W-:-:S03]  /*f540*/  ISETP.NE.U32.AND P0, PT, R46, RZ, PT ;  /* 0x000000ff2e00720c */ /* 0x000fc60003f05070 */
[----:B------:R-:W-:-:S04]  /*f550*/  IMAD.WIDE R56, R5, 0x2, R56 ;  /* 0x0000000205387825 */ /* 0x000fc800078e0238 */
[----:B------:R-:W-:Y:S01]  /*f560*/  IMAD.MOV.U32 R170, RZ, RZ, R56 ;  /* 0x000000ffffaa7224 */ /* 0x000fe200078e0038 */
[----:B------:R-:W-:Y:S01]  /*f570*/  MOV R56, R172 ;  /* 0x000000ac00387202 */ /* 0x000fe20000000f00 */
[----:B------:R-:W-:Y:S02]  /*f580*/  IMAD.MOV.U32 R151, RZ, RZ, R57 ;  /* 0x000000ffff977224 */ /* 0x000fe400078e0039 */
[----:B------:R-:W-:Y:S02]  /*f590*/  IMAD.MOV.U32 R57, RZ, RZ, R152 ;  /* 0x000000ffff397224 */ /* 0x000fe400078e0098 */
[----:B------:R-:W-:Y:S01]  /*f5a0*/  IMAD.MOV.U32 R58, RZ, RZ, c[0x0][0x188] ;  /* 0x00006200ff3a7624 */ /* 0x000fe200078e00ff */
[----:B--2---:R-:W-:Y:S01]  /*f5b0*/  LOP3.LUT R48, R48, 0x7f, RZ, 0xc0, !PT ;  /* 0x0000007f30307812 */ /* 0x004fe200078ec0ff */
[----:B------:R-:W-:Y:S01]  /*f5c0*/  IMAD.WIDE R56, R5, 0x2, R56 ;  /* 0x0000000205387825 */ /* 0x000fe200078e0238 */
[----:B------:R-:W-:-:S03]  /*f5d0*/  UIADD3 UR4, UR4, -0x80, URZ ;  /* 0xffffff8004047890 */ /* 0x000fc6000fffe03f */
[----:B------:R-:W-:Y:S02]  /*f5e0*/  IMAD.SHL.U32 R58, R58, 0x80, RZ ;  /* 0x000000803a3a7824 */ /* 0x000fe400078e00ff */
[----:B------:R-:W-:-:S04]  /*f5f0*/  IMAD.WIDE R14, R5, 0x2, R14 ;  /* 0x00000002050e7825 */ /* 0x000fc800078e020e */
[----:B------:R-:W-:-:S04]  /*f600*/  IMAD.WIDE R20, R5, 0x2, R20 ;  /* 0x0000000205147825 */ /* 0x000fc800078e0214 */
[----:B------:R-:W-:-:S04]  /*f610*/  IMAD.WIDE R26, R5, 0x2, R26 ;  /* 0x00000002051a7825 */ /* 0x000fc800078e021a */
[----:B------:R-:W-:-:S04]  /*f620*/  IMAD.WIDE R32, R5, 0x2, R32 ;  /* 0x0000000205207825 */ /* 0x000fc800078e0220 */
[----:B------:R-:W-:-:S04]  /*f630*/  IMAD.WIDE R38, R5, 0x2, R38 ;  /* 0x0000000205267825 */ /* 0x000fc800078e0226 */
[----:B------:R-:W-:Y:S02]  /*f640*/  IMAD.SHL.U32 R48, R48, 0x2, RZ ;  /* 0x0000000230307824 */ /* 0x000fe400078e00ff */
[----:B------:R-:W-:Y:S02]  /*f650*/  IMAD.MOV.U32 R172, RZ, RZ, R56 ;  /* 0x000000ffffac7224 */ /* 0x000fe400078e0038 */
[----:B------:R-:W-:Y:S02]  /*f660*/  IMAD.MOV.U32 R152, RZ, RZ, R57 ;  /* 0x000000ffff987224 */ /* 0x000fe400078e0039 */
[----:B------:R-:W-:-:S04]  /*f670*/  IMAD.WIDE R50, R58, 0x2, R50 ;  /* 0x000000023a327825 */ /* 0x000fc800078e0232 */
[----:B------:R-:W-:Y:S02]  /*f680*/  IMAD.MOV.U32 R174, RZ, RZ, R53 ;  /* 0x000000ffffae7224 */ /* 0x000fe400078e0035 */
[----:B------:R-:W-:Y:S01]  /*f690*/  IMAD.MOV.U32 R175, RZ, RZ, R55 ;  /* 0x000000ffffaf7224 */ /* 0x000fe200078e0037 */
[----:B0-----:R-:W-:Y:S01]  /*f6a0*/  @!P0 CALL.REL.NOINC `(.L_x_2) ;  /* 0x0000001000008944 */ /* 0x001fe20003c00000 */
[----:B------:R-:W-:Y:S05]  /*f6b0*/  BRA `(.L_x_3) ;  /* 0xffff919000007947 */ /* 0x000fea000383ffff */
.L_x_2:
[----:B-----5:R-:W-:Y:S02]  /*f6c0*/  F2FP.PACK_AB R2, R79, R87 ;  /* 0x000000574f02723e */ /* 0x020fe400000000ff */
[----:B------:R-:W-:Y:S02]  /*f6d0*/  F2FP.PACK_AB R4, R77, R85 ;  /* 0x000000554d04723e */ /* 0x000fe400000000ff */
[----:B------:R-:W-:Y:S02]  /*f6e0*/  F2FP.PACK_AB R3, R67, R75 ;  /* 0x0000004b4303723e */ /* 0x000fe400000000ff */
[----:B------:R-:W-:Y:S02]  /*f6f0*/  F2FP.PACK_AB R79, R66, R74 ;  /* 0x0000004a424f723e */ /* 0x000fe400000000ff */
[----:B------:R-:W-:-:S02]  /*f700*/  F2FP.PACK_AB R78, R78, R86 ;  /* 0x000000564e4e723e */ /* 0x000fc400000000ff */
[----:B------:R-:W-:Y:S02]  /*f710*/  F2FP.PACK_AB R5, R65, R73 ;  /* 0x000000494105723e */ /* 0x000fe400000000ff */
[----:B------:R-:W-:Y:S02]  /*f720*/  F2FP.PACK_AB R77, R64, R72 ;  /* 0x00000048404d723e */ /* 0x000fe400000000ff */
[----:B------:R-:W-:Y:S02]  /*f730*/  F2FP.PACK_AB R76, R76, R84 ;  /* 0x000000544c4c723e */ /* 0x000fe400000000ff */
.L_x_1:
[----:B------:R-:W2:Y:S04]  /*f740*/  LDL.LU R12, [R1+0xe4] ;  /* 0x0000e400010c7983 */ /* 0x000ea80000300800 */
[----:B------:R-:W3:Y:S04]  /*f750*/  LDL.LU R11, [R1+0xe0] ;  /* 0x0000e000010b7983 */ /* 0x000ee80000300800 */
[----:B------:R-:W1:Y:S02]  /*f760*/  S2R R14, SR_TID.X ;  /* 0x00000000000e7919 */ /* 0x000e640000002100 */
[----:B-1----:R-:W-:-:S04]  /*f770*/  SHF.R.S32.HI R8, RZ, 0x4, R14 ;  /* 0x00000004ff087819 */ /* 0x002fc8000001140e */
[----:B------:R-:W-:Y:S02]  /*f780*/  SGXT R8, R8, 0x1 ;  /* 0x000000010808781a */ /* 0x000fe40000000200 */
[C---:B0-----:R-:W-:Y:S02]  /*f790*/  LOP3.LUT R6, R14.reuse, 0x60, RZ, 0xc0, !PT ;  /* 0x000000600e067812 */ /* 0x041fe400078ec0ff */
[----:B------:R-:W-:Y:S02]  /*f7a0*/  LOP3.LUT R7, R14, 0xc, RZ, 0xc0, !PT ;  /* 0x0000000c0e077812 */ /* 0x000fe400078ec0ff */
[----:B------:R-:W-:Y:S01]  /*f7b0*/  LOP3.LUT R8, R8, 0x420, RZ, 0xc0, !PT ;  /* 0x0000042008087812 */ /* 0x000fe200078ec0ff */
[----:B------:R-:W-:Y:S02]  /*f7c0*/  IMAD.SHL.U32 R10, R14, 0x8, RZ ;  /* 0x000000080e0a7824 */ /* 0x000fe400078e00ff */
[----:B------:R-:W-:Y:S02]  /*f7d0*/  IMAD.SHL.U32 R6, R6, 0x8, RZ ;  /* 0x0000000806067824 */ /* 0x000fe400078e00ff */
[----:B------:R-:W-:Y:S01]  /*f7e0*/  IMAD R9, R7, 0x2, R8 ;  /* 0x0000000207097824 */ /* 0x000fe200078e0208 */
[----:B------:R-:W-:-:S05]  /*f7f0*/  LOP3.LUT R10, R10, 0xf8, RZ, 0xc0, !PT ;  /* 0x000000f80a0a7812 */ /* 0x000fca00078ec0ff */
[----:B------:R-:W-:-:S05]  /*f800*/  IMAD R10, R7, 0x100, R10 ;  /* 0x00000100070a7824 */ /* 0x000fca00078e020a */
[--C-:B------:R-:W-:Y:S01]  /*f810*/  LOP3.LUT R20, R10, 0x60, R14.reuse, 0x78, !PT ;  /* 0x000000600a147812 */ /* 0x100fe200078e780e */
[----:B------:R-:W-:Y:S01]  /*f820*/  BAR.SYNC.DEFER_BLOCKING 0x0 ;  /* 0x0000000000007b1d */ /* 0x000fe20000010000 */
[----:B------:R-:W-:-:S04]  /*f830*/  SHF.R.U32.HI R21, RZ, 0x4, R14 ;  /* 0x00000004ff157819 */ /* 0x000fc8000001160e */
[----:B------:R-:W-:-:S04]  /*f840*/  SGXT.U32 R21, R21, 0x3 ;  /* 0x000000031515781a */ /* 0x000fc80000000000 */
[C-C-:B------:R-:W-:Y:S02]  /*f850*/  LOP3.LUT R10, R0.reuse, 0x60, R21.reuse, 0xfe, !PT ;  /* 0x00000060000a7812 */ /* 0x140fe400078efe15 */
[C-C-:B------:R-:W-:Y:S02]  /*f860*/  LOP3.LUT R15, R0.reuse, 0x50, R21.reuse, 0xfe, !PT ;  /* 0x00000050000f7812 */ /* 0x140fe400078efe15 */
[C-C-:B------:R-:W-:Y:S02]  /*f870*/  LOP3.LUT R16, R0.reuse, 0x48, R21.reuse, 0xfe, !PT ;  /* 0x0000004800107812 */ /* 0x140fe400078efe15 */
[C-C-:B------:R-:W-:Y:S02]  /*f880*/  LOP3.LUT R17, R0.reuse, 0x40, R21.reuse, 0xfe, !PT ;  /* 0x0000004000117812 */ /* 0x140fe400078efe15 */
[C-C-:B------:R-:W-:Y:S02]  /*f890*/  LOP3.LUT R19, R0.reuse, 0x30, R21.reuse, 0xfe, !PT ;  /* 0x0000003000137812 */ /* 0x140fe400078efe15 */
[----:B------:R-:W-:-:S02]  /*f8a0*/  LOP3.LUT R8, R0, 0x28, R21, 0xfe, !PT ;  /* 0x0000002800087812 */ /* 0x000fc400078efe15 */
[----:B--2---:R-:W-:-:S04]  /*f8b0*/  LOP3.LUT R9, R9, R12, R6, 0x1e, !PT ;  /* 0x0000000c09097212 */ /* 0x004fc800078e1e06 */
[----:B------:R-:W-:Y:S01]  /*f8c0*/  LOP3.LUT R7, R9, 0x40, RZ, 0x3c, !PT ;  /* 0x0000004009077812 */ /* 0x000fe200078e3cff */
[----:B------:R-:W-:Y:S04]  /*f8d0*/  STS.64 [R9], R76 ;  /* 0x0000004c09007388 */ /* 0x000fe80000000a00 */
[----:B------:R-:W-:Y:S04]  /*f8e0*/  STS.64 [R9+0x80], R4 ;  /* 0x0000800409007388 */ /* 0x000fe80000000a00 */
[----:B------:R-:W-:Y:S04]  /*f8f0*/  STS.64 [R7+0x800], R78 ;  /* 0x0008004e07007388 */ /* 0x000fe80000000a00 */
[----:B------:R0:W-:Y:S04]  /*f900*/  STS.64 [R7+0x880], R2 ;  /* 0x0008800207007388 */ /* 0x0001e80000000a00 */
[----:B------:R-:W-:Y:S06]  /*f910*/  BAR.SYNC.DEFER_BLOCKING 0x0 ;  /* 0x0000000000007b1d */ /* 0x000fec0000010000 */
[----:B------:R-:W1:Y:S04]  /*f920*/  S2R R12, SR_TID.X ;  /* 0x00000000000c7919 */ /* 0x000e680000002100 */
[----:B------:R-:W2:Y:S04]  /*f930*/  LDS.64 R22, [R20] ;  /* 0x0000000014167984 */ /* 0x000ea80000000a00 */
[----:B------:R-:W4:Y:S04]  /*f940*/  LDS.64 R24, [R20+0x100] ;  /* 0x0001000014187984 */ /* 0x000f280000000a00 */
[----:B------:R-:W5:Y:S04]  /*f950*/  LDS.64 R26, [R20+0x200] ;  /* 0x00020000141a7984 */ /* 0x000f680000000a00 */
[----:B------:R1:W2:Y:S01]  /*f960*/  LDS.64 R28, [R20+0x300] ;  /* 0x00030000141c7984 */ /* 0x0002a20000000a00 */
[C---:B---3--:R-:W-:Y:S01]  /*f970*/  ISETP.GE.AND P0, PT, R11.reuse, c[0x0][0x178], PT ;  /* 0x00005e000b007a0c */ /* 0x048fe20003f06270 */
[----:B------:R-:W-:Y:S01]  /*f980*/  IMAD R6, R11, c[0x0][0x194], RZ ;  /* 0x000065000b067a24 */ /* 0x000fe200078e02ff */
[----:B0-----:R-:W-:-:S02]  /*f990*/  LOP3.LUT R3, R0, R21, RZ, 0xfc, !PT ;  /* 0x0000001500037212 */ /* 0x001fc400078efcff */
[----:B------:R-:W-:Y:S02]  /*f9a0*/  LOP3.LUT R2, R0, 0x8, R21, 0xfe, !PT ;  /* 0x0000000800027812 */ /* 0x000fe400078efe15 */
[C---:B------:R-:W-:Y:S01]  /*f9b0*/  ISETP.LT.AND P2, PT, R3.reuse, c[0x0][0x17c], !P0 ;  /* 0x00005f0003007a0c */ /* 0x040fe20004741270 */
[----:B------:R-:W-:Y:S01]  /*f9c0*/  IMAD R3, R3, c[0x0][0x198], RZ ;  /* 0x0000660003037a24 */ /* 0x000fe200078e02ff */
[----:B------:R-:W-:Y:S01]  /*f9d0*/  LEA R30, P1, R6, c[0x0][0x170], 0x1 ;  /* 0x00005c00061e7a11 */ /* 0x000fe200078208ff */
[C---:B------:R-:W-:Y:S01]  /*f9e0*/  IMAD R5, R2.reuse, c[0x0][0x198], RZ ;  /* 0x0000660002057a24 */ /* 0x040fe200078e02ff */
[----:B------:R-:W-:Y:S02]  /*f9f0*/  ISETP.LT.AND P4, PT, R2, c[0x0][0x17c], !P0 ;  /* 0x00005f0002007a0c */ /* 0x000fe40004781270 */
[----:B------:R-:W-:Y:S02]  /*fa00*/  LEA.HI.X.SX32 R31, R6, c[0x0][0x174], 0x1, P1 ;  /* 0x00005d00061f7a11 */ /* 0x000fe400008f0eff */
[----:B-1----:R-:W-:-:S02]  /*fa10*/  LEA.HI R13, R12, 0x78, RZ, 0x1c ;  /* 0x000000780c0d7811 */ /* 0x002fc400078fe0ff */
[-C--:B------:R-:W-:Y:S02]  /*fa20*/  LEA R2, P1, R3, R30.reuse, 0x1 ;  /* 0x0000001e03027211 */ /* 0x080fe400078208ff */
[----:B------:R-:W-:Y:S02]  /*fa30*/  LEA.HI R12, R14, 0x38, RZ, 0x1c ;  /* 0x000000380e0c7811 */ /* 0x000fe400078fe0ff */
[----:B------:R-:W-:Y:S02]  /*fa40*/  LEA R4, P3, R5, R30, 0x1 ;  /* 0x0000001e05047211 */ /* 0x000fe400078608ff */
[C---:B------:R-:W-:Y:S02]  /*fa50*/  LOP3.LUT R6, R0.reuse, 0x10, R21, 0xfe, !PT ;  /* 0x0000001000067812 */ /* 0x040fe400078efe15 */
[-C--:B------:R-:W-:Y:S02]  /*fa60*/  LEA.HI.X.SX32 R3, R3, R31.reuse, 0x1, P1 ;  /* 0x0000001f03037211 */ /* 0x080fe400008f0eff */
[----:B------:R-:W-:Y:S01]  /*fa70*/  LOP3.LUT R18, R0, R12, RZ, 0xfc, !PT ;  /* 0x0000000c00127212 */ /* 0x000fe200078efcff */
[----:B------:R-:W-:Y:S01]  /*fa80*/  IMAD R7, R6, c[0x0][0x198], RZ ;  /* 0x0000660006077a24 */ /* 0x000fe200078e02ff */
[----:B------:R-:W-:-:S02]  /*fa90*/  LEA.HI.X.SX32 R5, R5, R31, 0x1, P3 ;  /* 0x0000001f05057211 */ /* 0x000fc400018f0eff */
[C---:B------:R-:W-:Y:S02]  /*faa0*/  LOP3.LUT R13, R0.reuse, R13, RZ, 0xfc, !PT ;  /* 0x0000000d000d7212 */ /* 0x040fe400078efcff */
[C-C-:B------:R-:W-:Y:S02]  /*fab0*/  LOP3.LUT R14, R0.reuse, 0x70, R21.reuse, 0xfe, !PT ;  /* 0x00000070000e7812 */ /* 0x140fe400078efe15 */
[C-C-:B------:R-:W-:Y:S02]  /*fac0*/  LOP3.LUT R11, R0.reuse, 0x68, R21.reuse, 0xfe, !PT ;  /* 0x00000068000b7812 */ /* 0x140fe400078efe15 */
[C-C-:B------:R-:W-:Y:S02]  /*fad0*/  LOP3.LUT R12, R0.reuse, 0x58, R21.reuse, 0xfe, !PT ;  /* 0x00000058000c7812 */ /* 0x140fe400078efe15 */
[C-C-:B------:R-:W-:Y:S02]  /*fae0*/  LOP3.LUT R9, R0.reuse, 0x20, R21.reuse, 0xfe, !PT ;  /* 0x0000002000097812 */ /* 0x140fe400078efe15 */
[----:B------:R-:W-:-:S02]  /*faf0*/  LOP3.LUT R0, R0, 0x18, R21, 0xfe, !PT ;  /* 0x0000001800007812 */ /* 0x000fc400078efe15 */
[----:B------:R-:W-:Y:S01]  /*fb00*/  ISETP.LT.AND P1, PT, R6, c[0x0][0x17c], !P0 ;  /* 0x00005f0006007a0c */ /* 0x000fe20004721270 */
[----:B--2---:R0:W-:Y:S01]  /*fb10*/  @P2 STG.E.U16 [R2.64], R22 ;  /* 0x0000001602002986 */ /* 0x0041e2000c101506 */
[C---:B------:R-:W-:Y:S01]  /*fb20*/  ISETP.LT.AND P3, PT, R0.reuse, c[0x0][0x17c], !P0 ;  /* 0x00005f0000007a0c */ /* 0x040fe20004761270 */
[----:B------:R-:W-:Y:S02]  /*fb30*/  IMAD R0, R0, c[0x0][0x198], RZ ;  /* 0x0000660000007a24 */ /* 0x000fe400078e02ff */
[----:B----4-:R1:W-:Y:S01]  /*fb40*/  @P4 STG.E.U16 [R4.64], R24 ;  /* 0x0000001804004986 */ /* 0x0103e2000c101506 */
[----:B------:R-:W-:Y:S01]  /*fb50*/  LEA R6, P4, R7, R30, 0x1 ;  /* 0x0000001e07067211 */ /* 0x000fe200078808ff */
[C---:B------:R-:W-:Y:S01]  /*fb60*/  IMAD R20, R9.reuse, c[0x0][0x198], RZ ;  /* 0x0000660009147a24 */ /* 0x040fe200078e02ff */
[----:B------:R-:W-:Y:S01]  /*fb70*/  ISETP.LT.AND P2, PT, R9, c[0x0][0x17c], !P0 ;  /* 0x00005f0009007a0c */ /* 0x000fe20004741270 */
[----:B------:R-:W-:Y:S01]  /*fb80*/  IMAD R21, R8, c[0x0][0x198], RZ ;  /* 0x0000660008157a24 */ /* 0x000fe200078e02ff */
[----:B------:R-:W-:-:S02]  /*fb90*/  LEA.HI.X.SX32 R7, R7, R31, 0x1, P4 ;  /* 0x0000001f07077211 */ /* 0x000fc400020f0eff */
[----:B------:R-:W-:Y:S02]  /*fba0*/  ISETP.LT.AND P4, PT, R8, c[0x0][0x17c], !P0 ;  /* 0x00005f0008007a0c */ /* 0x000fe40004781270 */
[-C--:B------:R-:W-:Y:S01]  /*fbb0*/  LEA R8, P5, R0, R30.reuse, 0x1 ;  /* 0x0000001e00087211 */ /* 0x080fe200078a08ff */
[----:B-----5:R2:W-:Y:S01]  /*fbc0*/  @P1 STG.E.U16 [R6.64], R26 ;  /* 0x0000001a06001986 */ /* 0x0205e2000c101506 */
[-C--:B0-----:R-:W-:Y:S02]  /*fbd0*/  LEA R2, P1, R20, R30.reuse, 0x1 ;  /* 0x0000001e14027211 */ /* 0x081fe400078208ff */
[-C--:B------:R-:W-:Y:S02]  /*fbe0*/  LEA.HI.X.SX32 R9, R0, R31.reuse, 0x1, P5 ;  /* 0x0000001f00097211 */ /* 0x080fe400028f0eff */
[----:B-1----:R-:W-:Y:S02]  /*fbf0*/  LEA R4, P6, R21, R30, 0x1 ;  /* 0x0000001e15047211 */ /* 0x002fe400078c08ff */
[----:B------:R-:W-:Y:S01]  /*fc00*/  PRMT R22, R22, 0x7632, R22 ;  /* 0x0000763216167816 */ /* 0x000fe20000000016 */
[----:B------:R-:W-:Y:S01]  /*fc10*/  @P3 STG.E.U16 [R8.64], R28 ;  /* 0x0000001c08003986 */ /* 0x000fe2000c101506 */
[----:B------:R-:W-:-:S02]  /*fc20*/  LEA.HI.X.SX32 R3, R20, R31, 0x1, P1 ;  /* 0x0000001f14037211 */ /* 0x000fc400008f0eff */
[----:B------:R-:W-:Y:S02]  /*fc30*/  PRMT R24, R24, 0x7632, R24 ;  /* 0x0000763218187816 */ /* 0x000fe40000000018 */
[-C--:B------:R-:W-:Y:S02]  /*fc40*/  LEA.HI.X.SX32 R5, R21, R31.reuse, 0x1, P6 ;  /* 0x0000001f15057211 */ /* 0x080fe400030f0eff */
[C---:B------:R-:W-:Y:S01]  /*fc50*/  ISETP.LT.AND P1, PT, R19.reuse, c[0x0][0x17c], !P0 ;  /* 0x00005f0013007a0c */ /* 0x040fe20004721270 */
[----:B------:R-:W-:Y:S01]  /*fc60*/  IMAD R19, R19, c[0x0][0x198], RZ ;  /* 0x0000660013137a24 */ /* 0x000fe200078e02ff */
[C---:B------:R-:W-:Y:S01]  /*fc70*/  ISETP.LT.AND P3, PT, R18.reuse, c[0x0][0x17c], !P0 ;  /* 0x00005f0012007a0c */ /* 0x040fe20004761270 */
[----:B------:R-:W-:Y:S01]  /*fc80*/  IMAD R18, R18, c[0x0][0x198], RZ ;  /* 0x0000660012127a24 */ /* 0x000fe200078e02ff */
[----:B------:R0:W-:Y:S01]  /*fc90*/  @P2 STG.E.U16 [R2.64], R22 ;  /* 0x0000001602002986 */ /* 0x0001e2000c101506 */
[C---:B------:R-:W-:Y:S01]  /*fca0*/  ISETP.LT.AND P2, PT, R17.reuse, c[0x0][0x17c], !P0 ;  /* 0x00005f0011007a0c */ /* 0x040fe20004741270 */
[----:B------:R-:W-:Y:S01]  /*fcb0*/  IMAD R17, R17, c[0x0][0x198], RZ ;  /* 0x0000660011117a24 */ /* 0x000fe200078e02ff */
[C---:B--2---:R-:W-:Y:S01]  /*fcc0*/  LEA R6, P6, R19.reuse, R30, 0x1 ;  /* 0x0000001e13067211 */ /* 0x044fe200078c08ff */
[----:B------:R1:W-:Y:S01]  /*fcd0*/  @P4 STG.E.U16 [R4.64], R24 ;  /* 0x0000001804004986 */ /* 0x0003e2000c101506 */
[C---:B------:R-:W-:Y:S01]  /*fce0*/  ISETP.LT.AND P4, PT, R16.reuse, c[0x0][0x17c], !P0 ;  /* 0x00005f0010007a0c */ /* 0x040fe20004781270 */
[----:B------:R-:W-:Y:S01]  /*fcf0*/  IMAD R16, R16, c[0x0][0x198], RZ ;  /* 0x0000660010107a24 */ /* 0x000fe200078e02ff */
[----:B------:R-:W-:-:S02]  /*fd00*/  LEA.HI.X.SX32 R7, R19, R31, 0x1, P6 ;  /* 0x0000001f13077211 */ /* 0x000fc400030f0eff */
[-C--:B0-----:R-:W-:Y:S02]  /*fd10*/  LEA R2, P5, R18, R30.reuse, 0x1 ;  /* 0x0000001e12027211 */ /* 0x081fe400078a08ff */
[----:B------:R-:W-:Y:S02]  /*fd20*/  PRMT R26, R26, 0x7632, R26 ;  /* 0x000076321a1a7816 */ /* 0x000fe4000000001a */
[-C--:B-1----:R-:W-:Y:S02]  /*fd30*/  LEA R4, P6, R17, R30.reuse, 0x1 ;  /* 0x0000001e11047211 */ /* 0x082fe400078c08ff */
[----:B------:R-:W-:Y:S02]  /*fd40*/  LEA.HI.X.SX32 R3, R18, R31, 0x1, P5 ;  /* 0x0000001f12037211 */ /* 0x000fe400028f0eff */
[----:B------:R-:W-:Y:S02]  /*fd50*/  LEA R8, P5, R16, R30, 0x1 ;  /* 0x0000001e10087211 */ /* 0x000fe400078a08ff */
[----:B------:R-:W-:-:S02]  /*fd60*/  PRMT R28, R28, 0x7632, R28 ;  /* 0x000076321c1c7816 */ /* 0x000fc4000000001c */
[-C--:B------:R-:W-:Y:S02]  /*fd70*/  LEA.HI.X.SX32 R5, R17, R31.reuse, 0x1, P6 ;  /* 0x0000001f11057211 */ /* 0x080fe400030f0eff */
[----:B------:R-:W-:Y:S01]  /*fd80*/  LEA.HI.X.SX32 R9, R16, R31, 0x1, P5 ;  /* 0x0000001f10097211 */ /* 0x000fe200028f0eff */
[----:B------:R-:W-:Y:S04]  /*fd90*/  @P1 STG.E.U16 [R6.64], R26 ;  /* 0x0000001a06001986 */ /* 0x000fe8000c101506 */
[----:B------:R-:W-:Y:S04]  /*fda0*/  @P3 STG.E.U16 [R2.64], R28 ;  /* 0x0000001c02003986 */ /* 0x000fe8000c101506 */
[----:B------:R0:W-:Y:S04]  /*fdb0*/  @P2 STG.E.U16 [R4.64], R23 ;  /* 0x0000001704002986 */ /* 0x0001e8000c101506 */
[----:B------:R1:W-:Y:S01]  /*fdc0*/  @P4 STG.E.U16 [R8.64], R25 ;  /* 0x0000001908004986 */ /* 0x0003e2000c101506 */
[C---:B------:R-:W-:Y:S01]  /*fdd0*/  ISETP.LT.AND P4, PT, R12.reuse, c[0x0][0x17c], !P0 ;  /* 0x00005f000c007a0c */ /* 0x040fe20004781270 */
[----:B------:R-:W-:-:S02]  /*fde0*/  IMAD R12, R12, c[0x0][0x198], RZ ;  /* 0x000066000c0c7a24 */ /* 0x000fc400078e02ff */
[----:B------:R-:W-:Y:S02]  /*fdf0*/  IMAD R0, R10, c[0x0][0x198], RZ ;  /* 0x000066000a007a24 */ /* 0x000fe400078e02ff */
[----:B------:R-:W-:Y:S01]  /*fe00*/  IMAD R17, R14, c[0x0][0x198], RZ ;  /* 0x000066000e117a24 */ /* 0x000fe200078e02ff */
[-C--:B0-----:R-:W-:Y:S02]  /*fe10*/  LEA R4, P1, R12, R30.reuse, 0x1 ;  /* 0x0000001e0c047211 */ /* 0x081fe400078208ff */
[C---:B------:R-:W-:Y:S01]  /*fe20*/  ISETP.LT.AND P5, PT, R15.reuse, c[0x0][0x17c], !P0 ;  /* 0x00005f000f007a0c */ /* 0x040fe200047a1270 */
[----:B------:R-:W-:Y:S01]  /*fe30*/  IMAD R15, R15, c[0x0][0x198], RZ ;  /* 0x000066000f0f7a24 */ /* 0x000fe200078e02ff */
[----:B------:R-:W-:Y:S02]  /*fe40*/  LEA R6, P2, R0, R30, 0x1 ;  /* 0x0000001e00067211 */ /* 0x000fe400078408ff */
[----:B------:R-:W-:Y:S02]  /*fe50*/  ISETP.LT.AND P3, PT, R10, c[0x0][0x17c], !P0 ;  /* 0x00005f000a007a0c */ /* 0x000fe40004761270 */
[----:B------:R-:W-:-:S02]  /*fe60*/  LEA.HI.X.SX32 R5, R12, R31, 0x1, P1 ;  /* 0x0000001f0c057211 */ /* 0x000fc400008f0eff */
[-C--:B------:R-:W-:Y:S01]  /*fe70*/  LEA R10, P1, R17, R30.reuse, 0x1 ;  /* 0x0000001e110a7211 */ /* 0x080fe200078208ff */
[----:B------:R-:W-:Y:S01]  /*fe80*/  IMAD R16, R11, c[0x0][0x198], RZ ;  /* 0x000066000b107a24 */ /* 0x000fe200078e02ff */
[-C--:B------:R-:W-:Y:S02]  /*fe90*/  LEA.HI.X.SX32 R7, R0, R31.reuse, 0x1, P2 ;  /* 0x0000001f00077211 */ /* 0x080fe400010f0eff */
[----:B------:R-:W-:Y:S02]  /*fea0*/  LEA R2, P6, R15, R30, 0x1 ;  /* 0x0000001e0f027211 */ /* 0x000fe400078c08ff */
[----:B------:R-:W-:Y:S02]  /*feb0*/  ISETP.LT.AND P2, PT, R11, c[0x0][0x17c], !P0 ;  /* 0x00005f000b007a0c */ /* 0x000fe40004741270 */
[----:B------:R-:W-:Y:S02]  /*fec0*/  LEA.HI.X.SX32 R11, R17, R31, 0x1, P1 ;  /* 0x0000001f110b7211 */ /* 0x000fe400008f0eff */
[----:B------:R-:W-:-:S02]  /*fed0*/  ISETP.LT.AND P1, PT, R14, c[0x0][0x17c], !P0 ;  /* 0x00005f000e007a0c */ /* 0x000fc40004721270 */
[----:B------:R-:W-:Y:S02]  /*fee0*/  ISETP.LT.AND P0, PT, R13, c[0x0][0x17c], !P0 ;  /* 0x00005f000d007a0c */ /* 0x000fe40004701270 */
[-C--:B------:R-:W-:Y:S02]  /*fef0*/  LEA.HI.X.SX32 R3, R15, R31.reuse, 0x1, P6 ;  /* 0x0000001f0f037211 */ /* 0x080fe400030f0eff */
[C---:B-1----:R-:W-:Y:S01]  /*ff00*/  LEA R8, P6, R16.reuse, R30, 0x1 ;  /* 0x0000001e10087211 */ /* 0x042fe200078c08ff */
[----:B------:R-:W-:Y:S01]  /*ff10*/  IMAD R18, R13, c[0x0][0x198], RZ ;  /* 0x000066000d127a24 */ /* 0x000fe200078e02ff */
[----:B------:R-:W-:Y:S02]  /*ff20*/  PRMT R23, R23, 0x7632, R23 ;  /* 0x0000763217177816 */ /* 0x000fe40000000017 */
[----:B------:R-:W-:Y:S02]  /*ff30*/  LEA.HI.X.SX32 R9, R16, R31, 0x1, P6 ;  /* 0x0000001f10097211 */ /* 0x000fe400030f0eff */
[----:B------:R-:W-:Y:S01]  /*ff40*/  PRMT R25, R25, 0x7632, R25 ;  /* 0x0000763219197816 */ /* 0x000fe20000000019 */
[----:B------:R0:W-:Y:S01]  /*ff50*/  @P5 STG.E.U16 [R2.64], R27 ;  /* 0x0000001b02005986 */ /* 0x0001e2000c101506 */
[----:B------:R-:W-:-:S03]  /*ff60*/  PRMT R0, R27, 0x7632, R0 ;  /* 0x000076321b007816 */ /* 0x000fc60000000000 */
[----:B------:R0:W-:Y:S01]  /*ff70*/  @P4 STG.E.U16 [R4.64], R29 ;  /* 0x0000001d04004986 */ /* 0x0001e2000c101506 */
[----:B------:R-:W-:-:S03]  /*ff80*/  LEA R12, P6, R18, R30, 0x1 ;  /* 0x0000001e120c7211 */ /* 0x000fc600078c08ff */
[----:B------:R0:W-:Y:S04]  /*ff90*/  @P3 STG.E.U16 [R6.64], R23 ;  /* 0x0000001706003986 */ /* 0x0001e8000c101506 */
[----:B------:R0:W-:Y:S01]  /*ffa0*/  @P2 STG.E.U16 [R8.64], R25 ;  /* 0x0000001908002986 */ /* 0x0001e2000c101506 */
[----:B------:R-:W-:-:S03]  /*ffb0*/  LEA.HI.X.SX32 R13, R18, R31, 0x1, P6 ;  /* 0x0000001f120d7211 */ /* 0x000fc600030f0eff */
[----:B------:R0:W-:Y:S01]  /*ffc0*/  @P1 STG.E.U16 [R10.64], R0 ;  /* 0x000000000a001986 */ /* 0x0001e2000c101506 */
[----:B------:R-:W-:Y:S05]  /*ffd0*/  @!P0 EXIT ;  /* 0x000000000000894d */ /* 0x000fea0003800000 */
[----:B0-----:R-:W-:-:S05]  /*ffe0*/  PRMT R6, R29, 0x7632, R6 ;  /* 0x000076321d067816 */ /* 0x001fca0000000006 */
[----:B------:R-:W-:Y:S01]  /*fff0*/  STG.E.U16 [R12.64], R6 ;  /* 0x000000060c007986 */ /* 0x000fe2000c101506 */
[----:B------:R-:W-:Y:S05]  /*10000*/  EXIT ;  /* 0x000000000000794d */ /* 0x000fea0003800000 */
.L_x_4:
[----:B------:R-:W-:-:S00]  /*10010*/  BRA `(.L_x_4) ;  /* 0xfffffff000007947 */ /* 0x000fc0000383ffff */
[----:B------:R-:W-:-:S00]  /*10020*/  NOP ;  /* 0x0000000000007918 */ /* 0x000fc00000000000 */
        /* <DEDUP_REMOVED lines=13> */
.L_x_5:


//--------------------- .nv.shared.matmul_kernel  --------------------------
	.section	.nv.shared.matmul_kernel,"aw",@nobits
	.sectionflags	@""
	.align	16
